//
// Generated by NVIDIA NVVM Compiler
//
// Compiler Build ID: CL-36424714
// Cuda compilation tools, release 13.0, V13.0.88
// Based on NVVM 20.0.0
//

.version 9.0
.target sm_100
.address_size 64

	// .globl	_ZN3lux4cuda4tfhe20decompose_lwe_kernelEPKmPijjjm
.const .align 8 .b8 _ZN3lux4cuda4tfhe11d_ks_paramsE[24];
.extern .shared .align 16 .b8 _ZN3lux4cuda4tfhe5shmemE[];

.visible .entry _ZN3lux4cuda4tfhe20decompose_lwe_kernelEPKmPijjjm(
	.param .u64 .ptr .align 1 _ZN3lux4cuda4tfhe20decompose_lwe_kernelEPKmPijjjm_param_0,
	.param .u64 .ptr .align 1 _ZN3lux4cuda4tfhe20decompose_lwe_kernelEPKmPijjjm_param_1,
	.param .u32 _ZN3lux4cuda4tfhe20decompose_lwe_kernelEPKmPijjjm_param_2,
	.param .u32 _ZN3lux4cuda4tfhe20decompose_lwe_kernelEPKmPijjjm_param_3,
	.param .u32 _ZN3lux4cuda4tfhe20decompose_lwe_kernelEPKmPijjjm_param_4,
	.param .u64 _ZN3lux4cuda4tfhe20decompose_lwe_kernelEPKmPijjjm_param_5
)
{
	.reg .pred 	%p<9>;
	.reg .b32 	%r<95>;
	.reg .b64 	%rd<33>;

	ld.param.u64 	%rd5, [_ZN3lux4cuda4tfhe20decompose_lwe_kernelEPKmPijjjm_param_0];
	ld.param.u64 	%rd6, [_ZN3lux4cuda4tfhe20decompose_lwe_kernelEPKmPijjjm_param_1];
	ld.param.u32 	%r30, [_ZN3lux4cuda4tfhe20decompose_lwe_kernelEPKmPijjjm_param_2];
	ld.param.u32 	%r28, [_ZN3lux4cuda4tfhe20decompose_lwe_kernelEPKmPijjjm_param_3];
	ld.param.u32 	%r29, [_ZN3lux4cuda4tfhe20decompose_lwe_kernelEPKmPijjjm_param_4];
	cvta.to.global.u64 	%rd1, %rd6;
	mov.u32 	%r31, %ctaid.x;
	mov.u32 	%r32, %ntid.x;
	mov.u32 	%r33, %tid.x;
	mad.lo.s32 	%r1, %r31, %r32, %r33;
	setp.ge.u32 	%p1, %r1, %r30;
	@%p1 bra 	$L__BB0_10;
	cvta.to.global.u64 	%rd7, %rd5;
	mul.wide.u32 	%rd8, %r1, 8;
	add.s64 	%rd9, %rd7, %rd8;
	ld.global.nc.u64 	%rd2, [%rd9];
	mov.b64 	%rd10, 1;
	shl.b64 	%rd11, %rd10, %r29;
	shr.u64 	%rd3, %rd11, 1;
	add.s64 	%rd4, %rd11, 4294967295;
	setp.eq.s32 	%p2, %r28, 0;
	@%p2 bra 	$L__BB0_10;
	cvt.u32.u64 	%r2, %rd3;
	mul.lo.s32 	%r3, %r28, %r1;
	and.b32  	%r4, %r28, 3;
	setp.lt.u32 	%p3, %r28, 4;
	mov.b32 	%r94, 0;
	@%p3 bra 	$L__BB0_5;
	and.b32  	%r94, %r28, -4;
	shl.b32 	%r7, %r29, 2;
	neg.s32 	%r92, %r7;
	mul.lo.s32 	%r91, %r29, -3;
	shl.b32 	%r35, %r29, 1;
	neg.s32 	%r90, %r35;
	neg.s32 	%r89, %r94;
	add.s32 	%r88, %r3, 3;
	neg.s32 	%r87, %r29;
$L__BB0_4:
	.pragma "nounroll";
	add.s32 	%r36, %r87, 64;
	shr.u64 	%rd12, %rd2, %r36;
	cvt.u32.u64 	%r37, %rd12;
	add.s32 	%r39, %r37, %r2;
	cvt.u32.u64 	%r40, %rd4;
	and.b32  	%r41, %r39, %r40;
	sub.s32 	%r42, %r41, %r2;
	add.s32 	%r43, %r88, -2;
	add.s32 	%r44, %r88, -3;
	mul.wide.u32 	%rd13, %r44, 4;
	add.s64 	%rd14, %rd1, %rd13;
	st.global.u32 	[%rd14], %r42;
	add.s32 	%r45, %r90, 64;
	shr.u64 	%rd15, %rd2, %r45;
	cvt.u32.u64 	%r46, %rd15;
	add.s32 	%r47, %r46, %r2;
	and.b32  	%r48, %r47, %r40;
	sub.s32 	%r49, %r48, %r2;
	mul.wide.u32 	%rd16, %r43, 4;
	add.s64 	%rd17, %rd1, %rd16;
	st.global.u32 	[%rd17], %r49;
	add.s32 	%r50, %r91, 64;
	shr.u64 	%rd18, %rd2, %r50;
	cvt.u32.u64 	%r51, %rd18;
	add.s32 	%r52, %r51, %r2;
	and.b32  	%r53, %r52, %r40;
	sub.s32 	%r54, %r53, %r2;
	add.s32 	%r55, %r88, -1;
	mul.wide.u32 	%rd19, %r55, 4;
	add.s64 	%rd20, %rd1, %rd19;
	st.global.u32 	[%rd20], %r54;
	add.s32 	%r56, %r92, 64;
	shr.u64 	%rd21, %rd2, %r56;
	cvt.u32.u64 	%r57, %rd21;
	add.s32 	%r58, %r57, %r2;
	and.b32  	%r59, %r58, %r40;
	sub.s32 	%r60, %r59, %r2;
	mul.wide.u32 	%rd22, %r88, 4;
	add.s64 	%rd23, %rd1, %rd22;
	st.global.u32 	[%rd23], %r60;
	sub.s32 	%r92, %r92, %r7;
	sub.s32 	%r91, %r91, %r7;
	sub.s32 	%r90, %r90, %r7;
	add.s32 	%r89, %r89, 4;
	add.s32 	%r88, %r88, 4;
	sub.s32 	%r87, %r87, %r7;
	setp.ne.s32 	%p4, %r89, 0;
	@%p4 bra 	$L__BB0_4;
$L__BB0_5:
	setp.eq.s32 	%p5, %r4, 0;
	@%p5 bra 	$L__BB0_10;
	setp.eq.s32 	%p6, %r4, 1;
	@%p6 bra 	$L__BB0_8;
	not.b32 	%r61, %r94;
	mad.lo.s32 	%r62, %r29, %r61, 64;
	shr.u64 	%rd24, %rd2, %r62;
	cvt.u32.u64 	%r63, %rd24;
	add.s32 	%r65, %r63, %r2;
	cvt.u32.u64 	%r66, %rd4;
	and.b32  	%r67, %r65, %r66;
	sub.s32 	%r68, %r67, %r2;
	add.s32 	%r69, %r94, %r3;
	mul.wide.u32 	%rd25, %r69, 4;
	add.s64 	%rd26, %rd1, %rd25;
	st.global.u32 	[%rd26], %r68;
	sub.s32 	%r70, -2, %r94;
	mad.lo.s32 	%r71, %r29, %r70, 64;
	shr.u64 	%rd27, %rd2, %r71;
	cvt.u32.u64 	%r72, %rd27;
	add.s32 	%r73, %r72, %r2;
	and.b32  	%r74, %r73, %r66;
	sub.s32 	%r75, %r74, %r2;
	add.s32 	%r76, %r69, 1;
	mul.wide.u32 	%rd28, %r76, 4;
	add.s64 	%rd29, %rd1, %rd28;
	st.global.u32 	[%rd29], %r75;
	add.s32 	%r94, %r94, 2;
$L__BB0_8:
	and.b32  	%r77, %r28, 1;
	setp.eq.b32 	%p7, %r77, 1;
	not.pred 	%p8, %p7;
	@%p8 bra 	$L__BB0_10;
	not.b32 	%r78, %r94;
	mad.lo.s32 	%r79, %r29, %r78, 64;
	shr.u64 	%rd30, %rd2, %r79;
	cvt.u32.u64 	%r80, %rd30;
	add.s32 	%r82, %r80, %r2;
	cvt.u32.u64 	%r83, %rd4;
	and.b32  	%r84, %r82, %r83;
	sub.s32 	%r85, %r84, %r2;
	add.s32 	%r86, %r94, %r3;
	mul.wide.u32 	%rd31, %r86, 4;
	add.s64 	%rd32, %rd1, %rd31;
	st.global.u32 	[%rd32], %r85;
$L__BB0_10:
	ret;

}
	// .globl	_ZN3lux4cuda4tfhe27keyswitch_accumulate_kernelEPKiPKmPmjjjm
.visible .entry _ZN3lux4cuda4tfhe27keyswitch_accumulate_kernelEPKiPKmPmjjjm(
	.param .u64 .ptr .align 1 _ZN3lux4cuda4tfhe27keyswitch_accumulate_kernelEPKiPKmPmjjjm_param_0,
	.param .u64 .ptr .align 1 _ZN3lux4cuda4tfhe27keyswitch_accumulate_kernelEPKiPKmPmjjjm_param_1,
	.param .u64 .ptr .align 1 _ZN3lux4cuda4tfhe27keyswitch_accumulate_kernelEPKiPKmPmjjjm_param_2,
	.param .u32 _ZN3lux4cuda4tfhe27keyswitch_accumulate_kernelEPKiPKmPmjjjm_param_3,
	.param .u32 _ZN3lux4cuda4tfhe27keyswitch_accumulate_kernelEPKiPKmPmjjjm_param_4,
	.param .u32 _ZN3lux4cuda4tfhe27keyswitch_accumulate_kernelEPKiPKmPmjjjm_param_5,
	.param .u64 _ZN3lux4cuda4tfhe27keyswitch_accumulate_kernelEPKiPKmPmjjjm_param_6
)
{
	.reg .pred 	%p<52>;
	.reg .b32 	%r<127>;
	.reg .b64 	%rd<228>;

	ld.param.u64 	%rd101, [_ZN3lux4cuda4tfhe27keyswitch_accumulate_kernelEPKiPKmPmjjjm_param_0];
	ld.param.u64 	%rd102, [_ZN3lux4cuda4tfhe27keyswitch_accumulate_kernelEPKiPKmPmjjjm_param_1];
	ld.param.u32 	%r32, [_ZN3lux4cuda4tfhe27keyswitch_accumulate_kernelEPKiPKmPmjjjm_param_3];
	ld.param.u32 	%r33, [_ZN3lux4cuda4tfhe27keyswitch_accumulate_kernelEPKiPKmPmjjjm_param_4];
	ld.param.u32 	%r34, [_ZN3lux4cuda4tfhe27keyswitch_accumulate_kernelEPKiPKmPmjjjm_param_5];
	ld.param.u64 	%rd100, [_ZN3lux4cuda4tfhe27keyswitch_accumulate_kernelEPKiPKmPmjjjm_param_6];
	cvta.to.global.u64 	%rd1, %rd102;
	cvta.to.global.u64 	%rd2, %rd101;
	mov.u32 	%r35, %ctaid.x;
	mov.u32 	%r36, %ntid.x;
	mov.u32 	%r37, %tid.x;
	mad.lo.s32 	%r1, %r35, %r36, %r37;
	setp.gt.u32 	%p1, %r1, %r33;
	@%p1 bra 	$L__BB1_82;
	setp.eq.s32 	%p2, %r32, 0;
	mov.b64 	%rd206, 0;
	@%p2 bra 	$L__BB1_81;
	setp.eq.s32 	%p3, %r34, 0;
	add.s32 	%r2, %r33, 1;
	@%p3 bra 	$L__BB1_81;
	and.b32  	%r3, %r34, 3;
	and.b32  	%r4, %r34, -4;
	neg.s32 	%r5, %r4;
	shl.b32 	%r39, %r33, 2;
	add.s32 	%r6, %r39, 4;
	mov.b64 	%rd206, 0;
	mov.b32 	%r119, 0;
$L__BB1_4:
	setp.lt.u32 	%p4, %r34, 4;
	mul.lo.s32 	%r8, %r119, %r34;
	mov.b32 	%r126, 0;
	@%p4 bra 	$L__BB1_47;
	mad.lo.s32 	%r41, %r2, %r8, %r2;
	add.s32 	%r124, %r1, %r41;
	add.s32 	%r123, %r8, 3;
	add.s32 	%r42, %r8, 2;
	mad.lo.s32 	%r122, %r2, %r42, %r1;
	mad.lo.s32 	%r121, %r2, %r123, %r1;
	mul.lo.s32 	%r43, %r34, %r2;
	mad.lo.s32 	%r120, %r43, %r119, %r1;
	mov.u32 	%r125, %r5;
$L__BB1_6:
	add.s32 	%r20, %r123, -2;
	add.s32 	%r44, %r123, -3;
	mul.wide.u32 	%rd107, %r44, 4;
	add.s64 	%rd108, %rd2, %rd107;
	ld.global.nc.u32 	%r45, [%rd108];
	cvt.u64.u32 	%rd5, %r45;
	setp.eq.s64 	%p5, %rd5, 0;
	@%p5 bra 	$L__BB1_16;
	cvt.u32.u64 	%r46, %rd5;
	mul.wide.u32 	%rd109, %r120, 8;
	add.s64 	%rd110, %rd1, %rd109;
	ld.global.nc.u64 	%rd6, [%rd110];
	setp.lt.s32 	%p6, %r46, 1;
	@%p6 bra 	$L__BB1_12;
	mul.lo.s64 	%rd7, %rd6, %rd5;
	or.b64  	%rd116, %rd7, %rd100;
	and.b64  	%rd117, %rd116, -4294967296;
	setp.ne.s64 	%p9, %rd117, 0;
	@%p9 bra 	$L__BB1_10;
	cvt.u32.u64 	%r52, %rd100;
	cvt.u32.u64 	%r53, %rd7;
	rem.u32 	%r54, %r53, %r52;
	cvt.u64.u32 	%rd204, %r54;
	bra.uni 	$L__BB1_11;
$L__BB1_10:
	rem.u64 	%rd204, %rd7, %rd100;
$L__BB1_11:
	add.s64 	%rd118, %rd204, %rd206;
	setp.lt.u64 	%p10, %rd118, %rd100;
	selp.b64 	%rd119, 0, %rd100, %p10;
	sub.s64 	%rd206, %rd118, %rd119;
	bra.uni 	$L__BB1_16;
$L__BB1_12:
	neg.s32 	%r48, %r46;
	cvt.u64.u32 	%rd111, %r48;
	mul.lo.s64 	%rd12, %rd6, %rd111;
	or.b64  	%rd112, %rd12, %rd100;
	and.b64  	%rd113, %rd112, -4294967296;
	setp.ne.s64 	%p7, %rd113, 0;
	@%p7 bra 	$L__BB1_14;
	cvt.u32.u64 	%r49, %rd100;
	cvt.u32.u64 	%r50, %rd12;
	rem.u32 	%r51, %r50, %r49;
	cvt.u64.u32 	%rd205, %r51;
	bra.uni 	$L__BB1_15;
$L__BB1_14:
	rem.u64 	%rd205, %rd12, %rd100;
$L__BB1_15:
	setp.lt.u64 	%p8, %rd206, %rd205;
	selp.b64 	%rd114, %rd100, 0, %p8;
	sub.s64 	%rd115, %rd206, %rd205;
	add.s64 	%rd206, %rd115, %rd114;
$L__BB1_16:
	mul.wide.u32 	%rd120, %r20, 4;
	add.s64 	%rd121, %rd2, %rd120;
	ld.global.nc.u32 	%r55, [%rd121];
	cvt.u64.u32 	%rd18, %r55;
	setp.eq.s64 	%p11, %rd18, 0;
	@%p11 bra 	$L__BB1_26;
	cvt.u32.u64 	%r56, %rd18;
	mul.wide.u32 	%rd122, %r124, 8;
	add.s64 	%rd123, %rd1, %rd122;
	ld.global.nc.u64 	%rd19, [%rd123];
	setp.gt.s32 	%p12, %r56, 0;
	@%p12 bra 	$L__BB1_22;
	neg.s32 	%r58, %r56;
	cvt.u64.u32 	%rd124, %r58;
	mul.lo.s64 	%rd20, %rd19, %rd124;
	or.b64  	%rd125, %rd20, %rd100;
	and.b64  	%rd126, %rd125, -4294967296;
	setp.ne.s64 	%p13, %rd126, 0;
	@%p13 bra 	$L__BB1_20;
	cvt.u32.u64 	%r59, %rd100;
	cvt.u32.u64 	%r60, %rd20;
	rem.u32 	%r61, %r60, %r59;
	cvt.u64.u32 	%rd207, %r61;
	bra.uni 	$L__BB1_21;
$L__BB1_20:
	rem.u64 	%rd207, %rd20, %rd100;
$L__BB1_21:
	setp.lt.u64 	%p14, %rd206, %rd207;
	selp.b64 	%rd127, %rd100, 0, %p14;
	sub.s64 	%rd128, %rd206, %rd207;
	add.s64 	%rd206, %rd128, %rd127;
	bra.uni 	$L__BB1_26;
$L__BB1_22:
	mul.lo.s64 	%rd25, %rd19, %rd18;
	or.b64  	%rd129, %rd25, %rd100;
	and.b64  	%rd130, %rd129, -4294967296;
	setp.ne.s64 	%p15, %rd130, 0;
	@%p15 bra 	$L__BB1_24;
	cvt.u32.u64 	%r62, %rd100;
	cvt.u32.u64 	%r63, %rd25;
	rem.u32 	%r64, %r63, %r62;
	cvt.u64.u32 	%rd208, %r64;
	bra.uni 	$L__BB1_25;
$L__BB1_24:
	rem.u64 	%rd208, %rd25, %rd100;
$L__BB1_25:
	add.s64 	%rd131, %rd208, %rd206;
	setp.lt.u64 	%p16, %rd131, %rd100;
	selp.b64 	%rd132, 0, %rd100, %p16;
	sub.s64 	%rd206, %rd131, %rd132;
$L__BB1_26:
	add.s32 	%r65, %r20, 1;
	mul.wide.u32 	%rd133, %r65, 4;
	add.s64 	%rd134, %rd2, %rd133;
	ld.global.nc.u32 	%r66, [%rd134];
	cvt.u64.u32 	%rd31, %r66;
	setp.eq.s64 	%p17, %rd31, 0;
	@%p17 bra 	$L__BB1_36;
	cvt.u32.u64 	%r67, %rd31;
	mul.wide.u32 	%rd135, %r122, 8;
	add.s64 	%rd136, %rd1, %rd135;
	ld.global.nc.u64 	%rd32, [%rd136];
	setp.gt.s32 	%p18, %r67, 0;
	@%p18 bra 	$L__BB1_32;
	neg.s32 	%r69, %r67;
	cvt.u64.u32 	%rd137, %r69;
	mul.lo.s64 	%rd33, %rd32, %rd137;
	or.b64  	%rd138, %rd33, %rd100;
	and.b64  	%rd139, %rd138, -4294967296;
	setp.ne.s64 	%p19, %rd139, 0;
	@%p19 bra 	$L__BB1_30;
	cvt.u32.u64 	%r70, %rd100;
	cvt.u32.u64 	%r71, %rd33;
	rem.u32 	%r72, %r71, %r70;
	cvt.u64.u32 	%rd210, %r72;
	bra.uni 	$L__BB1_31;
$L__BB1_30:
	rem.u64 	%rd210, %rd33, %rd100;
$L__BB1_31:
	setp.lt.u64 	%p20, %rd206, %rd210;
	selp.b64 	%rd140, %rd100, 0, %p20;
	sub.s64 	%rd141, %rd206, %rd210;
	add.s64 	%rd206, %rd141, %rd140;
	bra.uni 	$L__BB1_36;
$L__BB1_32:
	mul.lo.s64 	%rd38, %rd32, %rd31;
	or.b64  	%rd142, %rd38, %rd100;
	and.b64  	%rd143, %rd142, -4294967296;
	setp.ne.s64 	%p21, %rd143, 0;
	@%p21 bra 	$L__BB1_34;
	cvt.u32.u64 	%r73, %rd100;
	cvt.u32.u64 	%r74, %rd38;
	rem.u32 	%r75, %r74, %r73;
	cvt.u64.u32 	%rd211, %r75;
	bra.uni 	$L__BB1_35;
$L__BB1_34:
	rem.u64 	%rd211, %rd38, %rd100;
$L__BB1_35:
	add.s64 	%rd144, %rd211, %rd206;
	setp.lt.u64 	%p22, %rd144, %rd100;
	selp.b64 	%rd145, 0, %rd100, %p22;
	sub.s64 	%rd206, %rd144, %rd145;
$L__BB1_36:
	mul.wide.u32 	%rd146, %r123, 4;
	add.s64 	%rd147, %rd2, %rd146;
	ld.global.nc.u32 	%r76, [%rd147];
	cvt.u64.u32 	%rd44, %r76;
	setp.eq.s64 	%p23, %rd44, 0;
	@%p23 bra 	$L__BB1_46;
	cvt.u32.u64 	%r77, %rd44;
	mul.wide.u32 	%rd148, %r121, 8;
	add.s64 	%rd149, %rd1, %rd148;
	ld.global.nc.u64 	%rd45, [%rd149];
	setp.gt.s32 	%p24, %r77, 0;
	@%p24 bra 	$L__BB1_42;
	neg.s32 	%r79, %r77;
	cvt.u64.u32 	%rd150, %r79;
	mul.lo.s64 	%rd46, %rd45, %rd150;
	or.b64  	%rd151, %rd46, %rd100;
	and.b64  	%rd152, %rd151, -4294967296;
	setp.ne.s64 	%p25, %rd152, 0;
	@%p25 bra 	$L__BB1_40;
	cvt.u32.u64 	%r80, %rd100;
	cvt.u32.u64 	%r81, %rd46;
	rem.u32 	%r82, %r81, %r80;
	cvt.u64.u32 	%rd213, %r82;
	bra.uni 	$L__BB1_41;
$L__BB1_40:
	rem.u64 	%rd213, %rd46, %rd100;
$L__BB1_41:
	setp.lt.u64 	%p26, %rd206, %rd213;
	selp.b64 	%rd153, %rd100, 0, %p26;
	sub.s64 	%rd154, %rd206, %rd213;
	add.s64 	%rd206, %rd154, %rd153;
	bra.uni 	$L__BB1_46;
$L__BB1_42:
	mul.lo.s64 	%rd51, %rd45, %rd44;
	or.b64  	%rd155, %rd51, %rd100;
	and.b64  	%rd156, %rd155, -4294967296;
	setp.ne.s64 	%p27, %rd156, 0;
	@%p27 bra 	$L__BB1_44;
	cvt.u32.u64 	%r83, %rd100;
	cvt.u32.u64 	%r84, %rd51;
	rem.u32 	%r85, %r84, %r83;
	cvt.u64.u32 	%rd214, %r85;
	bra.uni 	$L__BB1_45;
$L__BB1_44:
	rem.u64 	%rd214, %rd51, %rd100;
$L__BB1_45:
	add.s64 	%rd157, %rd214, %rd206;
	setp.lt.u64 	%p28, %rd157, %rd100;
	selp.b64 	%rd158, 0, %rd100, %p28;
	sub.s64 	%rd206, %rd157, %rd158;
$L__BB1_46:
	add.s32 	%r125, %r125, 4;
	add.s32 	%r124, %r124, %r6;
	add.s32 	%r123, %r123, 4;
	add.s32 	%r122, %r122, %r6;
	add.s32 	%r121, %r121, %r6;
	add.s32 	%r120, %r120, %r6;
	setp.ne.s32 	%p29, %r125, 0;
	mov.u32 	%r126, %r4;
	@%p29 bra 	$L__BB1_6;
$L__BB1_47:
	setp.eq.s32 	%p30, %r3, 0;
	@%p30 bra 	$L__BB1_80;
	add.s32 	%r28, %r126, %r8;
	mul.wide.u32 	%rd159, %r28, 4;
	add.s64 	%rd160, %rd2, %rd159;
	ld.global.nc.u32 	%r86, [%rd160];
	cvt.u64.u32 	%rd59, %r86;
	setp.eq.s64 	%p31, %rd59, 0;
	@%p31 bra 	$L__BB1_58;
	cvt.u32.u64 	%r87, %rd59;
	mad.lo.s32 	%r88, %r28, %r2, %r1;
	mul.wide.u32 	%rd161, %r88, 8;
	add.s64 	%rd162, %rd1, %rd161;
	ld.global.nc.u64 	%rd60, [%rd162];
	setp.gt.s32 	%p32, %r87, 0;
	@%p32 bra 	$L__BB1_54;
	neg.s32 	%r90, %r87;
	cvt.u64.u32 	%rd163, %r90;
	mul.lo.s64 	%rd61, %rd60, %rd163;
	or.b64  	%rd164, %rd61, %rd100;
	and.b64  	%rd165, %rd164, -4294967296;
	setp.ne.s64 	%p33, %rd165, 0;
	@%p33 bra 	$L__BB1_52;
	cvt.u32.u64 	%r91, %rd100;
	cvt.u32.u64 	%r92, %rd61;
	rem.u32 	%r93, %r92, %r91;
	cvt.u64.u32 	%rd218, %r93;
	bra.uni 	$L__BB1_53;
$L__BB1_52:
	rem.u64 	%rd218, %rd61, %rd100;
$L__BB1_53:
	setp.lt.u64 	%p34, %rd206, %rd218;
	selp.b64 	%rd166, %rd100, 0, %p34;
	sub.s64 	%rd167, %rd206, %rd218;
	add.s64 	%rd206, %rd167, %rd166;
	bra.uni 	$L__BB1_58;
$L__BB1_54:
	mul.lo.s64 	%rd66, %rd60, %rd59;
	or.b64  	%rd168, %rd66, %rd100;
	and.b64  	%rd169, %rd168, -4294967296;
	setp.ne.s64 	%p35, %rd169, 0;
	@%p35 bra 	$L__BB1_56;
	cvt.u32.u64 	%r94, %rd100;
	cvt.u32.u64 	%r95, %rd66;
	rem.u32 	%r96, %r95, %r94;
	cvt.u64.u32 	%rd219, %r96;
	bra.uni 	$L__BB1_57;
$L__BB1_56:
	rem.u64 	%rd219, %rd66, %rd100;
$L__BB1_57:
	add.s64 	%rd170, %rd219, %rd206;
	setp.lt.u64 	%p36, %rd170, %rd100;
	selp.b64 	%rd171, 0, %rd100, %p36;
	sub.s64 	%rd206, %rd170, %rd171;
$L__BB1_58:
	setp.eq.s32 	%p37, %r3, 1;
	@%p37 bra 	$L__BB1_80;
	add.s32 	%r29, %r28, 1;
	mul.wide.u32 	%rd172, %r29, 4;
	add.s64 	%rd173, %rd2, %rd172;
	ld.global.nc.u32 	%r97, [%rd173];
	cvt.u64.u32 	%rd72, %r97;
	setp.eq.s64 	%p38, %rd72, 0;
	@%p38 bra 	$L__BB1_69;
	cvt.u32.u64 	%r98, %rd72;
	mad.lo.s32 	%r99, %r29, %r2, %r1;
	mul.wide.u32 	%rd174, %r99, 8;
	add.s64 	%rd175, %rd1, %rd174;
	ld.global.nc.u64 	%rd73, [%rd175];
	setp.gt.s32 	%p39, %r98, 0;
	@%p39 bra 	$L__BB1_65;
	neg.s32 	%r101, %r98;
	cvt.u64.u32 	%rd176, %r101;
	mul.lo.s64 	%rd74, %rd73, %rd176;
	or.b64  	%rd177, %rd74, %rd100;
	and.b64  	%rd178, %rd177, -4294967296;
	setp.ne.s64 	%p40, %rd178, 0;
	@%p40 bra 	$L__BB1_63;
	cvt.u32.u64 	%r102, %rd100;
	cvt.u32.u64 	%r103, %rd74;
	rem.u32 	%r104, %r103, %r102;
	cvt.u64.u32 	%rd221, %r104;
	bra.uni 	$L__BB1_64;
$L__BB1_63:
	rem.u64 	%rd221, %rd74, %rd100;
$L__BB1_64:
	setp.lt.u64 	%p41, %rd206, %rd221;
	selp.b64 	%rd179, %rd100, 0, %p41;
	sub.s64 	%rd180, %rd206, %rd221;
	add.s64 	%rd206, %rd180, %rd179;
	bra.uni 	$L__BB1_69;
$L__BB1_65:
	mul.lo.s64 	%rd79, %rd73, %rd72;
	or.b64  	%rd181, %rd79, %rd100;
	and.b64  	%rd182, %rd181, -4294967296;
	setp.ne.s64 	%p42, %rd182, 0;
	@%p42 bra 	$L__BB1_67;
	cvt.u32.u64 	%r105, %rd100;
	cvt.u32.u64 	%r106, %rd79;
	rem.u32 	%r107, %r106, %r105;
	cvt.u64.u32 	%rd222, %r107;
	bra.uni 	$L__BB1_68;
$L__BB1_67:
	rem.u64 	%rd222, %rd79, %rd100;
$L__BB1_68:
	add.s64 	%rd183, %rd222, %rd206;
	setp.lt.u64 	%p43, %rd183, %rd100;
	selp.b64 	%rd184, 0, %rd100, %p43;
	sub.s64 	%rd206, %rd183, %rd184;
$L__BB1_69:
	setp.eq.s32 	%p44, %r3, 2;
	@%p44 bra 	$L__BB1_80;
	add.s32 	%r30, %r28, 2;
	mul.wide.u32 	%rd185, %r30, 4;
	add.s64 	%rd186, %rd2, %rd185;
	ld.global.nc.u32 	%r108, [%rd186];
	cvt.u64.u32 	%rd85, %r108;
	setp.eq.s64 	%p45, %rd85, 0;
	@%p45 bra 	$L__BB1_80;
	cvt.u32.u64 	%r109, %rd85;
	mad.lo.s32 	%r110, %r30, %r2, %r1;
	mul.wide.u32 	%rd187, %r110, 8;
	add.s64 	%rd188, %rd1, %rd187;
	ld.global.nc.u64 	%rd86, [%rd188];
	setp.gt.s32 	%p46, %r109, 0;
	@%p46 bra 	$L__BB1_76;
	neg.s32 	%r112, %r109;
	cvt.u64.u32 	%rd189, %r112;
	mul.lo.s64 	%rd87, %rd86, %rd189;
	or.b64  	%rd190, %rd87, %rd100;
	and.b64  	%rd191, %rd190, -4294967296;
	setp.ne.s64 	%p47, %rd191, 0;
	@%p47 bra 	$L__BB1_74;
	cvt.u32.u64 	%r113, %rd100;
	cvt.u32.u64 	%r114, %rd87;
	rem.u32 	%r115, %r114, %r113;
	cvt.u64.u32 	%rd224, %r115;
	bra.uni 	$L__BB1_75;
$L__BB1_74:
	rem.u64 	%rd224, %rd87, %rd100;
$L__BB1_75:
	setp.lt.u64 	%p48, %rd206, %rd224;
	selp.b64 	%rd192, %rd100, 0, %p48;
	sub.s64 	%rd193, %rd206, %rd224;
	add.s64 	%rd206, %rd193, %rd192;
	bra.uni 	$L__BB1_80;
$L__BB1_76:
	mul.lo.s64 	%rd92, %rd86, %rd85;
	or.b64  	%rd194, %rd92, %rd100;
	and.b64  	%rd195, %rd194, -4294967296;
	setp.ne.s64 	%p49, %rd195, 0;
	@%p49 bra 	$L__BB1_78;
	cvt.u32.u64 	%r116, %rd100;
	cvt.u32.u64 	%r117, %rd92;
	rem.u32 	%r118, %r117, %r116;
	cvt.u64.u32 	%rd225, %r118;
	bra.uni 	$L__BB1_79;
$L__BB1_78:
	rem.u64 	%rd225, %rd92, %rd100;
$L__BB1_79:
	add.s64 	%rd196, %rd225, %rd206;
	setp.lt.u64 	%p50, %rd196, %rd100;
	selp.b64 	%rd197, 0, %rd100, %p50;
	sub.s64 	%rd206, %rd196, %rd197;
$L__BB1_80:
	add.s32 	%r119, %r119, 1;
	setp.ne.s32 	%p51, %r119, %r32;
	@%p51 bra 	$L__BB1_4;
$L__BB1_81:
	ld.param.u64 	%rd201, [_ZN3lux4cuda4tfhe27keyswitch_accumulate_kernelEPKiPKmPmjjjm_param_2];
	cvta.to.global.u64 	%rd198, %rd201;
	mul.wide.u32 	%rd199, %r1, 8;
	add.s64 	%rd200, %rd198, %rd199;
	st.global.u64 	[%rd200], %rd206;
$L__BB1_82:
	ret;

}
	// .globl	_ZN3lux4cuda4tfhe34keyswitch_accumulate_shared_kernelEPKiPKmPmjjjm
.visible .entry _ZN3lux4cuda4tfhe34keyswitch_accumulate_shared_kernelEPKiPKmPmjjjm(
	.param .u64 .ptr .align 1 _ZN3lux4cuda4tfhe34keyswitch_accumulate_shared_kernelEPKiPKmPmjjjm_param_0,
	.param .u64 .ptr .align 1 _ZN3lux4cuda4tfhe34keyswitch_accumulate_shared_kernelEPKiPKmPmjjjm_param_1,
	.param .u64 .ptr .align 1 _ZN3lux4cuda4tfhe34keyswitch_accumulate_shared_kernelEPKiPKmPmjjjm_param_2,
	.param .u32 _ZN3lux4cuda4tfhe34keyswitch_accumulate_shared_kernelEPKiPKmPmjjjm_param_3,
	.param .u32 _ZN3lux4cuda4tfhe34keyswitch_accumulate_shared_kernelEPKiPKmPmjjjm_param_4,
	.param .u32 _ZN3lux4cuda4tfhe34keyswitch_accumulate_shared_kernelEPKiPKmPmjjjm_param_5,
	.param .u64 _ZN3lux4cuda4tfhe34keyswitch_accumulate_shared_kernelEPKiPKmPmjjjm_param_6
)
{
	.reg .pred 	%p<15>;
	.reg .b32 	%r<31>;
	.reg .b64 	%rd<51>;

	ld.param.u64 	%rd18, [_ZN3lux4cuda4tfhe34keyswitch_accumulate_shared_kernelEPKiPKmPmjjjm_param_0];
	ld.param.u64 	%rd19, [_ZN3lux4cuda4tfhe34keyswitch_accumulate_shared_kernelEPKiPKmPmjjjm_param_1];
	ld.param.u64 	%rd20, [_ZN3lux4cuda4tfhe34keyswitch_accumulate_shared_kernelEPKiPKmPmjjjm_param_2];
	ld.param.u32 	%r11, [_ZN3lux4cuda4tfhe34keyswitch_accumulate_shared_kernelEPKiPKmPmjjjm_param_3];
	ld.param.u32 	%r12, [_ZN3lux4cuda4tfhe34keyswitch_accumulate_shared_kernelEPKiPKmPmjjjm_param_4];
	ld.param.u32 	%r13, [_ZN3lux4cuda4tfhe34keyswitch_accumulate_shared_kernelEPKiPKmPmjjjm_param_5];
	ld.param.u64 	%rd21, [_ZN3lux4cuda4tfhe34keyswitch_accumulate_shared_kernelEPKiPKmPmjjjm_param_6];
	mov.u32 	%r1, %ctaid.x;
	mov.u32 	%r2, %tid.x;
	mov.u32 	%r30, %ntid.x;
	setp.gt.u32 	%p1, %r1, %r12;
	@%p1 bra 	$L__BB2_20;
	mul.lo.s32 	%r4, %r13, %r11;
	setp.ge.u32 	%p2, %r2, %r4;
	mov.b64 	%rd49, 0;
	@%p2 bra 	$L__BB2_14;
	add.s32 	%r5, %r12, 1;
	cvta.to.global.u64 	%rd1, %rd18;
	cvta.to.global.u64 	%rd2, %rd19;
	mov.b64 	%rd49, 0;
	mov.u32 	%r29, %r2;
$L__BB2_3:
	mul.wide.u32 	%rd24, %r29, 4;
	add.s64 	%rd25, %rd1, %rd24;
	ld.global.nc.u32 	%r14, [%rd25];
	cvt.u64.u32 	%rd4, %r14;
	setp.eq.s64 	%p3, %rd4, 0;
	@%p3 bra 	$L__BB2_13;
	cvt.u32.u64 	%r15, %rd4;
	mad.lo.s32 	%r16, %r29, %r5, %r1;
	mul.wide.u32 	%rd26, %r16, 8;
	add.s64 	%rd27, %rd2, %rd26;
	ld.global.nc.u64 	%rd5, [%rd27];
	setp.lt.s32 	%p4, %r15, 1;
	@%p4 bra 	$L__BB2_9;
	mul.lo.s64 	%rd6, %rd5, %rd4;
	or.b64  	%rd33, %rd6, %rd21;
	and.b64  	%rd34, %rd33, -4294967296;
	setp.ne.s64 	%p7, %rd34, 0;
	@%p7 bra 	$L__BB2_7;
	cvt.u32.u64 	%r22, %rd21;
	cvt.u32.u64 	%r23, %rd6;
	rem.u32 	%r24, %r23, %r22;
	cvt.u64.u32 	%rd47, %r24;
	bra.uni 	$L__BB2_8;
$L__BB2_7:
	rem.u64 	%rd47, %rd6, %rd21;
$L__BB2_8:
	add.s64 	%rd35, %rd47, %rd49;
	setp.lt.u64 	%p8, %rd35, %rd21;
	selp.b64 	%rd36, 0, %rd21, %p8;
	sub.s64 	%rd49, %rd35, %rd36;
	bra.uni 	$L__BB2_13;
$L__BB2_9:
	neg.s32 	%r18, %r15;
	cvt.u64.u32 	%rd28, %r18;
	mul.lo.s64 	%rd11, %rd5, %rd28;
	or.b64  	%rd29, %rd11, %rd21;
	and.b64  	%rd30, %rd29, -4294967296;
	setp.ne.s64 	%p5, %rd30, 0;
	@%p5 bra 	$L__BB2_11;
	cvt.u32.u64 	%r19, %rd21;
	cvt.u32.u64 	%r20, %rd11;
	rem.u32 	%r21, %r20, %r19;
	cvt.u64.u32 	%rd48, %r21;
	bra.uni 	$L__BB2_12;
$L__BB2_11:
	rem.u64 	%rd48, %rd11, %rd21;
$L__BB2_12:
	setp.lt.u64 	%p6, %rd49, %rd48;
	selp.b64 	%rd31, %rd21, 0, %p6;
	sub.s64 	%rd32, %rd49, %rd48;
	add.s64 	%rd49, %rd32, %rd31;
$L__BB2_13:
	add.s32 	%r29, %r29, %r30;
	setp.lt.u32 	%p9, %r29, %r4;
	@%p9 bra 	$L__BB2_3;
$L__BB2_14:
	shl.b32 	%r25, %r2, 3;
	mov.u32 	%r26, _ZN3lux4cuda4tfhe5shmemE;
	add.s32 	%r8, %r26, %r25;
	st.shared.u64 	[%r8], %rd49;
	bar.sync 	0;
	setp.lt.u32 	%p10, %r30, 2;
	@%p10 bra 	$L__BB2_18;
$L__BB2_15:
	shr.u32 	%r10, %r30, 1;
	setp.ge.u32 	%p11, %r2, %r10;
	@%p11 bra 	$L__BB2_17;
	ld.shared.u64 	%rd37, [%r8];
	shl.b32 	%r27, %r10, 3;
	add.s32 	%r28, %r8, %r27;
	ld.shared.u64 	%rd38, [%r28];
	add.s64 	%rd39, %rd38, %rd37;
	setp.lt.u64 	%p12, %rd39, %rd21;
	selp.b64 	%rd40, 0, %rd21, %p12;
	sub.s64 	%rd41, %rd39, %rd40;
	st.shared.u64 	[%r8], %rd41;
$L__BB2_17:
	bar.sync 	0;
	setp.gt.u32 	%p13, %r30, 3;
	mov.u32 	%r30, %r10;
	@%p13 bra 	$L__BB2_15;
$L__BB2_18:
	setp.ne.s32 	%p14, %r2, 0;
	@%p14 bra 	$L__BB2_20;
	ld.shared.u64 	%rd42, [_ZN3lux4cuda4tfhe5shmemE];
	cvta.to.global.u64 	%rd43, %rd20;
	mul.wide.u32 	%rd44, %r1, 8;
	add.s64 	%rd45, %rd43, %rd44;
	st.global.u64 	[%rd45], %rd42;
$L__BB2_20:
	ret;

}
	// .globl	_ZN3lux4cuda4tfhe22keyswitch_fused_kernelEPKmS3_Pmjjjjm
.visible .entry _ZN3lux4cuda4tfhe22keyswitch_fused_kernelEPKmS3_Pmjjjjm(
	.param .u64 .ptr .align 1 _ZN3lux4cuda4tfhe22keyswitch_fused_kernelEPKmS3_Pmjjjjm_param_0,
	.param .u64 .ptr .align 1 _ZN3lux4cuda4tfhe22keyswitch_fused_kernelEPKmS3_Pmjjjjm_param_1,
	.param .u64 .ptr .align 1 _ZN3lux4cuda4tfhe22keyswitch_fused_kernelEPKmS3_Pmjjjjm_param_2,
	.param .u32 _ZN3lux4cuda4tfhe22keyswitch_fused_kernelEPKmS3_Pmjjjjm_param_3,
	.param .u32 _ZN3lux4cuda4tfhe22keyswitch_fused_kernelEPKmS3_Pmjjjjm_param_4,
	.param .u32 _ZN3lux4cuda4tfhe22keyswitch_fused_kernelEPKmS3_Pmjjjjm_param_5,
	.param .u32 _ZN3lux4cuda4tfhe22keyswitch_fused_kernelEPKmS3_Pmjjjjm_param_6,
	.param .u64 _ZN3lux4cuda4tfhe22keyswitch_fused_kernelEPKmS3_Pmjjjjm_param_7
)
{
	.reg .pred 	%p<66>;
	.reg .b32 	%r<211>;
	.reg .b64 	%rd<243>;

	ld.param.u64 	%rd111, [_ZN3lux4cuda4tfhe22keyswitch_fused_kernelEPKmS3_Pmjjjjm_param_0];
	ld.param.u64 	%rd112, [_ZN3lux4cuda4tfhe22keyswitch_fused_kernelEPKmS3_Pmjjjjm_param_1];
	ld.param.u32 	%r49, [_ZN3lux4cuda4tfhe22keyswitch_fused_kernelEPKmS3_Pmjjjjm_param_3];
	ld.param.u32 	%r50, [_ZN3lux4cuda4tfhe22keyswitch_fused_kernelEPKmS3_Pmjjjjm_param_4];
	ld.param.u32 	%r51, [_ZN3lux4cuda4tfhe22keyswitch_fused_kernelEPKmS3_Pmjjjjm_param_5];
	ld.param.u32 	%r52, [_ZN3lux4cuda4tfhe22keyswitch_fused_kernelEPKmS3_Pmjjjjm_param_6];
	ld.param.u64 	%rd110, [_ZN3lux4cuda4tfhe22keyswitch_fused_kernelEPKmS3_Pmjjjjm_param_7];
	cvta.to.global.u64 	%rd1, %rd112;
	cvta.to.global.u64 	%rd2, %rd111;
	mov.u32 	%r201, %tid.x;
	mov.u32 	%r2, %ntid.x;
	mov.b64 	%rd113, 1;
	shl.b64 	%rd114, %rd113, %r52;
	shr.u64 	%rd3, %rd114, 1;
	add.s64 	%rd4, %rd114, 4294967295;
	setp.ge.u32 	%p1, %r201, %r49;
	@%p1 bra 	$L__BB3_12;
	setp.eq.s32 	%p2, %r51, 0;
	cvt.u32.u64 	%r3, %rd3;
	@%p2 bra 	$L__BB3_12;
	and.b32  	%r4, %r51, 3;
	and.b32  	%r5, %r51, -4;
	and.b32  	%r6, %r51, 1;
	mov.u32 	%r196, %r201;
$L__BB3_3:
	setp.lt.u32 	%p3, %r51, 4;
	mul.wide.u32 	%rd115, %r196, 8;
	add.s64 	%rd116, %rd2, %rd115;
	ld.global.nc.u64 	%rd5, [%rd116];
	mul.lo.s32 	%r8, %r196, %r51;
	mov.b32 	%r199, 0;
	@%p3 bra 	$L__BB3_6;
	mov.b32 	%r197, 0;
$L__BB3_5:
	.pragma "nounroll";
	not.b32 	%r55, %r197;
	mad.lo.s32 	%r56, %r52, %r55, 64;
	shr.u64 	%rd117, %rd5, %r56;
	cvt.u32.u64 	%r57, %rd117;
	add.s32 	%r59, %r57, %r3;
	cvt.u32.u64 	%r60, %rd4;
	and.b32  	%r61, %r59, %r60;
	sub.s32 	%r62, %r61, %r3;
	add.s32 	%r63, %r197, %r8;
	shl.b32 	%r64, %r63, 2;
	mov.u32 	%r65, _ZN3lux4cuda4tfhe5shmemE;
	add.s32 	%r66, %r65, %r64;
	st.shared.u32 	[%r66], %r62;
	sub.s32 	%r67, -2, %r197;
	mad.lo.s32 	%r68, %r52, %r67, 64;
	shr.u64 	%rd118, %rd5, %r68;
	cvt.u32.u64 	%r69, %rd118;
	add.s32 	%r70, %r69, %r3;
	and.b32  	%r71, %r70, %r60;
	sub.s32 	%r72, %r71, %r3;
	st.shared.u32 	[%r66+4], %r72;
	sub.s32 	%r73, -3, %r197;
	mad.lo.s32 	%r74, %r52, %r73, 64;
	shr.u64 	%rd119, %rd5, %r74;
	cvt.u32.u64 	%r75, %rd119;
	add.s32 	%r76, %r75, %r3;
	and.b32  	%r77, %r76, %r60;
	sub.s32 	%r78, %r77, %r3;
	st.shared.u32 	[%r66+8], %r78;
	sub.s32 	%r79, -4, %r197;
	mad.lo.s32 	%r80, %r52, %r79, 64;
	shr.u64 	%rd120, %rd5, %r80;
	cvt.u32.u64 	%r81, %rd120;
	add.s32 	%r82, %r81, %r3;
	and.b32  	%r83, %r82, %r60;
	sub.s32 	%r84, %r83, %r3;
	st.shared.u32 	[%r66+12], %r84;
	add.s32 	%r197, %r197, 4;
	setp.ne.s32 	%p4, %r197, %r5;
	mov.u32 	%r199, %r5;
	@%p4 bra 	$L__BB3_5;
$L__BB3_6:
	setp.eq.s32 	%p5, %r4, 0;
	@%p5 bra 	$L__BB3_11;
	setp.eq.s32 	%p6, %r4, 1;
	@%p6 bra 	$L__BB3_9;
	not.b32 	%r85, %r199;
	mad.lo.s32 	%r86, %r52, %r85, 64;
	shr.u64 	%rd121, %rd5, %r86;
	cvt.u32.u64 	%r87, %rd121;
	add.s32 	%r89, %r87, %r3;
	cvt.u32.u64 	%r90, %rd4;
	and.b32  	%r91, %r89, %r90;
	sub.s32 	%r92, %r91, %r3;
	add.s32 	%r93, %r199, %r8;
	shl.b32 	%r94, %r93, 2;
	mov.u32 	%r95, _ZN3lux4cuda4tfhe5shmemE;
	add.s32 	%r96, %r95, %r94;
	st.shared.u32 	[%r96], %r92;
	sub.s32 	%r97, -2, %r199;
	mad.lo.s32 	%r98, %r52, %r97, 64;
	shr.u64 	%rd122, %rd5, %r98;
	cvt.u32.u64 	%r99, %rd122;
	add.s32 	%r100, %r99, %r3;
	and.b32  	%r101, %r100, %r90;
	sub.s32 	%r102, %r101, %r3;
	st.shared.u32 	[%r96+4], %r102;
	add.s32 	%r199, %r199, 2;
$L__BB3_9:
	setp.eq.s32 	%p7, %r6, 0;
	@%p7 bra 	$L__BB3_11;
	not.b32 	%r103, %r199;
	mad.lo.s32 	%r104, %r52, %r103, 64;
	shr.u64 	%rd123, %rd5, %r104;
	cvt.u32.u64 	%r105, %rd123;
	add.s32 	%r107, %r105, %r3;
	cvt.u32.u64 	%r108, %rd4;
	and.b32  	%r109, %r107, %r108;
	sub.s32 	%r110, %r109, %r3;
	add.s32 	%r111, %r199, %r8;
	shl.b32 	%r112, %r111, 2;
	mov.u32 	%r113, _ZN3lux4cuda4tfhe5shmemE;
	add.s32 	%r114, %r113, %r112;
	st.shared.u32 	[%r114], %r110;
$L__BB3_11:
	add.s32 	%r196, %r196, %r2;
	setp.lt.u32 	%p8, %r196, %r49;
	@%p8 bra 	$L__BB3_3;
$L__BB3_12:
	bar.sync 	0;
	setp.gt.u32 	%p9, %r201, %r50;
	@%p9 bra 	$L__BB3_103;
	ld.param.u64 	%rd213, [_ZN3lux4cuda4tfhe22keyswitch_fused_kernelEPKmS3_Pmjjjjm_param_2];
	cvta.to.global.u64 	%rd6, %rd213;
	mul.wide.u32 	%rd124, %r49, 8;
	add.s64 	%rd7, %rd2, %rd124;
	setp.ne.s32 	%p10, %r49, 0;
	add.s32 	%r15, %r50, 1;
	@%p10 bra 	$L__BB3_17;
$L__BB3_14:
	setp.ne.s32 	%p64, %r201, %r50;
	mov.b64 	%rd215, 0;
	@%p64 bra 	$L__BB3_16;
	ld.global.nc.u64 	%rd215, [%rd7];
$L__BB3_16:
	mul.wide.u32 	%rd211, %r201, 8;
	add.s64 	%rd212, %rd6, %rd211;
	st.global.u64 	[%rd212], %rd215;
	add.s32 	%r201, %r201, %r2;
	setp.gt.u32 	%p65, %r201, %r50;
	@%p65 bra 	$L__BB3_103;
	bra.uni 	$L__BB3_14;
$L__BB3_17:
	setp.ne.s32 	%p11, %r51, 0;
	@%p11 bra 	$L__BB3_18;
	bra.uni 	$L__BB3_28;
$L__BB3_18:
	and.b32  	%r18, %r51, 3;
	and.b32  	%r19, %r51, -4;
	shl.b32 	%r115, %r50, 2;
	add.s32 	%r20, %r115, 4;
$L__BB3_19:
	setp.ne.s32 	%p12, %r201, %r50;
	mov.b64 	%rd222, 0;
	@%p12 bra 	$L__BB3_21;
	ld.global.nc.u64 	%rd222, [%rd7];
$L__BB3_21:
	mov.b32 	%r203, 0;
$L__BB3_22:
	setp.lt.u32 	%p13, %r51, 4;
	mul.lo.s32 	%r25, %r203, %r51;
	mov.b32 	%r210, 0;
	@%p13 bra 	$L__BB3_68;
	and.b32  	%r118, %r51, -4;
	neg.s32 	%r209, %r118;
	mad.lo.s32 	%r119, %r15, %r25, %r15;
	add.s32 	%r208, %r201, %r119;
	add.s32 	%r120, %r25, 2;
	mad.lo.s32 	%r207, %r15, %r120, %r201;
	add.s32 	%r121, %r25, 3;
	mad.lo.s32 	%r206, %r15, %r121, %r201;
	mul.lo.s32 	%r122, %r51, %r203;
	mad.lo.s32 	%r205, %r122, %r15, %r201;
	shl.b32 	%r123, %r122, 2;
	mov.u32 	%r124, _ZN3lux4cuda4tfhe5shmemE;
	add.s32 	%r125, %r124, %r123;
	add.s32 	%r204, %r125, 8;
$L__BB3_24:
	ld.shared.u32 	%rd16, [%r204+-8];
	setp.eq.s64 	%p14, %rd16, 0;
	@%p14 bra 	$L__BB3_37;
	cvt.u32.u64 	%r126, %rd16;
	mul.wide.u32 	%rd127, %r205, 8;
	add.s64 	%rd128, %rd1, %rd127;
	ld.global.nc.u64 	%rd17, [%rd128];
	setp.lt.s32 	%p15, %r126, 1;
	@%p15 bra 	$L__BB3_33;
	mul.lo.s64 	%rd18, %rd17, %rd16;
	or.b64  	%rd134, %rd18, %rd110;
	and.b64  	%rd135, %rd134, -4294967296;
	setp.ne.s64 	%p18, %rd135, 0;
	@%p18 bra 	$L__BB3_31;
	cvt.u32.u64 	%r132, %rd110;
	cvt.u32.u64 	%r133, %rd18;
	rem.u32 	%r134, %r133, %r132;
	cvt.u64.u32 	%rd220, %r134;
	bra.uni 	$L__BB3_32;
$L__BB3_28:
	setp.ne.s32 	%p62, %r201, %r50;
	mov.b64 	%rd216, 0;
	@%p62 bra 	$L__BB3_30;
	ld.global.nc.u64 	%rd216, [%rd7];
$L__BB3_30:
	mul.wide.u32 	%rd208, %r201, 8;
	add.s64 	%rd209, %rd6, %rd208;
	st.global.u64 	[%rd209], %rd216;
	add.s32 	%r201, %r201, %r2;
	setp.gt.u32 	%p63, %r201, %r50;
	@%p63 bra 	$L__BB3_103;
	bra.uni 	$L__BB3_28;
$L__BB3_31:
	rem.u64 	%rd220, %rd18, %rd110;
$L__BB3_32:
	add.s64 	%rd136, %rd220, %rd222;
	setp.lt.u64 	%p19, %rd136, %rd110;
	selp.b64 	%rd137, 0, %rd110, %p19;
	sub.s64 	%rd222, %rd136, %rd137;
	bra.uni 	$L__BB3_37;
$L__BB3_33:
	neg.s32 	%r128, %r126;
	cvt.u64.u32 	%rd129, %r128;
	mul.lo.s64 	%rd23, %rd17, %rd129;
	or.b64  	%rd130, %rd23, %rd110;
	and.b64  	%rd131, %rd130, -4294967296;
	setp.ne.s64 	%p16, %rd131, 0;
	@%p16 bra 	$L__BB3_35;
	cvt.u32.u64 	%r129, %rd110;
	cvt.u32.u64 	%r130, %rd23;
	rem.u32 	%r131, %r130, %r129;
	cvt.u64.u32 	%rd221, %r131;
	bra.uni 	$L__BB3_36;
$L__BB3_35:
	rem.u64 	%rd221, %rd23, %rd110;
$L__BB3_36:
	setp.lt.u64 	%p17, %rd222, %rd221;
	selp.b64 	%rd132, %rd110, 0, %p17;
	sub.s64 	%rd133, %rd222, %rd221;
	add.s64 	%rd222, %rd133, %rd132;
$L__BB3_37:
	ld.shared.u32 	%rd29, [%r204+-4];
	setp.eq.s64 	%p20, %rd29, 0;
	@%p20 bra 	$L__BB3_47;
	cvt.u32.u64 	%r135, %rd29;
	mul.wide.u32 	%rd138, %r208, 8;
	add.s64 	%rd139, %rd1, %rd138;
	ld.global.nc.u64 	%rd30, [%rd139];
	setp.gt.s32 	%p21, %r135, 0;
	@%p21 bra 	$L__BB3_43;
	neg.s32 	%r137, %r135;
	cvt.u64.u32 	%rd140, %r137;
	mul.lo.s64 	%rd31, %rd30, %rd140;
	or.b64  	%rd141, %rd31, %rd110;
	and.b64  	%rd142, %rd141, -4294967296;
	setp.ne.s64 	%p22, %rd142, 0;
	@%p22 bra 	$L__BB3_41;
	cvt.u32.u64 	%r138, %rd110;
	cvt.u32.u64 	%r139, %rd31;
	rem.u32 	%r140, %r139, %r138;
	cvt.u64.u32 	%rd223, %r140;
	bra.uni 	$L__BB3_42;
$L__BB3_41:
	rem.u64 	%rd223, %rd31, %rd110;
$L__BB3_42:
	setp.lt.u64 	%p23, %rd222, %rd223;
	selp.b64 	%rd143, %rd110, 0, %p23;
	sub.s64 	%rd144, %rd222, %rd223;
	add.s64 	%rd222, %rd144, %rd143;
	bra.uni 	$L__BB3_47;
$L__BB3_43:
	mul.lo.s64 	%rd36, %rd30, %rd29;
	or.b64  	%rd145, %rd36, %rd110;
	and.b64  	%rd146, %rd145, -4294967296;
	setp.ne.s64 	%p24, %rd146, 0;
	@%p24 bra 	$L__BB3_45;
	cvt.u32.u64 	%r141, %rd110;
	cvt.u32.u64 	%r142, %rd36;
	rem.u32 	%r143, %r142, %r141;
	cvt.u64.u32 	%rd224, %r143;
	bra.uni 	$L__BB3_46;
$L__BB3_45:
	rem.u64 	%rd224, %rd36, %rd110;
$L__BB3_46:
	add.s64 	%rd147, %rd224, %rd222;
	setp.lt.u64 	%p25, %rd147, %rd110;
	selp.b64 	%rd148, 0, %rd110, %p25;
	sub.s64 	%rd222, %rd147, %rd148;
$L__BB3_47:
	ld.shared.u32 	%rd42, [%r204];
	setp.eq.s64 	%p26, %rd42, 0;
	@%p26 bra 	$L__BB3_57;
	cvt.u32.u64 	%r144, %rd42;
	mul.wide.u32 	%rd149, %r207, 8;
	add.s64 	%rd150, %rd1, %rd149;
	ld.global.nc.u64 	%rd43, [%rd150];
	setp.gt.s32 	%p27, %r144, 0;
	@%p27 bra 	$L__BB3_53;
	neg.s32 	%r146, %r144;
	cvt.u64.u32 	%rd151, %r146;
	mul.lo.s64 	%rd44, %rd43, %rd151;
	or.b64  	%rd152, %rd44, %rd110;
	and.b64  	%rd153, %rd152, -4294967296;
	setp.ne.s64 	%p28, %rd153, 0;
	@%p28 bra 	$L__BB3_51;
	cvt.u32.u64 	%r147, %rd110;
	cvt.u32.u64 	%r148, %rd44;
	rem.u32 	%r149, %r148, %r147;
	cvt.u64.u32 	%rd226, %r149;
	bra.uni 	$L__BB3_52;
$L__BB3_51:
	rem.u64 	%rd226, %rd44, %rd110;
$L__BB3_52:
	setp.lt.u64 	%p29, %rd222, %rd226;
	selp.b64 	%rd154, %rd110, 0, %p29;
	sub.s64 	%rd155, %rd222, %rd226;
	add.s64 	%rd222, %rd155, %rd154;
	bra.uni 	$L__BB3_57;
$L__BB3_53:
	mul.lo.s64 	%rd49, %rd43, %rd42;
	or.b64  	%rd156, %rd49, %rd110;
	and.b64  	%rd157, %rd156, -4294967296;
	setp.ne.s64 	%p30, %rd157, 0;
	@%p30 bra 	$L__BB3_55;
	cvt.u32.u64 	%r150, %rd110;
	cvt.u32.u64 	%r151, %rd49;
	rem.u32 	%r152, %r151, %r150;
	cvt.u64.u32 	%rd227, %r152;
	bra.uni 	$L__BB3_56;
$L__BB3_55:
	rem.u64 	%rd227, %rd49, %rd110;
$L__BB3_56:
	add.s64 	%rd158, %rd227, %rd222;
	setp.lt.u64 	%p31, %rd158, %rd110;
	selp.b64 	%rd159, 0, %rd110, %p31;
	sub.s64 	%rd222, %rd158, %rd159;
$L__BB3_57:
	ld.shared.u32 	%rd55, [%r204+4];
	setp.eq.s64 	%p32, %rd55, 0;
	@%p32 bra 	$L__BB3_67;
	cvt.u32.u64 	%r153, %rd55;
	mul.wide.u32 	%rd160, %r206, 8;
	add.s64 	%rd161, %rd1, %rd160;
	ld.global.nc.u64 	%rd56, [%rd161];
	setp.gt.s32 	%p33, %r153, 0;
	@%p33 bra 	$L__BB3_63;
	neg.s32 	%r155, %r153;
	cvt.u64.u32 	%rd162, %r155;
	mul.lo.s64 	%rd57, %rd56, %rd162;
	or.b64  	%rd163, %rd57, %rd110;
	and.b64  	%rd164, %rd163, -4294967296;
	setp.ne.s64 	%p34, %rd164, 0;
	@%p34 bra 	$L__BB3_61;
	cvt.u32.u64 	%r156, %rd110;
	cvt.u32.u64 	%r157, %rd57;
	rem.u32 	%r158, %r157, %r156;
	cvt.u64.u32 	%rd229, %r158;
	bra.uni 	$L__BB3_62;
$L__BB3_61:
	rem.u64 	%rd229, %rd57, %rd110;
$L__BB3_62:
	setp.lt.u64 	%p35, %rd222, %rd229;
	selp.b64 	%rd165, %rd110, 0, %p35;
	sub.s64 	%rd166, %rd222, %rd229;
	add.s64 	%rd222, %rd166, %rd165;
	bra.uni 	$L__BB3_67;
$L__BB3_63:
	mul.lo.s64 	%rd62, %rd56, %rd55;
	or.b64  	%rd167, %rd62, %rd110;
	and.b64  	%rd168, %rd167, -4294967296;
	setp.ne.s64 	%p36, %rd168, 0;
	@%p36 bra 	$L__BB3_65;
	cvt.u32.u64 	%r159, %rd110;
	cvt.u32.u64 	%r160, %rd62;
	rem.u32 	%r161, %r160, %r159;
	cvt.u64.u32 	%rd230, %r161;
	bra.uni 	$L__BB3_66;
$L__BB3_65:
	rem.u64 	%rd230, %rd62, %rd110;
$L__BB3_66:
	add.s64 	%rd169, %rd230, %rd222;
	setp.lt.u64 	%p37, %rd169, %rd110;
	selp.b64 	%rd170, 0, %rd110, %p37;
	sub.s64 	%rd222, %rd169, %rd170;
$L__BB3_67:
	add.s32 	%r209, %r209, 4;
	add.s32 	%r208, %r208, %r20;
	add.s32 	%r207, %r207, %r20;
	add.s32 	%r206, %r206, %r20;
	add.s32 	%r205, %r205, %r20;
	add.s32 	%r204, %r204, 16;
	setp.ne.s32 	%p38, %r209, 0;
	mov.u32 	%r210, %r19;
	@%p38 bra 	$L__BB3_24;
$L__BB3_68:
	setp.eq.s32 	%p39, %r18, 0;
	@%p39 bra 	$L__BB3_101;
	mad.lo.s32 	%r45, %r203, %r51, %r210;
	shl.b32 	%r162, %r45, 2;
	mov.u32 	%r163, _ZN3lux4cuda4tfhe5shmemE;
	add.s32 	%r46, %r163, %r162;
	ld.shared.u32 	%rd70, [%r46];
	setp.eq.s64 	%p40, %rd70, 0;
	@%p40 bra 	$L__BB3_79;
	cvt.u32.u64 	%r164, %rd70;
	mad.lo.s32 	%r165, %r45, %r15, %r201;
	mul.wide.u32 	%rd171, %r165, 8;
	add.s64 	%rd172, %rd1, %rd171;
	ld.global.nc.u64 	%rd71, [%rd172];
	setp.gt.s32 	%p41, %r164, 0;
	@%p41 bra 	$L__BB3_75;
	neg.s32 	%r167, %r164;
	cvt.u64.u32 	%rd173, %r167;
	mul.lo.s64 	%rd72, %rd71, %rd173;
	or.b64  	%rd174, %rd72, %rd110;
	and.b64  	%rd175, %rd174, -4294967296;
	setp.ne.s64 	%p42, %rd175, 0;
	@%p42 bra 	$L__BB3_73;
	cvt.u32.u64 	%r168, %rd110;
	cvt.u32.u64 	%r169, %rd72;
	rem.u32 	%r170, %r169, %r168;
	cvt.u64.u32 	%rd234, %r170;
	bra.uni 	$L__BB3_74;
$L__BB3_73:
	rem.u64 	%rd234, %rd72, %rd110;
$L__BB3_74:
	setp.lt.u64 	%p43, %rd222, %rd234;
	selp.b64 	%rd176, %rd110, 0, %p43;
	sub.s64 	%rd177, %rd222, %rd234;
	add.s64 	%rd222, %rd177, %rd176;
	bra.uni 	$L__BB3_79;
$L__BB3_75:
	mul.lo.s64 	%rd77, %rd71, %rd70;
	or.b64  	%rd178, %rd77, %rd110;
	and.b64  	%rd179, %rd178, -4294967296;
	setp.ne.s64 	%p44, %rd179, 0;
	@%p44 bra 	$L__BB3_77;
	cvt.u32.u64 	%r171, %rd110;
	cvt.u32.u64 	%r172, %rd77;
	rem.u32 	%r173, %r172, %r171;
	cvt.u64.u32 	%rd235, %r173;
	bra.uni 	$L__BB3_78;
$L__BB3_77:
	rem.u64 	%rd235, %rd77, %rd110;
$L__BB3_78:
	add.s64 	%rd180, %rd235, %rd222;
	setp.lt.u64 	%p45, %rd180, %rd110;
	selp.b64 	%rd181, 0, %rd110, %p45;
	sub.s64 	%rd222, %rd180, %rd181;
$L__BB3_79:
	setp.eq.s32 	%p46, %r18, 1;
	@%p46 bra 	$L__BB3_101;
	ld.shared.u32 	%rd83, [%r46+4];
	setp.eq.s64 	%p47, %rd83, 0;
	@%p47 bra 	$L__BB3_90;
	cvt.u32.u64 	%r174, %rd83;
	mad.lo.s32 	%r175, %r15, %r45, %r15;
	add.s32 	%r176, %r175, %r201;
	mul.wide.u32 	%rd182, %r176, 8;
	add.s64 	%rd183, %rd1, %rd182;
	ld.global.nc.u64 	%rd84, [%rd183];
	setp.gt.s32 	%p48, %r174, 0;
	@%p48 bra 	$L__BB3_86;
	neg.s32 	%r178, %r174;
	cvt.u64.u32 	%rd184, %r178;
	mul.lo.s64 	%rd85, %rd84, %rd184;
	or.b64  	%rd185, %rd85, %rd110;
	and.b64  	%rd186, %rd185, -4294967296;
	setp.ne.s64 	%p49, %rd186, 0;
	@%p49 bra 	$L__BB3_84;
	cvt.u32.u64 	%r179, %rd110;
	cvt.u32.u64 	%r180, %rd85;
	rem.u32 	%r181, %r180, %r179;
	cvt.u64.u32 	%rd237, %r181;
	bra.uni 	$L__BB3_85;
$L__BB3_84:
	rem.u64 	%rd237, %rd85, %rd110;
$L__BB3_85:
	setp.lt.u64 	%p50, %rd222, %rd237;
	selp.b64 	%rd187, %rd110, 0, %p50;
	sub.s64 	%rd188, %rd222, %rd237;
	add.s64 	%rd222, %rd188, %rd187;
	bra.uni 	$L__BB3_90;
$L__BB3_86:
	mul.lo.s64 	%rd90, %rd84, %rd83;
	or.b64  	%rd189, %rd90, %rd110;
	and.b64  	%rd190, %rd189, -4294967296;
	setp.ne.s64 	%p51, %rd190, 0;
	@%p51 bra 	$L__BB3_88;
	cvt.u32.u64 	%r182, %rd110;
	cvt.u32.u64 	%r183, %rd90;
	rem.u32 	%r184, %r183, %r182;
	cvt.u64.u32 	%rd238, %r184;
	bra.uni 	$L__BB3_89;
$L__BB3_88:
	rem.u64 	%rd238, %rd90, %rd110;
$L__BB3_89:
	add.s64 	%rd191, %rd238, %rd222;
	setp.lt.u64 	%p52, %rd191, %rd110;
	selp.b64 	%rd192, 0, %rd110, %p52;
	sub.s64 	%rd222, %rd191, %rd192;
$L__BB3_90:
	setp.eq.s32 	%p53, %r18, 2;
	@%p53 bra 	$L__BB3_101;
	ld.shared.u32 	%rd96, [%r46+8];
	setp.eq.s64 	%p54, %rd96, 0;
	@%p54 bra 	$L__BB3_101;
	cvt.u32.u64 	%r185, %rd96;
	add.s32 	%r186, %r45, 2;
	mad.lo.s32 	%r187, %r186, %r15, %r201;
	mul.wide.u32 	%rd193, %r187, 8;
	add.s64 	%rd194, %rd1, %rd193;
	ld.global.nc.u64 	%rd97, [%rd194];
	setp.gt.s32 	%p55, %r185, 0;
	@%p55 bra 	$L__BB3_97;
	neg.s32 	%r189, %r185;
	cvt.u64.u32 	%rd195, %r189;
	mul.lo.s64 	%rd98, %rd97, %rd195;
	or.b64  	%rd196, %rd98, %rd110;
	and.b64  	%rd197, %rd196, -4294967296;
	setp.ne.s64 	%p56, %rd197, 0;
	@%p56 bra 	$L__BB3_95;
	cvt.u32.u64 	%r190, %rd110;
	cvt.u32.u64 	%r191, %rd98;
	rem.u32 	%r192, %r191, %r190;
	cvt.u64.u32 	%rd240, %r192;
	bra.uni 	$L__BB3_96;
$L__BB3_95:
	rem.u64 	%rd240, %rd98, %rd110;
$L__BB3_96:
	setp.lt.u64 	%p57, %rd222, %rd240;
	selp.b64 	%rd198, %rd110, 0, %p57;
	sub.s64 	%rd199, %rd222, %rd240;
	add.s64 	%rd222, %rd199, %rd198;
	bra.uni 	$L__BB3_101;
$L__BB3_97:
	mul.lo.s64 	%rd103, %rd97, %rd96;
	or.b64  	%rd200, %rd103, %rd110;
	and.b64  	%rd201, %rd200, -4294967296;
	setp.ne.s64 	%p58, %rd201, 0;
	@%p58 bra 	$L__BB3_99;
	cvt.u32.u64 	%r193, %rd110;
	cvt.u32.u64 	%r194, %rd103;
	rem.u32 	%r195, %r194, %r193;
	cvt.u64.u32 	%rd241, %r195;
	bra.uni 	$L__BB3_100;
$L__BB3_99:
	rem.u64 	%rd241, %rd103, %rd110;
$L__BB3_100:
	add.s64 	%rd202, %rd241, %rd222;
	setp.lt.u64 	%p59, %rd202, %rd110;
	selp.b64 	%rd203, 0, %rd110, %p59;
	sub.s64 	%rd222, %rd202, %rd203;
$L__BB3_101:
	add.s32 	%r203, %r203, 1;
	setp.ne.s32 	%p60, %r203, %r49;
	@%p60 bra 	$L__BB3_22;
	ld.param.u64 	%rd214, [_ZN3lux4cuda4tfhe22keyswitch_fused_kernelEPKmS3_Pmjjjjm_param_2];
	cvta.to.global.u64 	%rd204, %rd214;
	mul.wide.u32 	%rd205, %r201, 8;
	add.s64 	%rd206, %rd204, %rd205;
	st.global.u64 	[%rd206], %rd222;
	add.s32 	%r201, %r201, %r2;
	setp.le.u32 	%p61, %r201, %r50;
	@%p61 bra 	$L__BB3_19;
$L__BB3_103:
	ret;

}
	// .globl	_ZN3lux4cuda4tfhe24packing_keyswitch_kernelEPKmS3_Pmjjjjjm
.visible .entry _ZN3lux4cuda4tfhe24packing_keyswitch_kernelEPKmS3_Pmjjjjjm(
	.param .u64 .ptr .align 1 _ZN3lux4cuda4tfhe24packing_keyswitch_kernelEPKmS3_Pmjjjjjm_param_0,
	.param .u64 .ptr .align 1 _ZN3lux4cuda4tfhe24packing_keyswitch_kernelEPKmS3_Pmjjjjjm_param_1,
	.param .u64 .ptr .align 1 _ZN3lux4cuda4tfhe24packing_keyswitch_kernelEPKmS3_Pmjjjjjm_param_2,
	.param .u32 _ZN3lux4cuda4tfhe24packing_keyswitch_kernelEPKmS3_Pmjjjjjm_param_3,
	.param .u32 _ZN3lux4cuda4tfhe24packing_keyswitch_kernelEPKmS3_Pmjjjjjm_param_4,
	.param .u32 _ZN3lux4cuda4tfhe24packing_keyswitch_kernelEPKmS3_Pmjjjjjm_param_5,
	.param .u32 _ZN3lux4cuda4tfhe24packing_keyswitch_kernelEPKmS3_Pmjjjjjm_param_6,
	.param .u32 _ZN3lux4cuda4tfhe24packing_keyswitch_kernelEPKmS3_Pmjjjjjm_param_7,
	.param .u64 _ZN3lux4cuda4tfhe24packing_keyswitch_kernelEPKmS3_Pmjjjjjm_param_8
)
{
	.reg .pred 	%p<20>;
	.reg .b32 	%r<79>;
	.reg .b64 	%rd<54>;

	ld.param.u64 	%rd18, [_ZN3lux4cuda4tfhe24packing_keyswitch_kernelEPKmS3_Pmjjjjjm_param_0];
	ld.param.u64 	%rd21, [_ZN3lux4cuda4tfhe24packing_keyswitch_kernelEPKmS3_Pmjjjjjm_param_1];
	ld.param.u32 	%r26, [_ZN3lux4cuda4tfhe24packing_keyswitch_kernelEPKmS3_Pmjjjjjm_param_3];
	ld.param.u32 	%r27, [_ZN3lux4cuda4tfhe24packing_keyswitch_kernelEPKmS3_Pmjjjjjm_param_4];
	ld.param.u32 	%r28, [_ZN3lux4cuda4tfhe24packing_keyswitch_kernelEPKmS3_Pmjjjjjm_param_5];
	ld.param.u32 	%r29, [_ZN3lux4cuda4tfhe24packing_keyswitch_kernelEPKmS3_Pmjjjjjm_param_6];
	ld.param.u32 	%r30, [_ZN3lux4cuda4tfhe24packing_keyswitch_kernelEPKmS3_Pmjjjjjm_param_7];
	ld.param.u64 	%rd20, [_ZN3lux4cuda4tfhe24packing_keyswitch_kernelEPKmS3_Pmjjjjjm_param_8];
	cvta.to.global.u64 	%rd1, %rd21;
	mov.u32 	%r78, %tid.x;
	mov.u32 	%r2, %ntid.x;
	shl.b32 	%r3, %r28, 1;
	setp.ge.u32 	%p1, %r78, %r3;
	@%p1 bra 	$L__BB4_3;
	mov.u32 	%r71, %r78;
$L__BB4_2:
	shl.b32 	%r31, %r71, 3;
	mov.u32 	%r32, _ZN3lux4cuda4tfhe5shmemE;
	add.s32 	%r33, %r32, %r31;
	mov.b64 	%rd22, 0;
	st.shared.u64 	[%r33], %rd22;
	add.s32 	%r71, %r71, %r2;
	setp.lt.u32 	%p2, %r71, %r3;
	@%p2 bra 	$L__BB4_2;
$L__BB4_3:
	bar.sync 	0;
	mov.b64 	%rd23, 1;
	shl.b64 	%rd2, %rd23, %r30;
	shr.u64 	%rd3, %rd2, 1;
	setp.eq.s32 	%p3, %r26, 0;
	@%p3 bra 	$L__BB4_14;
	cvt.u32.u64 	%r6, %rd3;
	shl.b32 	%r35, %r78, 3;
	mov.u32 	%r36, _ZN3lux4cuda4tfhe5shmemE;
	add.s32 	%r7, %r36, %r35;
	shl.b32 	%r8, %r2, 3;
	cvta.to.global.u64 	%rd4, %rd18;
	add.s64 	%rd5, %rd2, 4294967295;
	mov.b32 	%r72, 0;
$L__BB4_5:
	setp.eq.s32 	%p4, %r27, 0;
	@%p4 bra 	$L__BB4_27;
	mov.b32 	%r73, 0;
$L__BB4_7:
	setp.eq.s32 	%p5, %r29, 0;
	@%p5 bra 	$L__BB4_26;
	cvt.u64.u32 	%rd24, %r73;
	mad.lo.s32 	%r39, %r72, %r27, %r72;
	cvt.u64.u32 	%rd25, %r39;
	add.s64 	%rd26, %rd24, %rd25;
	shl.b64 	%rd27, %rd26, 3;
	add.s64 	%rd28, %rd4, %rd27;
	ld.global.nc.u64 	%rd7, [%rd28];
	mul.lo.s32 	%r11, %r73, %r29;
	mov.b32 	%r74, 0;
$L__BB4_9:
	not.b32 	%r40, %r74;
	mad.lo.s32 	%r41, %r30, %r40, 64;
	shr.u64 	%rd29, %rd7, %r41;
	cvt.u32.u64 	%r42, %rd29;
	add.s32 	%r44, %r42, %r6;
	cvt.u32.u64 	%r45, %rd5;
	and.b32  	%r46, %r44, %r45;
	sub.s32 	%r13, %r46, %r6;
	setp.eq.s32 	%p6, %r13, 0;
	@%p6 bra 	$L__BB4_25;
	setp.ge.u32 	%p7, %r78, %r3;
	@%p7 bra 	$L__BB4_24;
	add.s32 	%r47, %r74, %r11;
	shl.b32 	%r14, %r47, 1;
	setp.lt.s32 	%p8, %r13, 1;
	neg.s32 	%r48, %r13;
	cvt.u64.u32 	%rd8, %r48;
	cvt.u64.u32 	%rd9, %r13;
	mov.u32 	%r75, %r78;
	mov.u32 	%r76, %r7;
	mov.u32 	%r77, %r78;
	@%p8 bra 	$L__BB4_20;
$L__BB4_12:
	div.u32 	%r57, %r75, %r28;
	mul.lo.s32 	%r58, %r57, %r28;
	sub.s32 	%r59, %r75, %r58;
	add.s32 	%r60, %r14, %r57;
	mad.lo.s32 	%r61, %r60, %r28, %r59;
	mul.wide.u32 	%rd39, %r61, 8;
	add.s64 	%rd40, %rd1, %rd39;
	ld.global.nc.u64 	%rd41, [%rd40];
	mul.lo.s64 	%rd10, %rd41, %rd9;
	or.b64  	%rd42, %rd10, %rd20;
	and.b64  	%rd43, %rd42, -4294967296;
	setp.ne.s64 	%p12, %rd43, 0;
	@%p12 bra 	$L__BB4_18;
	cvt.u32.u64 	%r62, %rd20;
	cvt.u32.u64 	%r63, %rd10;
	rem.u32 	%r64, %r63, %r62;
	cvt.u64.u32 	%rd52, %r64;
	bra.uni 	$L__BB4_19;
$L__BB4_14:
	setp.ge.u32 	%p18, %r78, %r3;
	@%p18 bra 	$L__BB4_17;
	ld.param.u64 	%rd51, [_ZN3lux4cuda4tfhe24packing_keyswitch_kernelEPKmS3_Pmjjjjjm_param_2];
	cvta.to.global.u64 	%rd6, %rd51;
	mov.u32 	%r69, _ZN3lux4cuda4tfhe5shmemE;
$L__BB4_16:
	shl.b32 	%r68, %r78, 3;
	add.s32 	%r70, %r69, %r68;
	ld.shared.u64 	%rd48, [%r70];
	mul.wide.u32 	%rd49, %r78, 8;
	add.s64 	%rd50, %rd6, %rd49;
	st.global.u64 	[%rd50], %rd48;
	add.s32 	%r78, %r78, %r2;
	setp.lt.u32 	%p19, %r78, %r3;
	@%p19 bra 	$L__BB4_16;
$L__BB4_17:
	ret;
$L__BB4_18:
	rem.u64 	%rd52, %rd10, %rd20;
$L__BB4_19:
	shl.b32 	%r65, %r75, 3;
	mov.u32 	%r66, _ZN3lux4cuda4tfhe5shmemE;
	add.s32 	%r67, %r66, %r65;
	ld.shared.u64 	%rd44, [%r67];
	add.s64 	%rd45, %rd44, %rd52;
	setp.lt.u64 	%p13, %rd45, %rd20;
	selp.b64 	%rd46, 0, %rd20, %p13;
	sub.s64 	%rd47, %rd45, %rd46;
	st.shared.u64 	[%r67], %rd47;
	add.s32 	%r75, %r75, %r2;
	setp.lt.u32 	%p14, %r75, %r3;
	@%p14 bra 	$L__BB4_12;
	bra.uni 	$L__BB4_24;
$L__BB4_20:
	div.u32 	%r49, %r77, %r28;
	mul.lo.s32 	%r50, %r49, %r28;
	sub.s32 	%r51, %r77, %r50;
	add.s32 	%r52, %r14, %r49;
	mad.lo.s32 	%r53, %r52, %r28, %r51;
	mul.wide.u32 	%rd30, %r53, 8;
	add.s64 	%rd31, %rd1, %rd30;
	ld.global.nc.u64 	%rd32, [%rd31];
	mul.lo.s64 	%rd14, %rd32, %rd8;
	or.b64  	%rd33, %rd14, %rd20;
	and.b64  	%rd34, %rd33, -4294967296;
	setp.ne.s64 	%p9, %rd34, 0;
	@%p9 bra 	$L__BB4_22;
	cvt.u32.u64 	%r54, %rd20;
	cvt.u32.u64 	%r55, %rd14;
	rem.u32 	%r56, %r55, %r54;
	cvt.u64.u32 	%rd53, %r56;
	bra.uni 	$L__BB4_23;
$L__BB4_22:
	rem.u64 	%rd53, %rd14, %rd20;
$L__BB4_23:
	ld.shared.u64 	%rd35, [%r76];
	setp.lt.u64 	%p10, %rd35, %rd53;
	selp.b64 	%rd36, %rd20, 0, %p10;
	sub.s64 	%rd37, %rd35, %rd53;
	add.s64 	%rd38, %rd37, %rd36;
	st.shared.u64 	[%r76], %rd38;
	add.s32 	%r77, %r77, %r2;
	add.s32 	%r76, %r76, %r8;
	setp.lt.u32 	%p11, %r77, %r3;
	@%p11 bra 	$L__BB4_20;
$L__BB4_24:
	bar.sync 	0;
$L__BB4_25:
	add.s32 	%r74, %r74, 1;
	setp.ne.s32 	%p15, %r74, %r29;
	@%p15 bra 	$L__BB4_9;
$L__BB4_26:
	add.s32 	%r73, %r73, 1;
	setp.ne.s32 	%p16, %r73, %r27;
	@%p16 bra 	$L__BB4_7;
$L__BB4_27:
	add.s32 	%r72, %r72, 1;
	setp.eq.s32 	%p17, %r72, %r26;
	@%p17 bra 	$L__BB4_14;
	bra.uni 	$L__BB4_5;

}
	// .globl	_ZN3lux4cuda4tfhe27functional_keyswitch_kernelEPKmS3_PKlPmjjjjm
.visible .entry _ZN3lux4cuda4tfhe27functional_keyswitch_kernelEPKmS3_PKlPmjjjjm(
	.param .u64 .ptr .align 1 _ZN3lux4cuda4tfhe27functional_keyswitch_kernelEPKmS3_PKlPmjjjjm_param_0,
	.param .u64 .ptr .align 1 _ZN3lux4cuda4tfhe27functional_keyswitch_kernelEPKmS3_PKlPmjjjjm_param_1,
	.param .u64 .ptr .align 1 _ZN3lux4cuda4tfhe27functional_keyswitch_kernelEPKmS3_PKlPmjjjjm_param_2,
	.param .u64 .ptr .align 1 _ZN3lux4cuda4tfhe27functional_keyswitch_kernelEPKmS3_PKlPmjjjjm_param_3,
	.param .u32 _ZN3lux4cuda4tfhe27functional_keyswitch_kernelEPKmS3_PKlPmjjjjm_param_4,
	.param .u32 _ZN3lux4cuda4tfhe27functional_keyswitch_kernelEPKmS3_PKlPmjjjjm_param_5,
	.param .u32 _ZN3lux4cuda4tfhe27functional_keyswitch_kernelEPKmS3_PKlPmjjjjm_param_6,
	.param .u32 _ZN3lux4cuda4tfhe27functional_keyswitch_kernelEPKmS3_PKlPmjjjjm_param_7,
	.param .u64 _ZN3lux4cuda4tfhe27functional_keyswitch_kernelEPKmS3_PKlPmjjjjm_param_8
)
{
	.reg .pred 	%p<65>;
	.reg .b32 	%r<214>;
	.reg .b64 	%rd<245>;

	ld.param.u64 	%rd108, [_ZN3lux4cuda4tfhe27functional_keyswitch_kernelEPKmS3_PKlPmjjjjm_param_1];
	ld.param.u64 	%rd109, [_ZN3lux4cuda4tfhe27functional_keyswitch_kernelEPKmS3_PKlPmjjjjm_param_3];
	ld.param.u32 	%r47, [_ZN3lux4cuda4tfhe27functional_keyswitch_kernelEPKmS3_PKlPmjjjjm_param_4];
	ld.param.u32 	%r48, [_ZN3lux4cuda4tfhe27functional_keyswitch_kernelEPKmS3_PKlPmjjjjm_param_5];
	ld.param.u32 	%r49, [_ZN3lux4cuda4tfhe27functional_keyswitch_kernelEPKmS3_PKlPmjjjjm_param_6];
	ld.param.u32 	%r50, [_ZN3lux4cuda4tfhe27functional_keyswitch_kernelEPKmS3_PKlPmjjjjm_param_7];
	ld.param.u64 	%rd107, [_ZN3lux4cuda4tfhe27functional_keyswitch_kernelEPKmS3_PKlPmjjjjm_param_8];
	cvta.to.global.u64 	%rd1, %rd108;
	cvta.to.global.u64 	%rd2, %rd109;
	mov.u32 	%r204, %tid.x;
	mov.u32 	%r2, %ntid.x;
	mov.b64 	%rd110, 1;
	shl.b64 	%rd111, %rd110, %r50;
	shr.u64 	%rd3, %rd111, 1;
	add.s64 	%rd4, %rd111, 4294967295;
	setp.ge.u32 	%p1, %r204, %r47;
	@%p1 bra 	$L__BB5_15;
	setp.eq.s32 	%p2, %r49, 0;
	cvt.u32.u64 	%r3, %rd3;
	@%p2 bra 	$L__BB5_15;
	and.b32  	%r4, %r49, -4;
	cvt.u32.u64 	%r51, %rd107;
	mov.u32 	%r199, %r204;
$L__BB5_3:
	ld.param.u64 	%rd218, [_ZN3lux4cuda4tfhe27functional_keyswitch_kernelEPKmS3_PKlPmjjjjm_param_2];
	ld.param.u64 	%rd217, [_ZN3lux4cuda4tfhe27functional_keyswitch_kernelEPKmS3_PKlPmjjjjm_param_0];
	cvta.to.global.u64 	%rd112, %rd218;
	mul.wide.u32 	%rd113, %r199, 8;
	add.s64 	%rd114, %rd112, %rd113;
	ld.global.nc.u64 	%rd115, [%rd114];
	cvta.to.global.u64 	%rd116, %rd217;
	add.s64 	%rd117, %rd116, %rd113;
	ld.global.nc.u64 	%rd118, [%rd117];
	mul.lo.s64 	%rd5, %rd118, %rd115;
	or.b64  	%rd119, %rd5, %rd107;
	and.b64  	%rd120, %rd119, -4294967296;
	setp.ne.s64 	%p3, %rd120, 0;
	@%p3 bra 	$L__BB5_5;
	cvt.u32.u64 	%r52, %rd5;
	rem.u32 	%r53, %r52, %r51;
	cvt.u64.u32 	%rd219, %r53;
	bra.uni 	$L__BB5_6;
$L__BB5_5:
	rem.s64 	%rd219, %rd5, %rd107;
$L__BB5_6:
	setp.lt.u32 	%p4, %r49, 4;
	shr.s64 	%rd121, %rd219, 63;
	and.b64  	%rd122, %rd121, %rd107;
	add.s64 	%rd9, %rd122, %rd219;
	mul.lo.s32 	%r6, %r199, %r49;
	mov.b32 	%r202, 0;
	@%p4 bra 	$L__BB5_9;
	mov.b32 	%r200, 0;
$L__BB5_8:
	.pragma "nounroll";
	not.b32 	%r56, %r200;
	mad.lo.s32 	%r57, %r50, %r56, 64;
	shr.u64 	%rd123, %rd9, %r57;
	cvt.u32.u64 	%r58, %rd123;
	add.s32 	%r60, %r58, %r3;
	cvt.u32.u64 	%r61, %rd4;
	and.b32  	%r62, %r60, %r61;
	sub.s32 	%r63, %r62, %r3;
	add.s32 	%r64, %r200, %r6;
	shl.b32 	%r65, %r64, 2;
	mov.u32 	%r66, _ZN3lux4cuda4tfhe5shmemE;
	add.s32 	%r67, %r66, %r65;
	st.shared.u32 	[%r67], %r63;
	sub.s32 	%r68, -2, %r200;
	mad.lo.s32 	%r69, %r50, %r68, 64;
	shr.u64 	%rd124, %rd9, %r69;
	cvt.u32.u64 	%r70, %rd124;
	add.s32 	%r71, %r70, %r3;
	and.b32  	%r72, %r71, %r61;
	sub.s32 	%r73, %r72, %r3;
	st.shared.u32 	[%r67+4], %r73;
	sub.s32 	%r74, -3, %r200;
	mad.lo.s32 	%r75, %r50, %r74, 64;
	shr.u64 	%rd125, %rd9, %r75;
	cvt.u32.u64 	%r76, %rd125;
	add.s32 	%r77, %r76, %r3;
	and.b32  	%r78, %r77, %r61;
	sub.s32 	%r79, %r78, %r3;
	st.shared.u32 	[%r67+8], %r79;
	sub.s32 	%r80, -4, %r200;
	mad.lo.s32 	%r81, %r50, %r80, 64;
	shr.u64 	%rd126, %rd9, %r81;
	cvt.u32.u64 	%r82, %rd126;
	add.s32 	%r83, %r82, %r3;
	and.b32  	%r84, %r83, %r61;
	sub.s32 	%r85, %r84, %r3;
	st.shared.u32 	[%r67+12], %r85;
	add.s32 	%r200, %r200, 4;
	setp.ne.s32 	%p5, %r200, %r4;
	mov.u32 	%r202, %r4;
	@%p5 bra 	$L__BB5_8;
$L__BB5_9:
	and.b32  	%r86, %r49, 3;
	setp.eq.s32 	%p6, %r86, 0;
	@%p6 bra 	$L__BB5_14;
	setp.eq.s32 	%p7, %r86, 1;
	@%p7 bra 	$L__BB5_12;
	not.b32 	%r87, %r202;
	mad.lo.s32 	%r88, %r50, %r87, 64;
	shr.u64 	%rd127, %rd9, %r88;
	cvt.u32.u64 	%r89, %rd127;
	add.s32 	%r91, %r89, %r3;
	cvt.u32.u64 	%r92, %rd4;
	and.b32  	%r93, %r91, %r92;
	sub.s32 	%r94, %r93, %r3;
	add.s32 	%r95, %r202, %r6;
	shl.b32 	%r96, %r95, 2;
	mov.u32 	%r97, _ZN3lux4cuda4tfhe5shmemE;
	add.s32 	%r98, %r97, %r96;
	st.shared.u32 	[%r98], %r94;
	sub.s32 	%r99, -2, %r202;
	mad.lo.s32 	%r100, %r50, %r99, 64;
	shr.u64 	%rd128, %rd9, %r100;
	cvt.u32.u64 	%r101, %rd128;
	add.s32 	%r102, %r101, %r3;
	and.b32  	%r103, %r102, %r92;
	sub.s32 	%r104, %r103, %r3;
	st.shared.u32 	[%r98+4], %r104;
	add.s32 	%r202, %r202, 2;
$L__BB5_12:
	and.b32  	%r105, %r49, 1;
	setp.eq.b32 	%p8, %r105, 1;
	not.pred 	%p9, %p8;
	@%p9 bra 	$L__BB5_14;
	not.b32 	%r106, %r202;
	mad.lo.s32 	%r107, %r50, %r106, 64;
	shr.u64 	%rd129, %rd9, %r107;
	cvt.u32.u64 	%r108, %rd129;
	add.s32 	%r110, %r108, %r3;
	cvt.u32.u64 	%r111, %rd4;
	and.b32  	%r112, %r110, %r111;
	sub.s32 	%r113, %r112, %r3;
	add.s32 	%r114, %r202, %r6;
	shl.b32 	%r115, %r114, 2;
	mov.u32 	%r116, _ZN3lux4cuda4tfhe5shmemE;
	add.s32 	%r117, %r116, %r115;
	st.shared.u32 	[%r117], %r113;
$L__BB5_14:
	add.s32 	%r199, %r199, %r2;
	setp.lt.u32 	%p10, %r199, %r47;
	@%p10 bra 	$L__BB5_3;
$L__BB5_15:
	bar.sync 	0;
	setp.gt.u32 	%p11, %r204, %r48;
	@%p11 bra 	$L__BB5_99;
	setp.ne.s32 	%p12, %r47, 0;
	add.s32 	%r13, %r48, 1;
	@%p12 bra 	$L__BB5_18;
$L__BB5_17:
	mul.wide.u32 	%rd214, %r204, 8;
	add.s64 	%rd215, %rd2, %rd214;
	mov.b64 	%rd216, 0;
	st.global.u64 	[%rd215], %rd216;
	add.s32 	%r204, %r204, %r2;
	setp.gt.u32 	%p64, %r204, %r48;
	@%p64 bra 	$L__BB5_99;
	bra.uni 	$L__BB5_17;
$L__BB5_18:
	setp.ne.s32 	%p13, %r49, 0;
	@%p13 bra 	$L__BB5_19;
	bra.uni 	$L__BB5_100;
$L__BB5_19:
	and.b32  	%r16, %r49, 3;
	and.b32  	%r17, %r49, -4;
	shl.b32 	%r118, %r48, 2;
	add.s32 	%r18, %r118, 4;
$L__BB5_20:
	mov.b64 	%rd224, 0;
	mov.b32 	%r206, 0;
$L__BB5_21:
	setp.lt.u32 	%p14, %r49, 4;
	mul.lo.s32 	%r23, %r206, %r49;
	mov.b32 	%r213, 0;
	@%p14 bra 	$L__BB5_64;
	and.b32  	%r121, %r49, -4;
	neg.s32 	%r212, %r121;
	mad.lo.s32 	%r122, %r13, %r23, %r13;
	add.s32 	%r211, %r204, %r122;
	add.s32 	%r123, %r23, 2;
	mad.lo.s32 	%r210, %r13, %r123, %r204;
	add.s32 	%r124, %r23, 3;
	mad.lo.s32 	%r209, %r13, %r124, %r204;
	mul.lo.s32 	%r125, %r49, %r206;
	mad.lo.s32 	%r208, %r125, %r13, %r204;
	shl.b32 	%r126, %r125, 2;
	mov.u32 	%r127, _ZN3lux4cuda4tfhe5shmemE;
	add.s32 	%r128, %r127, %r126;
	add.s32 	%r207, %r128, 8;
$L__BB5_23:
	ld.shared.u32 	%rd12, [%r207+-8];
	setp.eq.s64 	%p15, %rd12, 0;
	@%p15 bra 	$L__BB5_33;
	cvt.u32.u64 	%r129, %rd12;
	mul.wide.u32 	%rd132, %r208, 8;
	add.s64 	%rd133, %rd1, %rd132;
	ld.global.nc.u64 	%rd13, [%rd133];
	setp.lt.s32 	%p16, %r129, 1;
	@%p16 bra 	$L__BB5_29;
	mul.lo.s64 	%rd14, %rd13, %rd12;
	or.b64  	%rd139, %rd14, %rd107;
	and.b64  	%rd140, %rd139, -4294967296;
	setp.ne.s64 	%p19, %rd140, 0;
	@%p19 bra 	$L__BB5_27;
	cvt.u32.u64 	%r135, %rd107;
	cvt.u32.u64 	%r136, %rd14;
	rem.u32 	%r137, %r136, %r135;
	cvt.u64.u32 	%rd222, %r137;
	bra.uni 	$L__BB5_28;
$L__BB5_27:
	rem.u64 	%rd222, %rd14, %rd107;
$L__BB5_28:
	add.s64 	%rd141, %rd222, %rd224;
	setp.lt.u64 	%p20, %rd141, %rd107;
	selp.b64 	%rd142, 0, %rd107, %p20;
	sub.s64 	%rd224, %rd141, %rd142;
	bra.uni 	$L__BB5_33;
$L__BB5_29:
	neg.s32 	%r131, %r129;
	cvt.u64.u32 	%rd134, %r131;
	mul.lo.s64 	%rd19, %rd13, %rd134;
	or.b64  	%rd135, %rd19, %rd107;
	and.b64  	%rd136, %rd135, -4294967296;
	setp.ne.s64 	%p17, %rd136, 0;
	@%p17 bra 	$L__BB5_31;
	cvt.u32.u64 	%r132, %rd107;
	cvt.u32.u64 	%r133, %rd19;
	rem.u32 	%r134, %r133, %r132;
	cvt.u64.u32 	%rd223, %r134;
	bra.uni 	$L__BB5_32;
$L__BB5_31:
	rem.u64 	%rd223, %rd19, %rd107;
$L__BB5_32:
	setp.lt.u64 	%p18, %rd224, %rd223;
	selp.b64 	%rd137, %rd107, 0, %p18;
	sub.s64 	%rd138, %rd224, %rd223;
	add.s64 	%rd224, %rd138, %rd137;
$L__BB5_33:
	ld.shared.u32 	%rd25, [%r207+-4];
	setp.eq.s64 	%p21, %rd25, 0;
	@%p21 bra 	$L__BB5_43;
	cvt.u32.u64 	%r138, %rd25;
	mul.wide.u32 	%rd143, %r211, 8;
	add.s64 	%rd144, %rd1, %rd143;
	ld.global.nc.u64 	%rd26, [%rd144];
	setp.gt.s32 	%p22, %r138, 0;
	@%p22 bra 	$L__BB5_39;
	neg.s32 	%r140, %r138;
	cvt.u64.u32 	%rd145, %r140;
	mul.lo.s64 	%rd27, %rd26, %rd145;
	or.b64  	%rd146, %rd27, %rd107;
	and.b64  	%rd147, %rd146, -4294967296;
	setp.ne.s64 	%p23, %rd147, 0;
	@%p23 bra 	$L__BB5_37;
	cvt.u32.u64 	%r141, %rd107;
	cvt.u32.u64 	%r142, %rd27;
	rem.u32 	%r143, %r142, %r141;
	cvt.u64.u32 	%rd225, %r143;
	bra.uni 	$L__BB5_38;
$L__BB5_37:
	rem.u64 	%rd225, %rd27, %rd107;
$L__BB5_38:
	setp.lt.u64 	%p24, %rd224, %rd225;
	selp.b64 	%rd148, %rd107, 0, %p24;
	sub.s64 	%rd149, %rd224, %rd225;
	add.s64 	%rd224, %rd149, %rd148;
	bra.uni 	$L__BB5_43;
$L__BB5_39:
	mul.lo.s64 	%rd32, %rd26, %rd25;
	or.b64  	%rd150, %rd32, %rd107;
	and.b64  	%rd151, %rd150, -4294967296;
	setp.ne.s64 	%p25, %rd151, 0;
	@%p25 bra 	$L__BB5_41;
	cvt.u32.u64 	%r144, %rd107;
	cvt.u32.u64 	%r145, %rd32;
	rem.u32 	%r146, %r145, %r144;
	cvt.u64.u32 	%rd226, %r146;
	bra.uni 	$L__BB5_42;
$L__BB5_41:
	rem.u64 	%rd226, %rd32, %rd107;
$L__BB5_42:
	add.s64 	%rd152, %rd226, %rd224;
	setp.lt.u64 	%p26, %rd152, %rd107;
	selp.b64 	%rd153, 0, %rd107, %p26;
	sub.s64 	%rd224, %rd152, %rd153;
$L__BB5_43:
	ld.shared.u32 	%rd38, [%r207];
	setp.eq.s64 	%p27, %rd38, 0;
	@%p27 bra 	$L__BB5_53;
	cvt.u32.u64 	%r147, %rd38;
	mul.wide.u32 	%rd154, %r210, 8;
	add.s64 	%rd155, %rd1, %rd154;
	ld.global.nc.u64 	%rd39, [%rd155];
	setp.gt.s32 	%p28, %r147, 0;
	@%p28 bra 	$L__BB5_49;
	neg.s32 	%r149, %r147;
	cvt.u64.u32 	%rd156, %r149;
	mul.lo.s64 	%rd40, %rd39, %rd156;
	or.b64  	%rd157, %rd40, %rd107;
	and.b64  	%rd158, %rd157, -4294967296;
	setp.ne.s64 	%p29, %rd158, 0;
	@%p29 bra 	$L__BB5_47;
	cvt.u32.u64 	%r150, %rd107;
	cvt.u32.u64 	%r151, %rd40;
	rem.u32 	%r152, %r151, %r150;
	cvt.u64.u32 	%rd228, %r152;
	bra.uni 	$L__BB5_48;
$L__BB5_47:
	rem.u64 	%rd228, %rd40, %rd107;
$L__BB5_48:
	setp.lt.u64 	%p30, %rd224, %rd228;
	selp.b64 	%rd159, %rd107, 0, %p30;
	sub.s64 	%rd160, %rd224, %rd228;
	add.s64 	%rd224, %rd160, %rd159;
	bra.uni 	$L__BB5_53;
$L__BB5_49:
	mul.lo.s64 	%rd45, %rd39, %rd38;
	or.b64  	%rd161, %rd45, %rd107;
	and.b64  	%rd162, %rd161, -4294967296;
	setp.ne.s64 	%p31, %rd162, 0;
	@%p31 bra 	$L__BB5_51;
	cvt.u32.u64 	%r153, %rd107;
	cvt.u32.u64 	%r154, %rd45;
	rem.u32 	%r155, %r154, %r153;
	cvt.u64.u32 	%rd229, %r155;
	bra.uni 	$L__BB5_52;
$L__BB5_51:
	rem.u64 	%rd229, %rd45, %rd107;
$L__BB5_52:
	add.s64 	%rd163, %rd229, %rd224;
	setp.lt.u64 	%p32, %rd163, %rd107;
	selp.b64 	%rd164, 0, %rd107, %p32;
	sub.s64 	%rd224, %rd163, %rd164;
$L__BB5_53:
	ld.shared.u32 	%rd51, [%r207+4];
	setp.eq.s64 	%p33, %rd51, 0;
	@%p33 bra 	$L__BB5_63;
	cvt.u32.u64 	%r156, %rd51;
	mul.wide.u32 	%rd165, %r209, 8;
	add.s64 	%rd166, %rd1, %rd165;
	ld.global.nc.u64 	%rd52, [%rd166];
	setp.gt.s32 	%p34, %r156, 0;
	@%p34 bra 	$L__BB5_59;
	neg.s32 	%r158, %r156;
	cvt.u64.u32 	%rd167, %r158;
	mul.lo.s64 	%rd53, %rd52, %rd167;
	or.b64  	%rd168, %rd53, %rd107;
	and.b64  	%rd169, %rd168, -4294967296;
	setp.ne.s64 	%p35, %rd169, 0;
	@%p35 bra 	$L__BB5_57;
	cvt.u32.u64 	%r159, %rd107;
	cvt.u32.u64 	%r160, %rd53;
	rem.u32 	%r161, %r160, %r159;
	cvt.u64.u32 	%rd231, %r161;
	bra.uni 	$L__BB5_58;
$L__BB5_57:
	rem.u64 	%rd231, %rd53, %rd107;
$L__BB5_58:
	setp.lt.u64 	%p36, %rd224, %rd231;
	selp.b64 	%rd170, %rd107, 0, %p36;
	sub.s64 	%rd171, %rd224, %rd231;
	add.s64 	%rd224, %rd171, %rd170;
	bra.uni 	$L__BB5_63;
$L__BB5_59:
	mul.lo.s64 	%rd58, %rd52, %rd51;
	or.b64  	%rd172, %rd58, %rd107;
	and.b64  	%rd173, %rd172, -4294967296;
	setp.ne.s64 	%p37, %rd173, 0;
	@%p37 bra 	$L__BB5_61;
	cvt.u32.u64 	%r162, %rd107;
	cvt.u32.u64 	%r163, %rd58;
	rem.u32 	%r164, %r163, %r162;
	cvt.u64.u32 	%rd232, %r164;
	bra.uni 	$L__BB5_62;
$L__BB5_61:
	rem.u64 	%rd232, %rd58, %rd107;
$L__BB5_62:
	add.s64 	%rd174, %rd232, %rd224;
	setp.lt.u64 	%p38, %rd174, %rd107;
	selp.b64 	%rd175, 0, %rd107, %p38;
	sub.s64 	%rd224, %rd174, %rd175;
$L__BB5_63:
	add.s32 	%r212, %r212, 4;
	add.s32 	%r211, %r211, %r18;
	add.s32 	%r210, %r210, %r18;
	add.s32 	%r209, %r209, %r18;
	add.s32 	%r208, %r208, %r18;
	add.s32 	%r207, %r207, 16;
	setp.ne.s32 	%p39, %r212, 0;
	mov.u32 	%r213, %r17;
	@%p39 bra 	$L__BB5_23;
$L__BB5_64:
	setp.eq.s32 	%p40, %r16, 0;
	@%p40 bra 	$L__BB5_97;
	add.s32 	%r43, %r213, %r23;
	shl.b32 	%r165, %r43, 2;
	mov.u32 	%r166, _ZN3lux4cuda4tfhe5shmemE;
	add.s32 	%r44, %r166, %r165;
	ld.shared.u32 	%rd66, [%r44];
	setp.eq.s64 	%p41, %rd66, 0;
	@%p41 bra 	$L__BB5_75;
	cvt.u32.u64 	%r167, %rd66;
	mad.lo.s32 	%r168, %r43, %r13, %r204;
	mul.wide.u32 	%rd176, %r168, 8;
	add.s64 	%rd177, %rd1, %rd176;
	ld.global.nc.u64 	%rd67, [%rd177];
	setp.gt.s32 	%p42, %r167, 0;
	@%p42 bra 	$L__BB5_71;
	neg.s32 	%r170, %r167;
	cvt.u64.u32 	%rd178, %r170;
	mul.lo.s64 	%rd68, %rd67, %rd178;
	or.b64  	%rd179, %rd68, %rd107;
	and.b64  	%rd180, %rd179, -4294967296;
	setp.ne.s64 	%p43, %rd180, 0;
	@%p43 bra 	$L__BB5_69;
	cvt.u32.u64 	%r171, %rd107;
	cvt.u32.u64 	%r172, %rd68;
	rem.u32 	%r173, %r172, %r171;
	cvt.u64.u32 	%rd236, %r173;
	bra.uni 	$L__BB5_70;
$L__BB5_69:
	rem.u64 	%rd236, %rd68, %rd107;
$L__BB5_70:
	setp.lt.u64 	%p44, %rd224, %rd236;
	selp.b64 	%rd181, %rd107, 0, %p44;
	sub.s64 	%rd182, %rd224, %rd236;
	add.s64 	%rd224, %rd182, %rd181;
	bra.uni 	$L__BB5_75;
$L__BB5_71:
	mul.lo.s64 	%rd73, %rd67, %rd66;
	or.b64  	%rd183, %rd73, %rd107;
	and.b64  	%rd184, %rd183, -4294967296;
	setp.ne.s64 	%p45, %rd184, 0;
	@%p45 bra 	$L__BB5_73;
	cvt.u32.u64 	%r174, %rd107;
	cvt.u32.u64 	%r175, %rd73;
	rem.u32 	%r176, %r175, %r174;
	cvt.u64.u32 	%rd237, %r176;
	bra.uni 	$L__BB5_74;
$L__BB5_73:
	rem.u64 	%rd237, %rd73, %rd107;
$L__BB5_74:
	add.s64 	%rd185, %rd237, %rd224;
	setp.lt.u64 	%p46, %rd185, %rd107;
	selp.b64 	%rd186, 0, %rd107, %p46;
	sub.s64 	%rd224, %rd185, %rd186;
$L__BB5_75:
	setp.eq.s32 	%p47, %r16, 1;
	@%p47 bra 	$L__BB5_97;
	ld.shared.u32 	%rd79, [%r44+4];
	setp.eq.s64 	%p48, %rd79, 0;
	@%p48 bra 	$L__BB5_86;
	cvt.u32.u64 	%r177, %rd79;
	mad.lo.s32 	%r178, %r13, %r43, %r13;
	add.s32 	%r179, %r178, %r204;
	mul.wide.u32 	%rd187, %r179, 8;
	add.s64 	%rd188, %rd1, %rd187;
	ld.global.nc.u64 	%rd80, [%rd188];
	setp.gt.s32 	%p49, %r177, 0;
	@%p49 bra 	$L__BB5_82;
	neg.s32 	%r181, %r177;
	cvt.u64.u32 	%rd189, %r181;
	mul.lo.s64 	%rd81, %rd80, %rd189;
	or.b64  	%rd190, %rd81, %rd107;
	and.b64  	%rd191, %rd190, -4294967296;
	setp.ne.s64 	%p50, %rd191, 0;
	@%p50 bra 	$L__BB5_80;
	cvt.u32.u64 	%r182, %rd107;
	cvt.u32.u64 	%r183, %rd81;
	rem.u32 	%r184, %r183, %r182;
	cvt.u64.u32 	%rd239, %r184;
	bra.uni 	$L__BB5_81;
$L__BB5_80:
	rem.u64 	%rd239, %rd81, %rd107;
$L__BB5_81:
	setp.lt.u64 	%p51, %rd224, %rd239;
	selp.b64 	%rd192, %rd107, 0, %p51;
	sub.s64 	%rd193, %rd224, %rd239;
	add.s64 	%rd224, %rd193, %rd192;
	bra.uni 	$L__BB5_86;
$L__BB5_82:
	mul.lo.s64 	%rd86, %rd80, %rd79;
	or.b64  	%rd194, %rd86, %rd107;
	and.b64  	%rd195, %rd194, -4294967296;
	setp.ne.s64 	%p52, %rd195, 0;
	@%p52 bra 	$L__BB5_84;
	cvt.u32.u64 	%r185, %rd107;
	cvt.u32.u64 	%r186, %rd86;
	rem.u32 	%r187, %r186, %r185;
	cvt.u64.u32 	%rd240, %r187;
	bra.uni 	$L__BB5_85;
$L__BB5_84:
	rem.u64 	%rd240, %rd86, %rd107;
$L__BB5_85:
	add.s64 	%rd196, %rd240, %rd224;
	setp.lt.u64 	%p53, %rd196, %rd107;
	selp.b64 	%rd197, 0, %rd107, %p53;
	sub.s64 	%rd224, %rd196, %rd197;
$L__BB5_86:
	setp.eq.s32 	%p54, %r16, 2;
	@%p54 bra 	$L__BB5_97;
	ld.shared.u32 	%rd92, [%r44+8];
	setp.eq.s64 	%p55, %rd92, 0;
	@%p55 bra 	$L__BB5_97;
	cvt.u32.u64 	%r188, %rd92;
	add.s32 	%r189, %r43, 2;
	mad.lo.s32 	%r190, %r189, %r13, %r204;
	mul.wide.u32 	%rd198, %r190, 8;
	add.s64 	%rd199, %rd1, %rd198;
	ld.global.nc.u64 	%rd93, [%rd199];
	setp.gt.s32 	%p56, %r188, 0;
	@%p56 bra 	$L__BB5_93;
	neg.s32 	%r192, %r188;
	cvt.u64.u32 	%rd200, %r192;
	mul.lo.s64 	%rd94, %rd93, %rd200;
	or.b64  	%rd201, %rd94, %rd107;
	and.b64  	%rd202, %rd201, -4294967296;
	setp.ne.s64 	%p57, %rd202, 0;
	@%p57 bra 	$L__BB5_91;
	cvt.u32.u64 	%r193, %rd107;
	cvt.u32.u64 	%r194, %rd94;
	rem.u32 	%r195, %r194, %r193;
	cvt.u64.u32 	%rd242, %r195;
	bra.uni 	$L__BB5_92;
$L__BB5_91:
	rem.u64 	%rd242, %rd94, %rd107;
$L__BB5_92:
	setp.lt.u64 	%p58, %rd224, %rd242;
	selp.b64 	%rd203, %rd107, 0, %p58;
	sub.s64 	%rd204, %rd224, %rd242;
	add.s64 	%rd224, %rd204, %rd203;
	bra.uni 	$L__BB5_97;
$L__BB5_93:
	mul.lo.s64 	%rd99, %rd93, %rd92;
	or.b64  	%rd205, %rd99, %rd107;
	and.b64  	%rd206, %rd205, -4294967296;
	setp.ne.s64 	%p59, %rd206, 0;
	@%p59 bra 	$L__BB5_95;
	cvt.u32.u64 	%r196, %rd107;
	cvt.u32.u64 	%r197, %rd99;
	rem.u32 	%r198, %r197, %r196;
	cvt.u64.u32 	%rd243, %r198;
	bra.uni 	$L__BB5_96;
$L__BB5_95:
	rem.u64 	%rd243, %rd99, %rd107;
$L__BB5_96:
	add.s64 	%rd207, %rd243, %rd224;
	setp.lt.u64 	%p60, %rd207, %rd107;
	selp.b64 	%rd208, 0, %rd107, %p60;
	sub.s64 	%rd224, %rd207, %rd208;
$L__BB5_97:
	add.s32 	%r206, %r206, 1;
	setp.ne.s32 	%p61, %r206, %r47;
	@%p61 bra 	$L__BB5_21;
	mul.wide.u32 	%rd209, %r204, 8;
	add.s64 	%rd210, %rd2, %rd209;
	st.global.u64 	[%rd210], %rd224;
	add.s32 	%r204, %r204, %r2;
	setp.le.u32 	%p62, %r204, %r48;
	@%p62 bra 	$L__BB5_20;
$L__BB5_99:
	ret;
$L__BB5_100:
	mul.wide.u32 	%rd211, %r204, 8;
	add.s64 	%rd212, %rd2, %rd211;
	mov.b64 	%rd213, 0;
	st.global.u64 	[%rd212], %rd213;
	add.s32 	%r204, %r204, %r2;
	setp.gt.u32 	%p63, %r204, %r48;
	@%p63 bra 	$L__BB5_99;
	bra.uni 	$L__BB5_100;

}
	// .globl	_ZN3lux4cuda4tfhe22batch_keyswitch_kernelEPKmS3_Pmjjjjjm
.visible .entry _ZN3lux4cuda4tfhe22batch_keyswitch_kernelEPKmS3_Pmjjjjjm(
	.param .u64 .ptr .align 1 _ZN3lux4cuda4tfhe22batch_keyswitch_kernelEPKmS3_Pmjjjjjm_param_0,
	.param .u64 .ptr .align 1 _ZN3lux4cuda4tfhe22batch_keyswitch_kernelEPKmS3_Pmjjjjjm_param_1,
	.param .u64 .ptr .align 1 _ZN3lux4cuda4tfhe22batch_keyswitch_kernelEPKmS3_Pmjjjjjm_param_2,
	.param .u32 _ZN3lux4cuda4tfhe22batch_keyswitch_kernelEPKmS3_Pmjjjjjm_param_3,
	.param .u32 _ZN3lux4cuda4tfhe22batch_keyswitch_kernelEPKmS3_Pmjjjjjm_param_4,
	.param .u32 _ZN3lux4cuda4tfhe22batch_keyswitch_kernelEPKmS3_Pmjjjjjm_param_5,
	.param .u32 _ZN3lux4cuda4tfhe22batch_keyswitch_kernelEPKmS3_Pmjjjjjm_param_6,
	.param .u32 _ZN3lux4cuda4tfhe22batch_keyswitch_kernelEPKmS3_Pmjjjjjm_param_7,
	.param .u64 _ZN3lux4cuda4tfhe22batch_keyswitch_kernelEPKmS3_Pmjjjjjm_param_8
)
{
	.reg .pred 	%p<55>;
	.reg .b32 	%r<178>;
	.reg .b64 	%rd<236>;

	ld.param.u64 	%rd97, [_ZN3lux4cuda4tfhe22batch_keyswitch_kernelEPKmS3_Pmjjjjjm_param_0];
	ld.param.u64 	%rd100, [_ZN3lux4cuda4tfhe22batch_keyswitch_kernelEPKmS3_Pmjjjjjm_param_1];
	ld.param.u32 	%r53, [_ZN3lux4cuda4tfhe22batch_keyswitch_kernelEPKmS3_Pmjjjjjm_param_3];
	ld.param.u32 	%r49, [_ZN3lux4cuda4tfhe22batch_keyswitch_kernelEPKmS3_Pmjjjjjm_param_4];
	ld.param.u32 	%r50, [_ZN3lux4cuda4tfhe22batch_keyswitch_kernelEPKmS3_Pmjjjjjm_param_5];
	ld.param.u32 	%r51, [_ZN3lux4cuda4tfhe22batch_keyswitch_kernelEPKmS3_Pmjjjjjm_param_6];
	ld.param.u32 	%r52, [_ZN3lux4cuda4tfhe22batch_keyswitch_kernelEPKmS3_Pmjjjjjm_param_7];
	ld.param.u64 	%rd99, [_ZN3lux4cuda4tfhe22batch_keyswitch_kernelEPKmS3_Pmjjjjjm_param_8];
	cvta.to.global.u64 	%rd1, %rd100;
	mov.u32 	%r1, %ctaid.y;
	mov.u32 	%r54, %ctaid.x;
	mov.u32 	%r55, %ntid.x;
	mov.u32 	%r56, %tid.x;
	mad.lo.s32 	%r2, %r54, %r55, %r56;
	setp.ge.u32 	%p1, %r1, %r53;
	setp.gt.u32 	%p2, %r2, %r50;
	or.pred  	%p3, %p1, %p2;
	@%p3 bra 	$L__BB6_84;
	cvta.to.global.u64 	%rd102, %rd97;
	mad.lo.s32 	%r57, %r1, %r49, %r1;
	mul.wide.u32 	%rd103, %r57, 8;
	add.s64 	%rd2, %rd102, %rd103;
	add.s32 	%r3, %r50, 1;
	mad.lo.s32 	%r4, %r1, %r50, %r1;
	mov.b64 	%rd104, 1;
	shl.b64 	%rd105, %rd104, %r52;
	shr.u64 	%rd3, %rd105, 1;
	add.s64 	%rd4, %rd105, 4294967295;
	setp.ne.s32 	%p4, %r2, %r50;
	mov.b64 	%rd214, 0;
	@%p4 bra 	$L__BB6_3;
	mul.wide.u32 	%rd106, %r49, 8;
	add.s64 	%rd107, %rd2, %rd106;
	ld.global.nc.u64 	%rd214, [%rd107];
$L__BB6_3:
	setp.eq.s32 	%p5, %r49, 0;
	@%p5 bra 	$L__BB6_83;
	setp.eq.s32 	%p6, %r51, 0;
	cvt.u32.u64 	%r5, %rd3;
	@%p6 bra 	$L__BB6_83;
	and.b32  	%r6, %r51, 3;
	and.b32  	%r7, %r51, -4;
	shl.b32 	%r59, %r50, 2;
	add.s32 	%r8, %r59, 4;
	shl.b32 	%r10, %r52, 2;
	neg.s32 	%r9, %r10;
	mul.lo.s32 	%r11, %r52, -3;
	shl.b32 	%r60, %r52, 1;
	neg.s32 	%r12, %r60;
	neg.s32 	%r13, %r7;
	mul.lo.s32 	%r14, %r51, %r3;
	neg.s32 	%r15, %r52;
	mov.b32 	%r167, 0;
$L__BB6_6:
	setp.lt.u32 	%p7, %r51, 4;
	mul.wide.u32 	%rd109, %r167, 8;
	add.s64 	%rd110, %rd2, %rd109;
	ld.global.nc.u64 	%rd8, [%rd110];
	mul.lo.s32 	%r17, %r167, %r51;
	mov.b32 	%r177, 0;
	@%p7 bra 	$L__BB6_49;
	add.s32 	%r62, %r17, 2;
	add.s32 	%r63, %r17, 3;
	mad.lo.s32 	%r176, %r3, %r63, %r2;
	mad.lo.s32 	%r175, %r3, %r62, %r2;
	mad.lo.s32 	%r64, %r3, %r17, %r3;
	add.s32 	%r174, %r2, %r64;
	mad.lo.s32 	%r169, %r14, %r167, %r2;
	mov.u32 	%r168, %r15;
	mov.u32 	%r170, %r13;
	mov.u32 	%r171, %r12;
	mov.u32 	%r172, %r11;
	mov.u32 	%r173, %r9;
$L__BB6_8:
	add.s32 	%r65, %r168, 64;
	shr.u64 	%rd111, %rd8, %r65;
	cvt.u32.u64 	%r66, %rd111;
	add.s32 	%r68, %r66, %r5;
	cvt.u32.u64 	%r69, %rd4;
	and.b32  	%r70, %r68, %r69;
	sub.s32 	%r31, %r70, %r5;
	setp.eq.s32 	%p8, %r31, 0;
	@%p8 bra 	$L__BB6_18;
	mul.wide.u32 	%rd112, %r169, 8;
	add.s64 	%rd113, %rd1, %rd112;
	ld.global.nc.u64 	%rd10, [%rd113];
	setp.lt.s32 	%p9, %r31, 1;
	@%p9 bra 	$L__BB6_14;
	cvt.u64.u32 	%rd119, %r31;
	mul.lo.s64 	%rd11, %rd10, %rd119;
	or.b64  	%rd120, %rd11, %rd99;
	and.b64  	%rd121, %rd120, -4294967296;
	setp.ne.s64 	%p12, %rd121, 0;
	@%p12 bra 	$L__BB6_12;
	cvt.u32.u64 	%r75, %rd99;
	cvt.u32.u64 	%r76, %rd11;
	rem.u32 	%r77, %r76, %r75;
	cvt.u64.u32 	%rd212, %r77;
	bra.uni 	$L__BB6_13;
$L__BB6_12:
	rem.u64 	%rd212, %rd11, %rd99;
$L__BB6_13:
	add.s64 	%rd122, %rd212, %rd214;
	setp.lt.u64 	%p13, %rd122, %rd99;
	selp.b64 	%rd123, 0, %rd99, %p13;
	sub.s64 	%rd214, %rd122, %rd123;
	bra.uni 	$L__BB6_18;
$L__BB6_14:
	neg.s32 	%r71, %r31;
	cvt.u64.u32 	%rd114, %r71;
	mul.lo.s64 	%rd16, %rd10, %rd114;
	or.b64  	%rd115, %rd16, %rd99;
	and.b64  	%rd116, %rd115, -4294967296;
	setp.ne.s64 	%p10, %rd116, 0;
	@%p10 bra 	$L__BB6_16;
	cvt.u32.u64 	%r72, %rd99;
	cvt.u32.u64 	%r73, %rd16;
	rem.u32 	%r74, %r73, %r72;
	cvt.u64.u32 	%rd213, %r74;
	bra.uni 	$L__BB6_17;
$L__BB6_16:
	rem.u64 	%rd213, %rd16, %rd99;
$L__BB6_17:
	setp.lt.u64 	%p11, %rd214, %rd213;
	selp.b64 	%rd117, %rd99, 0, %p11;
	sub.s64 	%rd118, %rd214, %rd213;
	add.s64 	%rd214, %rd118, %rd117;
$L__BB6_18:
	add.s32 	%r78, %r171, 64;
	shr.u64 	%rd124, %rd8, %r78;
	cvt.u32.u64 	%r79, %rd124;
	add.s32 	%r81, %r79, %r5;
	and.b32  	%r83, %r81, %r69;
	sub.s32 	%r32, %r83, %r5;
	setp.eq.s32 	%p14, %r32, 0;
	@%p14 bra 	$L__BB6_28;
	mul.wide.u32 	%rd125, %r174, 8;
	add.s64 	%rd126, %rd1, %rd125;
	ld.global.nc.u64 	%rd22, [%rd126];
	setp.gt.s32 	%p15, %r32, 0;
	@%p15 bra 	$L__BB6_24;
	neg.s32 	%r84, %r32;
	cvt.u64.u32 	%rd127, %r84;
	mul.lo.s64 	%rd23, %rd22, %rd127;
	or.b64  	%rd128, %rd23, %rd99;
	and.b64  	%rd129, %rd128, -4294967296;
	setp.ne.s64 	%p16, %rd129, 0;
	@%p16 bra 	$L__BB6_22;
	cvt.u32.u64 	%r85, %rd99;
	cvt.u32.u64 	%r86, %rd23;
	rem.u32 	%r87, %r86, %r85;
	cvt.u64.u32 	%rd215, %r87;
	bra.uni 	$L__BB6_23;
$L__BB6_22:
	rem.u64 	%rd215, %rd23, %rd99;
$L__BB6_23:
	setp.lt.u64 	%p17, %rd214, %rd215;
	selp.b64 	%rd130, %rd99, 0, %p17;
	sub.s64 	%rd131, %rd214, %rd215;
	add.s64 	%rd214, %rd131, %rd130;
	bra.uni 	$L__BB6_28;
$L__BB6_24:
	cvt.u64.u32 	%rd132, %r32;
	mul.lo.s64 	%rd28, %rd22, %rd132;
	or.b64  	%rd133, %rd28, %rd99;
	and.b64  	%rd134, %rd133, -4294967296;
	setp.ne.s64 	%p18, %rd134, 0;
	@%p18 bra 	$L__BB6_26;
	cvt.u32.u64 	%r88, %rd99;
	cvt.u32.u64 	%r89, %rd28;
	rem.u32 	%r90, %r89, %r88;
	cvt.u64.u32 	%rd216, %r90;
	bra.uni 	$L__BB6_27;
$L__BB6_26:
	rem.u64 	%rd216, %rd28, %rd99;
$L__BB6_27:
	add.s64 	%rd135, %rd216, %rd214;
	setp.lt.u64 	%p19, %rd135, %rd99;
	selp.b64 	%rd136, 0, %rd99, %p19;
	sub.s64 	%rd214, %rd135, %rd136;
$L__BB6_28:
	add.s32 	%r91, %r172, 64;
	shr.u64 	%rd137, %rd8, %r91;
	cvt.u32.u64 	%r92, %rd137;
	add.s32 	%r94, %r92, %r5;
	and.b32  	%r96, %r94, %r69;
	sub.s32 	%r33, %r96, %r5;
	setp.eq.s32 	%p20, %r33, 0;
	@%p20 bra 	$L__BB6_38;
	mul.wide.u32 	%rd138, %r175, 8;
	add.s64 	%rd139, %rd1, %rd138;
	ld.global.nc.u64 	%rd34, [%rd139];
	setp.gt.s32 	%p21, %r33, 0;
	@%p21 bra 	$L__BB6_34;
	neg.s32 	%r97, %r33;
	cvt.u64.u32 	%rd140, %r97;
	mul.lo.s64 	%rd35, %rd34, %rd140;
	or.b64  	%rd141, %rd35, %rd99;
	and.b64  	%rd142, %rd141, -4294967296;
	setp.ne.s64 	%p22, %rd142, 0;
	@%p22 bra 	$L__BB6_32;
	cvt.u32.u64 	%r98, %rd99;
	cvt.u32.u64 	%r99, %rd35;
	rem.u32 	%r100, %r99, %r98;
	cvt.u64.u32 	%rd218, %r100;
	bra.uni 	$L__BB6_33;
$L__BB6_32:
	rem.u64 	%rd218, %rd35, %rd99;
$L__BB6_33:
	setp.lt.u64 	%p23, %rd214, %rd218;
	selp.b64 	%rd143, %rd99, 0, %p23;
	sub.s64 	%rd144, %rd214, %rd218;
	add.s64 	%rd214, %rd144, %rd143;
	bra.uni 	$L__BB6_38;
$L__BB6_34:
	cvt.u64.u32 	%rd145, %r33;
	mul.lo.s64 	%rd40, %rd34, %rd145;
	or.b64  	%rd146, %rd40, %rd99;
	and.b64  	%rd147, %rd146, -4294967296;
	setp.ne.s64 	%p24, %rd147, 0;
	@%p24 bra 	$L__BB6_36;
	cvt.u32.u64 	%r101, %rd99;
	cvt.u32.u64 	%r102, %rd40;
	rem.u32 	%r103, %r102, %r101;
	cvt.u64.u32 	%rd219, %r103;
	bra.uni 	$L__BB6_37;
$L__BB6_36:
	rem.u64 	%rd219, %rd40, %rd99;
$L__BB6_37:
	add.s64 	%rd148, %rd219, %rd214;
	setp.lt.u64 	%p25, %rd148, %rd99;
	selp.b64 	%rd149, 0, %rd99, %p25;
	sub.s64 	%rd214, %rd148, %rd149;
$L__BB6_38:
	add.s32 	%r104, %r173, 64;
	shr.u64 	%rd150, %rd8, %r104;
	cvt.u32.u64 	%r105, %rd150;
	add.s32 	%r107, %r105, %r5;
	and.b32  	%r109, %r107, %r69;
	sub.s32 	%r34, %r109, %r5;
	setp.eq.s32 	%p26, %r34, 0;
	@%p26 bra 	$L__BB6_48;
	mul.wide.u32 	%rd151, %r176, 8;
	add.s64 	%rd152, %rd1, %rd151;
	ld.global.nc.u64 	%rd46, [%rd152];
	setp.gt.s32 	%p27, %r34, 0;
	@%p27 bra 	$L__BB6_44;
	neg.s32 	%r110, %r34;
	cvt.u64.u32 	%rd153, %r110;
	mul.lo.s64 	%rd47, %rd46, %rd153;
	or.b64  	%rd154, %rd47, %rd99;
	and.b64  	%rd155, %rd154, -4294967296;
	setp.ne.s64 	%p28, %rd155, 0;
	@%p28 bra 	$L__BB6_42;
	cvt.u32.u64 	%r111, %rd99;
	cvt.u32.u64 	%r112, %rd47;
	rem.u32 	%r113, %r112, %r111;
	cvt.u64.u32 	%rd221, %r113;
	bra.uni 	$L__BB6_43;
$L__BB6_42:
	rem.u64 	%rd221, %rd47, %rd99;
$L__BB6_43:
	setp.lt.u64 	%p29, %rd214, %rd221;
	selp.b64 	%rd156, %rd99, 0, %p29;
	sub.s64 	%rd157, %rd214, %rd221;
	add.s64 	%rd214, %rd157, %rd156;
	bra.uni 	$L__BB6_48;
$L__BB6_44:
	cvt.u64.u32 	%rd158, %r34;
	mul.lo.s64 	%rd52, %rd46, %rd158;
	or.b64  	%rd159, %rd52, %rd99;
	and.b64  	%rd160, %rd159, -4294967296;
	setp.ne.s64 	%p30, %rd160, 0;
	@%p30 bra 	$L__BB6_46;
	cvt.u32.u64 	%r114, %rd99;
	cvt.u32.u64 	%r115, %rd52;
	rem.u32 	%r116, %r115, %r114;
	cvt.u64.u32 	%rd222, %r116;
	bra.uni 	$L__BB6_47;
$L__BB6_46:
	rem.u64 	%rd222, %rd52, %rd99;
$L__BB6_47:
	add.s64 	%rd161, %rd222, %rd214;
	setp.lt.u64 	%p31, %rd161, %rd99;
	selp.b64 	%rd162, 0, %rd99, %p31;
	sub.s64 	%rd214, %rd161, %rd162;
$L__BB6_48:
	add.s32 	%r176, %r176, %r8;
	add.s32 	%r175, %r175, %r8;
	add.s32 	%r174, %r174, %r8;
	sub.s32 	%r173, %r173, %r10;
	sub.s32 	%r172, %r172, %r10;
	sub.s32 	%r171, %r171, %r10;
	add.s32 	%r170, %r170, 4;
	add.s32 	%r169, %r169, %r8;
	sub.s32 	%r168, %r168, %r10;
	setp.ne.s32 	%p32, %r170, 0;
	mov.u32 	%r177, %r7;
	@%p32 bra 	$L__BB6_8;
$L__BB6_49:
	setp.eq.s32 	%p33, %r6, 0;
	@%p33 bra 	$L__BB6_82;
	not.b32 	%r117, %r177;
	mad.lo.s32 	%r118, %r52, %r117, 64;
	shr.u64 	%rd163, %rd8, %r118;
	cvt.u32.u64 	%r119, %rd163;
	add.s32 	%r121, %r119, %r5;
	cvt.u32.u64 	%r122, %rd4;
	and.b32  	%r123, %r121, %r122;
	sub.s32 	%r45, %r123, %r5;
	setp.eq.s32 	%p34, %r45, 0;
	@%p34 bra 	$L__BB6_60;
	add.s32 	%r124, %r177, %r17;
	mad.lo.s32 	%r125, %r124, %r3, %r2;
	mul.wide.u32 	%rd164, %r125, 8;
	add.s64 	%rd165, %rd1, %rd164;
	ld.global.nc.u64 	%rd60, [%rd165];
	setp.gt.s32 	%p35, %r45, 0;
	@%p35 bra 	$L__BB6_56;
	neg.s32 	%r126, %r45;
	cvt.u64.u32 	%rd166, %r126;
	mul.lo.s64 	%rd61, %rd60, %rd166;
	or.b64  	%rd167, %rd61, %rd99;
	and.b64  	%rd168, %rd167, -4294967296;
	setp.ne.s64 	%p36, %rd168, 0;
	@%p36 bra 	$L__BB6_54;
	cvt.u32.u64 	%r127, %rd99;
	cvt.u32.u64 	%r128, %rd61;
	rem.u32 	%r129, %r128, %r127;
	cvt.u64.u32 	%rd226, %r129;
	bra.uni 	$L__BB6_55;
$L__BB6_54:
	rem.u64 	%rd226, %rd61, %rd99;
$L__BB6_55:
	setp.lt.u64 	%p37, %rd214, %rd226;
	selp.b64 	%rd169, %rd99, 0, %p37;
	sub.s64 	%rd170, %rd214, %rd226;
	add.s64 	%rd214, %rd170, %rd169;
	bra.uni 	$L__BB6_60;
$L__BB6_56:
	cvt.u64.u32 	%rd171, %r45;
	mul.lo.s64 	%rd66, %rd60, %rd171;
	or.b64  	%rd172, %rd66, %rd99;
	and.b64  	%rd173, %rd172, -4294967296;
	setp.ne.s64 	%p38, %rd173, 0;
	@%p38 bra 	$L__BB6_58;
	cvt.u32.u64 	%r130, %rd99;
	cvt.u32.u64 	%r131, %rd66;
	rem.u32 	%r132, %r131, %r130;
	cvt.u64.u32 	%rd227, %r132;
	bra.uni 	$L__BB6_59;
$L__BB6_58:
	rem.u64 	%rd227, %rd66, %rd99;
$L__BB6_59:
	add.s64 	%rd174, %rd227, %rd214;
	setp.lt.u64 	%p39, %rd174, %rd99;
	selp.b64 	%rd175, 0, %rd99, %p39;
	sub.s64 	%rd214, %rd174, %rd175;
$L__BB6_60:
	setp.eq.s32 	%p40, %r6, 1;
	@%p40 bra 	$L__BB6_82;
	sub.s32 	%r133, -2, %r177;
	mad.lo.s32 	%r134, %r52, %r133, 64;
	shr.u64 	%rd176, %rd8, %r134;
	cvt.u32.u64 	%r135, %rd176;
	add.s32 	%r137, %r135, %r5;
	and.b32  	%r139, %r137, %r122;
	sub.s32 	%r46, %r139, %r5;
	setp.eq.s32 	%p41, %r46, 0;
	@%p41 bra 	$L__BB6_71;
	add.s32 	%r140, %r177, %r17;
	mad.lo.s32 	%r141, %r3, %r140, %r3;
	add.s32 	%r142, %r141, %r2;
	mul.wide.u32 	%rd177, %r142, 8;
	add.s64 	%rd178, %rd1, %rd177;
	ld.global.nc.u64 	%rd72, [%rd178];
	setp.gt.s32 	%p42, %r46, 0;
	@%p42 bra 	$L__BB6_67;
	neg.s32 	%r143, %r46;
	cvt.u64.u32 	%rd179, %r143;
	mul.lo.s64 	%rd73, %rd72, %rd179;
	or.b64  	%rd180, %rd73, %rd99;
	and.b64  	%rd181, %rd180, -4294967296;
	setp.ne.s64 	%p43, %rd181, 0;
	@%p43 bra 	$L__BB6_65;
	cvt.u32.u64 	%r144, %rd99;
	cvt.u32.u64 	%r145, %rd73;
	rem.u32 	%r146, %r145, %r144;
	cvt.u64.u32 	%rd229, %r146;
	bra.uni 	$L__BB6_66;
$L__BB6_65:
	rem.u64 	%rd229, %rd73, %rd99;
$L__BB6_66:
	setp.lt.u64 	%p44, %rd214, %rd229;
	selp.b64 	%rd182, %rd99, 0, %p44;
	sub.s64 	%rd183, %rd214, %rd229;
	add.s64 	%rd214, %rd183, %rd182;
	bra.uni 	$L__BB6_71;
$L__BB6_67:
	cvt.u64.u32 	%rd184, %r46;
	mul.lo.s64 	%rd78, %rd72, %rd184;
	or.b64  	%rd185, %rd78, %rd99;
	and.b64  	%rd186, %rd185, -4294967296;
	setp.ne.s64 	%p45, %rd186, 0;
	@%p45 bra 	$L__BB6_69;
	cvt.u32.u64 	%r147, %rd99;
	cvt.u32.u64 	%r148, %rd78;
	rem.u32 	%r149, %r148, %r147;
	cvt.u64.u32 	%rd230, %r149;
	bra.uni 	$L__BB6_70;
$L__BB6_69:
	rem.u64 	%rd230, %rd78, %rd99;
$L__BB6_70:
	add.s64 	%rd187, %rd230, %rd214;
	setp.lt.u64 	%p46, %rd187, %rd99;
	selp.b64 	%rd188, 0, %rd99, %p46;
	sub.s64 	%rd214, %rd187, %rd188;
$L__BB6_71:
	setp.eq.s32 	%p47, %r6, 2;
	@%p47 bra 	$L__BB6_82;
	sub.s32 	%r150, -3, %r177;
	mad.lo.s32 	%r151, %r52, %r150, 64;
	shr.u64 	%rd189, %rd8, %r151;
	cvt.u32.u64 	%r152, %rd189;
	add.s32 	%r154, %r152, %r5;
	and.b32  	%r156, %r154, %r122;
	sub.s32 	%r47, %r156, %r5;
	setp.eq.s32 	%p48, %r47, 0;
	@%p48 bra 	$L__BB6_82;
	add.s32 	%r157, %r177, %r17;
	add.s32 	%r158, %r157, 2;
	mad.lo.s32 	%r159, %r158, %r3, %r2;
	mul.wide.u32 	%rd190, %r159, 8;
	add.s64 	%rd191, %rd1, %rd190;
	ld.global.nc.u64 	%rd84, [%rd191];
	setp.gt.s32 	%p49, %r47, 0;
	@%p49 bra 	$L__BB6_78;
	neg.s32 	%r160, %r47;
	cvt.u64.u32 	%rd192, %r160;
	mul.lo.s64 	%rd85, %rd84, %rd192;
	or.b64  	%rd193, %rd85, %rd99;
	and.b64  	%rd194, %rd193, -4294967296;
	setp.ne.s64 	%p50, %rd194, 0;
	@%p50 bra 	$L__BB6_76;
	cvt.u32.u64 	%r161, %rd99;
	cvt.u32.u64 	%r162, %rd85;
	rem.u32 	%r163, %r162, %r161;
	cvt.u64.u32 	%rd232, %r163;
	bra.uni 	$L__BB6_77;
$L__BB6_76:
	rem.u64 	%rd232, %rd85, %rd99;
$L__BB6_77:
	setp.lt.u64 	%p51, %rd214, %rd232;
	selp.b64 	%rd195, %rd99, 0, %p51;
	sub.s64 	%rd196, %rd214, %rd232;
	add.s64 	%rd214, %rd196, %rd195;
	bra.uni 	$L__BB6_82;
$L__BB6_78:
	cvt.u64.u32 	%rd197, %r47;
	mul.lo.s64 	%rd90, %rd84, %rd197;
	or.b64  	%rd198, %rd90, %rd99;
	and.b64  	%rd199, %rd198, -4294967296;
	setp.ne.s64 	%p52, %rd199, 0;
	@%p52 bra 	$L__BB6_80;
	cvt.u32.u64 	%r164, %rd99;
	cvt.u32.u64 	%r165, %rd90;
	rem.u32 	%r166, %r165, %r164;
	cvt.u64.u32 	%rd233, %r166;
	bra.uni 	$L__BB6_81;
$L__BB6_80:
	rem.u64 	%rd233, %rd90, %rd99;
$L__BB6_81:
	add.s64 	%rd200, %rd233, %rd214;
	setp.lt.u64 	%p53, %rd200, %rd99;
	selp.b64 	%rd201, 0, %rd99, %p53;
	sub.s64 	%rd214, %rd200, %rd201;
$L__BB6_82:
	add.s32 	%r167, %r167, 1;
	setp.ne.s32 	%p54, %r167, %r49;
	@%p54 bra 	$L__BB6_6;
$L__BB6_83:
	ld.param.u64 	%rd208, [_ZN3lux4cuda4tfhe22batch_keyswitch_kernelEPKmS3_Pmjjjjjm_param_2];
	cvt.u64.u32 	%rd202, %r2;
	cvt.u64.u32 	%rd203, %r4;
	add.s64 	%rd204, %rd203, %rd202;
	cvta.to.global.u64 	%rd205, %rd208;
	shl.b64 	%rd206, %rd204, 3;
	add.s64 	%rd207, %rd205, %rd206;
	st.global.u64 	[%rd207], %rd214;
$L__BB6_84:
	ret;

}
	// .globl	_ZN3lux4cuda4tfhe27generate_ksk_element_kernelEPKmS3_S3_PKlPmjjjjm
.visible .entry _ZN3lux4cuda4tfhe27generate_ksk_element_kernelEPKmS3_S3_PKlPmjjjjm(
	.param .u64 .ptr .align 1 _ZN3lux4cuda4tfhe27generate_ksk_element_kernelEPKmS3_S3_PKlPmjjjjm_param_0,
	.param .u64 .ptr .align 1 _ZN3lux4cuda4tfhe27generate_ksk_element_kernelEPKmS3_S3_PKlPmjjjjm_param_1,
	.param .u64 .ptr .align 1 _ZN3lux4cuda4tfhe27generate_ksk_element_kernelEPKmS3_S3_PKlPmjjjjm_param_2,
	.param .u64 .ptr .align 1 _ZN3lux4cuda4tfhe27generate_ksk_element_kernelEPKmS3_S3_PKlPmjjjjm_param_3,
	.param .u64 .ptr .align 1 _ZN3lux4cuda4tfhe27generate_ksk_element_kernelEPKmS3_S3_PKlPmjjjjm_param_4,
	.param .u32 _ZN3lux4cuda4tfhe27generate_ksk_element_kernelEPKmS3_S3_PKlPmjjjjm_param_5,
	.param .u32 _ZN3lux4cuda4tfhe27generate_ksk_element_kernelEPKmS3_S3_PKlPmjjjjm_param_6,
	.param .u32 _ZN3lux4cuda4tfhe27generate_ksk_element_kernelEPKmS3_S3_PKlPmjjjjm_param_7,
	.param .u32 _ZN3lux4cuda4tfhe27generate_ksk_element_kernelEPKmS3_S3_PKlPmjjjjm_param_8,
	.param .u64 _ZN3lux4cuda4tfhe27generate_ksk_element_kernelEPKmS3_S3_PKlPmjjjjm_param_9
)
{
	.reg .pred 	%p<50>;
	.reg .b32 	%r<98>;
	.reg .b64 	%rd<291>;

	ld.param.u64 	%rd102, [_ZN3lux4cuda4tfhe27generate_ksk_element_kernelEPKmS3_S3_PKlPmjjjjm_param_1];
	ld.param.u64 	%rd103, [_ZN3lux4cuda4tfhe27generate_ksk_element_kernelEPKmS3_S3_PKlPmjjjjm_param_2];
	ld.param.u64 	%rd104, [_ZN3lux4cuda4tfhe27generate_ksk_element_kernelEPKmS3_S3_PKlPmjjjjm_param_4];
	ld.param.u32 	%r22, [_ZN3lux4cuda4tfhe27generate_ksk_element_kernelEPKmS3_S3_PKlPmjjjjm_param_5];
	ld.param.u32 	%r19, [_ZN3lux4cuda4tfhe27generate_ksk_element_kernelEPKmS3_S3_PKlPmjjjjm_param_6];
	ld.param.u32 	%r20, [_ZN3lux4cuda4tfhe27generate_ksk_element_kernelEPKmS3_S3_PKlPmjjjjm_param_7];
	ld.param.u32 	%r21, [_ZN3lux4cuda4tfhe27generate_ksk_element_kernelEPKmS3_S3_PKlPmjjjjm_param_8];
	ld.param.u64 	%rd101, [_ZN3lux4cuda4tfhe27generate_ksk_element_kernelEPKmS3_S3_PKlPmjjjjm_param_9];
	cvta.to.global.u64 	%rd1, %rd102;
	cvta.to.global.u64 	%rd2, %rd103;
	cvta.to.global.u64 	%rd3, %rd104;
	mov.u32 	%r1, %ctaid.y;
	mov.u32 	%r2, %ctaid.z;
	mov.u32 	%r23, %ctaid.x;
	mov.u32 	%r24, %ntid.x;
	mov.u32 	%r25, %tid.x;
	mad.lo.s32 	%r3, %r23, %r24, %r25;
	setp.ge.u32 	%p1, %r1, %r22;
	setp.ge.u32 	%p2, %r2, %r20;
	or.pred  	%p3, %p1, %p2;
	@%p3 bra 	$L__BB7_68;
	mad.lo.s32 	%r4, %r20, %r1, %r2;
	mad.lo.s32 	%r26, %r4, %r19, %r4;
	cvt.u64.u32 	%rd4, %r26;
	setp.ge.u32 	%p4, %r3, %r19;
	@%p4 bra 	$L__BB7_3;
	mad.lo.s32 	%r93, %r4, %r19, %r3;
	mul.wide.u32 	%rd257, %r93, 8;
	add.s64 	%rd258, %rd2, %rd257;
	ld.global.nc.u64 	%rd259, [%rd258];
	cvt.u64.u32 	%rd260, %r3;
	add.s64 	%rd261, %rd4, %rd260;
	shl.b64 	%rd262, %rd261, 3;
	add.s64 	%rd263, %rd3, %rd262;
	st.global.u64 	[%rd263], %rd259;
	bra.uni 	$L__BB7_68;
$L__BB7_3:
	setp.ne.s32 	%p5, %r3, %r19;
	@%p5 bra 	$L__BB7_68;
	setp.eq.s32 	%p6, %r19, 0;
	mov.b64 	%rd288, 0;
	@%p6 bra 	$L__BB7_61;
	mul.lo.s32 	%r5, %r4, %r19;
	and.b32  	%r6, %r19, 7;
	setp.lt.u32 	%p7, %r19, 8;
	mov.b64 	%rd288, 0;
	mov.b32 	%r96, 0;
	@%p7 bra 	$L__BB7_32;
	and.b32  	%r96, %r19, -8;
	mov.b64 	%rd288, 0;
	mov.b32 	%r94, 0;
$L__BB7_7:
	.pragma "nounroll";
	add.s32 	%r9, %r94, %r5;
	mul.wide.u32 	%rd109, %r9, 8;
	add.s64 	%rd110, %rd2, %rd109;
	ld.global.nc.u64 	%rd111, [%rd110];
	mul.wide.u32 	%rd112, %r94, 8;
	add.s64 	%rd6, %rd1, %rd112;
	ld.global.nc.u64 	%rd113, [%rd6];
	mul.lo.s64 	%rd7, %rd113, %rd111;
	or.b64  	%rd114, %rd7, %rd101;
	and.b64  	%rd115, %rd114, -4294967296;
	setp.ne.s64 	%p8, %rd115, 0;
	@%p8 bra 	$L__BB7_9;
	cvt.u32.u64 	%r29, %rd101;
	cvt.u32.u64 	%r30, %rd7;
	rem.u32 	%r31, %r30, %r29;
	cvt.u64.u32 	%rd267, %r31;
	bra.uni 	$L__BB7_10;
$L__BB7_9:
	rem.u64 	%rd267, %rd7, %rd101;
$L__BB7_10:
	add.s64 	%rd11, %rd267, %rd288;
	add.s32 	%r32, %r9, 1;
	mul.wide.u32 	%rd116, %r32, 8;
	add.s64 	%rd117, %rd2, %rd116;
	ld.global.nc.u64 	%rd118, [%rd117];
	ld.global.nc.u64 	%rd119, [%rd6+8];
	mul.lo.s64 	%rd12, %rd119, %rd118;
	or.b64  	%rd120, %rd12, %rd101;
	and.b64  	%rd121, %rd120, -4294967296;
	setp.ne.s64 	%p9, %rd121, 0;
	@%p9 bra 	$L__BB7_12;
	cvt.u32.u64 	%r33, %rd101;
	cvt.u32.u64 	%r34, %rd12;
	rem.u32 	%r35, %r34, %r33;
	cvt.u64.u32 	%rd268, %r35;
	bra.uni 	$L__BB7_13;
$L__BB7_12:
	rem.u64 	%rd268, %rd12, %rd101;
$L__BB7_13:
	setp.lt.u64 	%p10, %rd11, %rd101;
	selp.b64 	%rd122, 0, %rd101, %p10;
	sub.s64 	%rd123, %rd11, %rd122;
	add.s64 	%rd16, %rd268, %rd123;
	add.s32 	%r36, %r9, 2;
	mul.wide.u32 	%rd124, %r36, 8;
	add.s64 	%rd125, %rd2, %rd124;
	ld.global.nc.u64 	%rd126, [%rd125];
	ld.global.nc.u64 	%rd127, [%rd6+16];
	mul.lo.s64 	%rd17, %rd127, %rd126;
	or.b64  	%rd128, %rd17, %rd101;
	and.b64  	%rd129, %rd128, -4294967296;
	setp.ne.s64 	%p11, %rd129, 0;
	@%p11 bra 	$L__BB7_15;
	cvt.u32.u64 	%r37, %rd101;
	cvt.u32.u64 	%r38, %rd17;
	rem.u32 	%r39, %r38, %r37;
	cvt.u64.u32 	%rd269, %r39;
	bra.uni 	$L__BB7_16;
$L__BB7_15:
	rem.u64 	%rd269, %rd17, %rd101;
$L__BB7_16:
	setp.lt.u64 	%p12, %rd16, %rd101;
	selp.b64 	%rd130, 0, %rd101, %p12;
	sub.s64 	%rd131, %rd16, %rd130;
	add.s64 	%rd21, %rd269, %rd131;
	add.s32 	%r40, %r9, 3;
	mul.wide.u32 	%rd132, %r40, 8;
	add.s64 	%rd133, %rd2, %rd132;
	ld.global.nc.u64 	%rd134, [%rd133];
	ld.global.nc.u64 	%rd135, [%rd6+24];
	mul.lo.s64 	%rd22, %rd135, %rd134;
	or.b64  	%rd136, %rd22, %rd101;
	and.b64  	%rd137, %rd136, -4294967296;
	setp.ne.s64 	%p13, %rd137, 0;
	@%p13 bra 	$L__BB7_18;
	cvt.u32.u64 	%r41, %rd101;
	cvt.u32.u64 	%r42, %rd22;
	rem.u32 	%r43, %r42, %r41;
	cvt.u64.u32 	%rd270, %r43;
	bra.uni 	$L__BB7_19;
$L__BB7_18:
	rem.u64 	%rd270, %rd22, %rd101;
$L__BB7_19:
	setp.lt.u64 	%p14, %rd21, %rd101;
	selp.b64 	%rd138, 0, %rd101, %p14;
	sub.s64 	%rd139, %rd21, %rd138;
	add.s64 	%rd26, %rd270, %rd139;
	add.s32 	%r44, %r9, 4;
	mul.wide.u32 	%rd140, %r44, 8;
	add.s64 	%rd141, %rd2, %rd140;
	ld.global.nc.u64 	%rd142, [%rd141];
	ld.global.nc.u64 	%rd143, [%rd6+32];
	mul.lo.s64 	%rd27, %rd143, %rd142;
	or.b64  	%rd144, %rd27, %rd101;
	and.b64  	%rd145, %rd144, -4294967296;
	setp.ne.s64 	%p15, %rd145, 0;
	@%p15 bra 	$L__BB7_21;
	cvt.u32.u64 	%r45, %rd101;
	cvt.u32.u64 	%r46, %rd27;
	rem.u32 	%r47, %r46, %r45;
	cvt.u64.u32 	%rd271, %r47;
	bra.uni 	$L__BB7_22;
$L__BB7_21:
	rem.u64 	%rd271, %rd27, %rd101;
$L__BB7_22:
	setp.lt.u64 	%p16, %rd26, %rd101;
	selp.b64 	%rd146, 0, %rd101, %p16;
	sub.s64 	%rd147, %rd26, %rd146;
	add.s64 	%rd31, %rd271, %rd147;
	add.s32 	%r48, %r9, 5;
	mul.wide.u32 	%rd148, %r48, 8;
	add.s64 	%rd149, %rd2, %rd148;
	ld.global.nc.u64 	%rd150, [%rd149];
	ld.global.nc.u64 	%rd151, [%rd6+40];
	mul.lo.s64 	%rd32, %rd151, %rd150;
	or.b64  	%rd152, %rd32, %rd101;
	and.b64  	%rd153, %rd152, -4294967296;
	setp.ne.s64 	%p17, %rd153, 0;
	@%p17 bra 	$L__BB7_24;
	cvt.u32.u64 	%r49, %rd101;
	cvt.u32.u64 	%r50, %rd32;
	rem.u32 	%r51, %r50, %r49;
	cvt.u64.u32 	%rd272, %r51;
	bra.uni 	$L__BB7_25;
$L__BB7_24:
	rem.u64 	%rd272, %rd32, %rd101;
$L__BB7_25:
	setp.lt.u64 	%p18, %rd31, %rd101;
	selp.b64 	%rd154, 0, %rd101, %p18;
	sub.s64 	%rd155, %rd31, %rd154;
	add.s64 	%rd36, %rd272, %rd155;
	add.s32 	%r52, %r9, 6;
	mul.wide.u32 	%rd156, %r52, 8;
	add.s64 	%rd157, %rd2, %rd156;
	ld.global.nc.u64 	%rd158, [%rd157];
	ld.global.nc.u64 	%rd159, [%rd6+48];
	mul.lo.s64 	%rd37, %rd159, %rd158;
	or.b64  	%rd160, %rd37, %rd101;
	and.b64  	%rd161, %rd160, -4294967296;
	setp.ne.s64 	%p19, %rd161, 0;
	@%p19 bra 	$L__BB7_27;
	cvt.u32.u64 	%r53, %rd101;
	cvt.u32.u64 	%r54, %rd37;
	rem.u32 	%r55, %r54, %r53;
	cvt.u64.u32 	%rd273, %r55;
	bra.uni 	$L__BB7_28;
$L__BB7_27:
	rem.u64 	%rd273, %rd37, %rd101;
$L__BB7_28:
	setp.lt.u64 	%p20, %rd36, %rd101;
	selp.b64 	%rd162, 0, %rd101, %p20;
	sub.s64 	%rd163, %rd36, %rd162;
	add.s64 	%rd41, %rd273, %rd163;
	add.s32 	%r56, %r9, 7;
	mul.wide.u32 	%rd164, %r56, 8;
	add.s64 	%rd165, %rd2, %rd164;
	ld.global.nc.u64 	%rd166, [%rd165];
	ld.global.nc.u64 	%rd167, [%rd6+56];
	mul.lo.s64 	%rd42, %rd167, %rd166;
	or.b64  	%rd168, %rd42, %rd101;
	and.b64  	%rd169, %rd168, -4294967296;
	setp.ne.s64 	%p21, %rd169, 0;
	@%p21 bra 	$L__BB7_30;
	cvt.u32.u64 	%r57, %rd101;
	cvt.u32.u64 	%r58, %rd42;
	rem.u32 	%r59, %r58, %r57;
	cvt.u64.u32 	%rd274, %r59;
	bra.uni 	$L__BB7_31;
$L__BB7_30:
	rem.u64 	%rd274, %rd42, %rd101;
$L__BB7_31:
	setp.lt.u64 	%p22, %rd41, %rd101;
	selp.b64 	%rd170, 0, %rd101, %p22;
	sub.s64 	%rd171, %rd41, %rd170;
	add.s64 	%rd172, %rd274, %rd171;
	setp.lt.u64 	%p23, %rd172, %rd101;
	selp.b64 	%rd173, 0, %rd101, %p23;
	sub.s64 	%rd288, %rd172, %rd173;
	add.s32 	%r94, %r94, 8;
	setp.ne.s32 	%p24, %r94, %r96;
	@%p24 bra 	$L__BB7_7;
$L__BB7_32:
	setp.eq.s32 	%p25, %r6, 0;
	@%p25 bra 	$L__BB7_61;
	and.b32  	%r12, %r19, 3;
	setp.lt.u32 	%p26, %r6, 4;
	@%p26 bra 	$L__BB7_47;
	add.s32 	%r13, %r96, %r5;
	mul.wide.u32 	%rd175, %r13, 8;
	add.s64 	%rd176, %rd2, %rd175;
	ld.global.nc.u64 	%rd177, [%rd176];
	mul.wide.u32 	%rd178, %r96, 8;
	add.s64 	%rd49, %rd1, %rd178;
	ld.global.nc.u64 	%rd179, [%rd49];
	mul.lo.s64 	%rd50, %rd179, %rd177;
	or.b64  	%rd180, %rd50, %rd101;
	and.b64  	%rd181, %rd180, -4294967296;
	setp.ne.s64 	%p27, %rd181, 0;
	@%p27 bra 	$L__BB7_36;
	cvt.u32.u64 	%r60, %rd101;
	cvt.u32.u64 	%r61, %rd50;
	rem.u32 	%r62, %r61, %r60;
	cvt.u64.u32 	%rd277, %r62;
	bra.uni 	$L__BB7_37;
$L__BB7_36:
	rem.u64 	%rd277, %rd50, %rd101;
$L__BB7_37:
	add.s64 	%rd54, %rd277, %rd288;
	add.s32 	%r63, %r13, 1;
	mul.wide.u32 	%rd182, %r63, 8;
	add.s64 	%rd183, %rd2, %rd182;
	ld.global.nc.u64 	%rd184, [%rd183];
	ld.global.nc.u64 	%rd185, [%rd49+8];
	mul.lo.s64 	%rd55, %rd185, %rd184;
	or.b64  	%rd186, %rd55, %rd101;
	and.b64  	%rd187, %rd186, -4294967296;
	setp.ne.s64 	%p28, %rd187, 0;
	@%p28 bra 	$L__BB7_39;
	cvt.u32.u64 	%r64, %rd101;
	cvt.u32.u64 	%r65, %rd55;
	rem.u32 	%r66, %r65, %r64;
	cvt.u64.u32 	%rd278, %r66;
	bra.uni 	$L__BB7_40;
$L__BB7_39:
	rem.u64 	%rd278, %rd55, %rd101;
$L__BB7_40:
	setp.lt.u64 	%p29, %rd54, %rd101;
	selp.b64 	%rd188, 0, %rd101, %p29;
	sub.s64 	%rd189, %rd54, %rd188;
	add.s64 	%rd59, %rd278, %rd189;
	add.s32 	%r67, %r13, 2;
	mul.wide.u32 	%rd190, %r67, 8;
	add.s64 	%rd191, %rd2, %rd190;
	ld.global.nc.u64 	%rd192, [%rd191];
	ld.global.nc.u64 	%rd193, [%rd49+16];
	mul.lo.s64 	%rd60, %rd193, %rd192;
	or.b64  	%rd194, %rd60, %rd101;
	and.b64  	%rd195, %rd194, -4294967296;
	setp.ne.s64 	%p30, %rd195, 0;
	@%p30 bra 	$L__BB7_42;
	cvt.u32.u64 	%r68, %rd101;
	cvt.u32.u64 	%r69, %rd60;
	rem.u32 	%r70, %r69, %r68;
	cvt.u64.u32 	%rd279, %r70;
	bra.uni 	$L__BB7_43;
$L__BB7_42:
	rem.u64 	%rd279, %rd60, %rd101;
$L__BB7_43:
	setp.lt.u64 	%p31, %rd59, %rd101;
	selp.b64 	%rd196, 0, %rd101, %p31;
	sub.s64 	%rd197, %rd59, %rd196;
	add.s64 	%rd64, %rd279, %rd197;
	add.s32 	%r71, %r13, 3;
	mul.wide.u32 	%rd198, %r71, 8;
	add.s64 	%rd199, %rd2, %rd198;
	ld.global.nc.u64 	%rd200, [%rd199];
	ld.global.nc.u64 	%rd201, [%rd49+24];
	mul.lo.s64 	%rd65, %rd201, %rd200;
	or.b64  	%rd202, %rd65, %rd101;
	and.b64  	%rd203, %rd202, -4294967296;
	setp.ne.s64 	%p32, %rd203, 0;
	@%p32 bra 	$L__BB7_45;
	cvt.u32.u64 	%r72, %rd101;
	cvt.u32.u64 	%r73, %rd65;
	rem.u32 	%r74, %r73, %r72;
	cvt.u64.u32 	%rd280, %r74;
	bra.uni 	$L__BB7_46;
$L__BB7_45:
	rem.u64 	%rd280, %rd65, %rd101;
$L__BB7_46:
	setp.lt.u64 	%p33, %rd64, %rd101;
	selp.b64 	%rd204, 0, %rd101, %p33;
	sub.s64 	%rd205, %rd64, %rd204;
	add.s64 	%rd206, %rd280, %rd205;
	setp.lt.u64 	%p34, %rd206, %rd101;
	selp.b64 	%rd207, 0, %rd101, %p34;
	sub.s64 	%rd288, %rd206, %rd207;
	add.s32 	%r96, %r96, 4;
$L__BB7_47:
	setp.eq.s32 	%p35, %r12, 0;
	@%p35 bra 	$L__BB7_61;
	setp.eq.s32 	%p36, %r12, 1;
	@%p36 bra 	$L__BB7_56;
	add.s32 	%r16, %r96, %r5;
	mul.wide.u32 	%rd209, %r16, 8;
	add.s64 	%rd210, %rd2, %rd209;
	ld.global.nc.u64 	%rd211, [%rd210];
	mul.wide.u32 	%rd212, %r96, 8;
	add.s64 	%rd72, %rd1, %rd212;
	ld.global.nc.u64 	%rd213, [%rd72];
	mul.lo.s64 	%rd73, %rd213, %rd211;
	or.b64  	%rd214, %rd73, %rd101;
	and.b64  	%rd215, %rd214, -4294967296;
	setp.ne.s64 	%p37, %rd215, 0;
	@%p37 bra 	$L__BB7_51;
	cvt.u32.u64 	%r75, %rd101;
	cvt.u32.u64 	%r76, %rd73;
	rem.u32 	%r77, %r76, %r75;
	cvt.u64.u32 	%rd283, %r77;
	bra.uni 	$L__BB7_52;
$L__BB7_51:
	rem.u64 	%rd283, %rd73, %rd101;
$L__BB7_52:
	add.s64 	%rd77, %rd283, %rd288;
	add.s32 	%r78, %r16, 1;
	mul.wide.u32 	%rd216, %r78, 8;
	add.s64 	%rd217, %rd2, %rd216;
	ld.global.nc.u64 	%rd218, [%rd217];
	ld.global.nc.u64 	%rd219, [%rd72+8];
	mul.lo.s64 	%rd78, %rd219, %rd218;
	or.b64  	%rd220, %rd78, %rd101;
	and.b64  	%rd221, %rd220, -4294967296;
	setp.ne.s64 	%p38, %rd221, 0;
	@%p38 bra 	$L__BB7_54;
	cvt.u32.u64 	%r79, %rd101;
	cvt.u32.u64 	%r80, %rd78;
	rem.u32 	%r81, %r80, %r79;
	cvt.u64.u32 	%rd284, %r81;
	bra.uni 	$L__BB7_55;
$L__BB7_54:
	rem.u64 	%rd284, %rd78, %rd101;
$L__BB7_55:
	setp.lt.u64 	%p39, %rd77, %rd101;
	selp.b64 	%rd222, 0, %rd101, %p39;
	sub.s64 	%rd223, %rd77, %rd222;
	add.s64 	%rd224, %rd284, %rd223;
	setp.lt.u64 	%p40, %rd224, %rd101;
	selp.b64 	%rd225, 0, %rd101, %p40;
	sub.s64 	%rd288, %rd224, %rd225;
	add.s32 	%r96, %r96, 2;
$L__BB7_56:
	and.b32  	%r82, %r19, 1;
	setp.eq.b32 	%p41, %r82, 1;
	not.pred 	%p42, %p41;
	@%p42 bra 	$L__BB7_61;
	add.s32 	%r83, %r96, %r5;
	mul.wide.u32 	%rd226, %r83, 8;
	add.s64 	%rd227, %rd2, %rd226;
	ld.global.nc.u64 	%rd228, [%rd227];
	mul.wide.u32 	%rd229, %r96, 8;
	add.s64 	%rd230, %rd1, %rd229;
	ld.global.nc.u64 	%rd231, [%rd230];
	mul.lo.s64 	%rd85, %rd231, %rd228;
	or.b64  	%rd232, %rd85, %rd101;
	and.b64  	%rd233, %rd232, -4294967296;
	setp.ne.s64 	%p43, %rd233, 0;
	@%p43 bra 	$L__BB7_59;
	cvt.u32.u64 	%r84, %rd101;
	cvt.u32.u64 	%r85, %rd85;
	rem.u32 	%r86, %r85, %r84;
	cvt.u64.u32 	%rd287, %r86;
	bra.uni 	$L__BB7_60;
$L__BB7_59:
	rem.u64 	%rd287, %rd85, %rd101;
$L__BB7_60:
	add.s64 	%rd234, %rd287, %rd288;
	setp.lt.u64 	%p44, %rd234, %rd101;
	selp.b64 	%rd235, 0, %rd101, %p44;
	sub.s64 	%rd288, %rd234, %rd235;
$L__BB7_61:
	ld.param.u64 	%rd265, [_ZN3lux4cuda4tfhe27generate_ksk_element_kernelEPKmS3_S3_PKlPmjjjjm_param_3];
	cvta.to.global.u64 	%rd236, %rd265;
	mul.wide.u32 	%rd237, %r4, 8;
	add.s64 	%rd238, %rd236, %rd237;
	ld.global.nc.u64 	%rd91, [%rd238];
	setp.lt.s64 	%p45, %rd91, 0;
	@%p45 bra 	$L__BB7_63;
	add.s64 	%rd242, %rd91, %rd288;
	setp.lt.u64 	%p47, %rd242, %rd101;
	selp.b64 	%rd243, 0, %rd101, %p47;
	sub.s64 	%rd289, %rd242, %rd243;
	bra.uni 	$L__BB7_64;
$L__BB7_63:
	neg.s64 	%rd239, %rd91;
	setp.lt.u64 	%p46, %rd288, %rd239;
	selp.b64 	%rd240, %rd101, 0, %p46;
	add.s64 	%rd241, %rd91, %rd288;
	add.s64 	%rd289, %rd241, %rd240;
$L__BB7_64:
	ld.param.u64 	%rd264, [_ZN3lux4cuda4tfhe27generate_ksk_element_kernelEPKmS3_S3_PKlPmjjjjm_param_0];
	not.b32 	%r87, %r2;
	add.s32 	%r88, %r20, %r87;
	mul.lo.s32 	%r89, %r88, %r21;
	cvta.to.global.u64 	%rd244, %rd264;
	mul.wide.u32 	%rd245, %r1, 8;
	add.s64 	%rd246, %rd244, %rd245;
	ld.global.nc.u64 	%rd247, [%rd246];
	shl.b64 	%rd95, %rd247, %r89;
	or.b64  	%rd248, %rd95, %rd101;
	and.b64  	%rd249, %rd248, -4294967296;
	setp.ne.s64 	%p48, %rd249, 0;
	@%p48 bra 	$L__BB7_66;
	cvt.u32.u64 	%r90, %rd101;
	cvt.u32.u64 	%r91, %rd95;
	rem.u32 	%r92, %r91, %r90;
	cvt.u64.u32 	%rd290, %r92;
	bra.uni 	$L__BB7_67;
$L__BB7_66:
	rem.u64 	%rd290, %rd95, %rd101;
$L__BB7_67:
	add.s64 	%rd250, %rd290, %rd289;
	setp.lt.u64 	%p49, %rd250, %rd101;
	selp.b64 	%rd251, 0, %rd101, %p49;
	sub.s64 	%rd252, %rd250, %rd251;
	cvt.u64.u32 	%rd253, %r19;
	add.s64 	%rd254, %rd4, %rd253;
	shl.b64 	%rd255, %rd254, 3;
	add.s64 	%rd256, %rd3, %rd255;
	st.global.u64 	[%rd256], %rd252;
$L__BB7_68:
	ret;

}


// ===== COMPILED SASS (sm_100) =====

	.target	sm_100

	.elftype	@"ET_EXEC"


//--------------------- .note.nv.tkinfo           --------------------------
	.section	.note.nv.tkinfo,"",@"SHT_NOTE"
	.sectionflags	@"SHF_NOTE_NV_TKINFO"
	.tkinfo
        /*0018*/ 	.word	0x00000002
        /*0030*/ 	.string	""
        /*0030*/ 	.string	"ptxas"
        /*0030*/ 	.string	"Cuda compilation tools, release 13.0, V13.0.88"
        /*0030*/ 	.string	"Build cuda_13.0.r13.0/compiler.36424714_0"
        /*0030*/ 	.string	"-arch sm_100 -m 64 "



//--------------------- .note.nv.cuinfo           --------------------------
	.section	.note.nv.cuinfo,"",@"SHT_NOTE"
	.sectionflags	@"SHF_NOTE_NV_CUINFO"
        /*0018*/ 	.short	0x0002
        /*001a*/ 	.short	0x0064
        /*001c*/ 	.short	0x0082
	.zero		2


//--------------------- .nv.info                  --------------------------
	.section	.nv.info,"",@"SHT_CUDA_INFO"
	.align	4


	//----- nvinfo : EIATTR_REGCOUNT
	.align		4
        /*0000*/ 	.byte	0x04, 0x2f
        /*0002*/ 	.short	(.L_2 - .L_1)
	.align		4
.L_1:
        /*0004*/ 	.word	index@(_ZN3lux4cuda4tfhe20decompose_lwe_kernelEPKmPijjjm)
        /*0008*/ 	.word	0x00000020


	//----- nvinfo : EIATTR_FRAME_SIZE
	.align		4
.L_2:
        /*000c*/ 	.byte	0x04, 0x11
        /*000e*/ 	.short	(.L_4 - .L_3)
	.align		4
.L_3:
        /*0010*/ 	.word	index@(_ZN3lux4cuda4tfhe20decompose_lwe_kernelEPKmPijjjm)
        /*0014*/ 	.word	0x00000000


	//----- nvinfo : EIATTR_REGCOUNT
	.align		4
.L_4:
        /*0018*/ 	.byte	0x04, 0x2f
        /*001a*/ 	.short	(.L_6 - .L_5)
	.align		4
.L_5:
        /*001c*/ 	.word	index@(_ZN3lux4cuda4tfhe27keyswitch_accumulate_kernelEPKiPKmPmjjjm)
        /*0020*/ 	.word	0x00000020


	//----- nvinfo : EIATTR_FRAME_SIZE
	.align		4
.L_6:
        /*0024*/ 	.byte	0x04, 0x11
        /*0026*/ 	.short	(.L_8 - .L_7)
	.align		4
.L_7:
        /*0028*/ 	.word	index@($__internal_7_$__cuda_sm20_rem_u64)
        /*002c*/ 	.word	0x00000000


	//----- nvinfo : EIATTR_FRAME_SIZE
	.align		4
.L_8:
        /*0030*/ 	.byte	0x04, 0x11
        /*0032*/ 	.short	(.L_10 - .L_9)
	.align		4
.L_9:
        /*0034*/ 	.word	index@(_ZN3lux4cuda4tfhe27keyswitch_accumulate_kernelEPKiPKmPmjjjm)
        /*0038*/ 	.word	0x00000000


	//----- nvinfo : EIATTR_REGCOUNT
	.align		4
.L_10:
        /*003c*/ 	.byte	0x04, 0x2f
        /*003e*/ 	.short	(.L_12 - .L_11)
	.align		4
.L_11:
        /*0040*/ 	.word	index@(_ZN3lux4cuda4tfhe34keyswitch_accumulate_shared_kernelEPKiPKmPmjjjm)
        /*0044*/ 	.word	0x00000020


	//----- nvinfo : EIATTR_FRAME_SIZE
	.align		4
.L_12:
        /*0048*/ 	.byte	0x04, 0x11
        /*004a*/ 	.short	(.L_14 - .L_13)
	.align		4
.L_13:
        /*004c*/ 	.word	index@($__internal_6_$__cuda_sm20_rem_u64)
        /*0050*/ 	.word	0x00000000


	//----- nvinfo : EIATTR_FRAME_SIZE
	.align		4
.L_14:
        /*0054*/ 	.byte	0x04, 0x11
        /*0056*/ 	.short	(.L_16 - .L_15)
	.align		4
.L_15:
        /*0058*/ 	.word	index@(_ZN3lux4cuda4tfhe34keyswitch_accumulate_shared_kernelEPKiPKmPmjjjm)
        /*005c*/ 	.word	0x00000000


	//----- nvinfo : EIATTR_REGCOUNT
	.align		4
.L_16:
        /*0060*/ 	.byte	0x04, 0x2f
        /*0062*/ 	.short	(.L_18 - .L_17)
	.align		4
.L_17:
        /*0064*/ 	.word	index@(_ZN3lux4cuda4tfhe22keyswitch_fused_kernelEPKmS3_Pmjjjjm)
        /*0068*/ 	.word	0x00000020


	//----- nvinfo : EIATTR_FRAME_SIZE
	.align		4
.L_18:
        /*006c*/ 	.byte	0x04, 0x11
        /*006e*/ 	.short	(.L_20 - .L_19)
	.align		4
.L_19:
        /*0070*/ 	.word	index@($__internal_5_$__cuda_sm20_rem_u64)
        /*0074*/ 	.word	0x00000000


	//----- nvinfo : EIATTR_FRAME_SIZE
	.align		4
.L_20:
        /*0078*/ 	.byte	0x04, 0x11
        /*007a*/ 	.short	(.L_22 - .L_21)
	.align		4
.L_21:
        /*007c*/ 	.word	index@(_ZN3lux4cuda4tfhe22keyswitch_fused_kernelEPKmS3_Pmjjjjm)
        /*0080*/ 	.word	0x00000000


	//----- nvinfo : EIATTR_REGCOUNT
	.align		4
.L_22:
        /*0084*/ 	.byte	0x04, 0x2f
        /*0086*/ 	.short	(.L_24 - .L_23)
	.align		4
.L_23:
        /*0088*/ 	.word	index@(_ZN3lux4cuda4tfhe24packing_keyswitch_kernelEPKmS3_Pmjjjjjm)
        /*008c*/ 	.word	0x00000020


	//----- nvinfo : EIATTR_FRAME_SIZE
	.align		4
.L_24:
        /*0090*/ 	.byte	0x04, 0x11
        /*0092*/ 	.short	(.L_26 - .L_25)
	.align		4
.L_25:
        /*0094*/ 	.word	index@($__internal_4_$__cuda_sm20_rem_u64)
        /*0098*/ 	.word	0x00000000


	//----- nvinfo : EIATTR_FRAME_SIZE
	.align		4
.L_26:
        /*009c*/ 	.byte	0x04, 0x11
        /*009e*/ 	.short	(.L_28 - .L_27)
	.align		4
.L_27:
        /*00a0*/ 	.word	index@(_ZN3lux4cuda4tfhe24packing_keyswitch_kernelEPKmS3_Pmjjjjjm)
        /*00a4*/ 	.word	0x00000000


	//----- nvinfo : EIATTR_REGCOUNT
	.align		4
.L_28:
        /*00a8*/ 	.byte	0x04, 0x2f
        /*00aa*/ 	.short	(.L_30 - .L_29)
	.align		4
.L_29:
        /*00ac*/ 	.word	index@(_ZN3lux4cuda4tfhe27functional_keyswitch_kernelEPKmS3_PKlPmjjjjm)
        /*00b0*/ 	.word	0x00000022


	//----- nvinfo : EIATTR_FRAME_SIZE
	.align		4
.L_30:
        /*00b4*/ 	.byte	0x04, 0x11
        /*00b6*/ 	.short	(.L_32 - .L_31)
	.align		4
.L_31:
        /*00b8*/ 	.word	index@($__internal_3_$__cuda_sm20_rem_u64)
        /*00bc*/ 	.word	0x00000000


	//----- nvinfo : EIATTR_FRAME_SIZE
	.align		4
.L_32:
        /*00c0*/ 	.byte	0x04, 0x11
        /*00c2*/ 	.short	(.L_34 - .L_33)
	.align		4
.L_33:
        /*00c4*/ 	.word	index@($__internal_2_$__cuda_sm20_rem_s64)
        /*00c8*/ 	.word	0x00000000


	//----- nvinfo : EIATTR_FRAME_SIZE
	.align		4
.L_34:
        /*00cc*/ 	.byte	0x04, 0x11
        /*00ce*/ 	.short	(.L_36 - .L_35)
	.align		4
.L_35:
        /*00d0*/ 	.word	index@(_ZN3lux4cuda4tfhe27functional_keyswitch_kernelEPKmS3_PKlPmjjjjm)
        /*00d4*/ 	.word	0x00000000


	//----- nvinfo : EIATTR_REGCOUNT
	.align		4
.L_36:
        /*00d8*/ 	.byte	0x04, 0x2f
        /*00da*/ 	.short	(.L_38 - .L_37)
	.align		4
.L_37:
        /*00dc*/ 	.word	index@(_ZN3lux4cuda4tfhe22batch_keyswitch_kernelEPKmS3_Pmjjjjjm)
        /*00e0*/ 	.word	0x0000001c


	//----- nvinfo : EIATTR_FRAME_SIZE
	.align		4
.L_38:
        /*00e4*/ 	.byte	0x04, 0x11
        /*00e6*/ 	.short	(.L_40 - .L_39)
	.align		4
.L_39:
        /*00e8*/ 	.word	index@($__internal_1_$__cuda_sm20_rem_u64)
        /*00ec*/ 	.word	0x00000000


	//----- nvinfo : EIATTR_FRAME_SIZE
	.align		4
.L_40:
        /*00f0*/ 	.byte	0x04, 0x11
        /*00f2*/ 	.short	(.L_42 - .L_41)
	.align		4
.L_41:
        /*00f4*/ 	.word	index@(_ZN3lux4cuda4tfhe22batch_keyswitch_kernelEPKmS3_Pmjjjjjm)
        /*00f8*/ 	.word	0x00000000


	//----- nvinfo : EIATTR_REGCOUNT
	.align		4
.L_42:
        /*00fc*/ 	.byte	0x04, 0x2f
        /*00fe*/ 	.short	(.L_44 - .L_43)
	.align		4
.L_43:
        /*0100*/ 	.word	index@(_ZN3lux4cuda4tfhe27generate_ksk_element_kernelEPKmS3_S3_PKlPmjjjjm)
        /*0104*/ 	.word	0x00000022


	//----- nvinfo : EIATTR_FRAME_SIZE
	.align		4
.L_44:
        /*0108*/ 	.byte	0x04, 0x11
        /*010a*/ 	.short	(.L_46 - .L_45)
	.align		4
.L_45:
        /*010c*/ 	.word	index@($__internal_0_$__cuda_sm20_rem_u64)
        /*0110*/ 	.word	0x00000000


	//----- nvinfo : EIATTR_FRAME_SIZE
	.align		4
.L_46:
        /*0114*/ 	.byte	0x04, 0x11
        /*0116*/ 	.short	(.L_48 - .L_47)
	.align		4
.L_47:
        /*0118*/ 	.word	index@(_ZN3lux4cuda4tfhe27generate_ksk_element_kernelEPKmS3_S3_PKlPmjjjjm)
        /*011c*/ 	.word	0x00000000


	//----- nvinfo : EIATTR_MIN_STACK_SIZE
	.align		4
.L_48:
        /*0120*/ 	.byte	0x04, 0x12
        /*0122*/ 	.short	(.L_50 - .L_49)
	.align		4
.L_49:
        /*0124*/ 	.word	index@(_ZN3lux4cuda4tfhe27generate_ksk_element_kernelEPKmS3_S3_PKlPmjjjjm)
        /*0128*/ 	.word	0x00000000


	//----- nvinfo : EIATTR_MIN_STACK_SIZE
	.align		4
.L_50:
        /*012c*/ 	.byte	0x04, 0x12
        /*012e*/ 	.short	(.L_52 - .L_51)
	.align		4
.L_51:
        /*0130*/ 	.word	index@(_ZN3lux4cuda4tfhe22batch_keyswitch_kernelEPKmS3_Pmjjjjjm)
        /*0134*/ 	.word	0x00000000


	//----- nvinfo : EIATTR_MIN_STACK_SIZE
	.align		4
.L_52:
        /*0138*/ 	.byte	0x04, 0x12
        /*013a*/ 	.short	(.L_54 - .L_53)
	.align		4
.L_53:
        /*013c*/ 	.word	index@(_ZN3lux4cuda4tfhe27functional_keyswitch_kernelEPKmS3_PKlPmjjjjm)
        /*0140*/ 	.word	0x00000000


	//----- nvinfo : EIATTR_MIN_STACK_SIZE
	.align		4
.L_54:
        /*0144*/ 	.byte	0x04, 0x12
        /*0146*/ 	.short	(.L_56 - .L_55)
	.align		4
.L_55:
        /*0148*/ 	.word	index@(_ZN3lux4cuda4tfhe24packing_keyswitch_kernelEPKmS3_Pmjjjjjm)
        /*014c*/ 	.word	0x00000000


	//----- nvinfo : EIATTR_MIN_STACK_SIZE
	.align		4
.L_56:
        /*0150*/ 	.byte	0x04, 0x12
        /*0152*/ 	.short	(.L_58 - .L_57)
	.align		4
.L_57:
        /*0154*/ 	.word	index@(_ZN3lux4cuda4tfhe22keyswitch_fused_kernelEPKmS3_Pmjjjjm)
        /*0158*/ 	.word	0x00000000


	//----- nvinfo : EIATTR_MIN_STACK_SIZE
	.align		4
.L_58:
        /*015c*/ 	.byte	0x04, 0x12
        /*015e*/ 	.short	(.L_60 - .L_59)
	.align		4
.L_59:
        /*0160*/ 	.word	index@(_ZN3lux4cuda4tfhe34keyswitch_accumulate_shared_kernelEPKiPKmPmjjjm)
        /*0164*/ 	.word	0x00000000


	//----- nvinfo : EIATTR_MIN_STACK_SIZE
	.align		4
.L_60:
        /*0168*/ 	.byte	0x04, 0x12
        /*016a*/ 	.short	(.L_62 - .L_61)
	.align		4
.L_61:
        /*016c*/ 	.word	index@(_ZN3lux4cuda4tfhe27keyswitch_accumulate_kernelEPKiPKmPmjjjm)
        /*0170*/ 	.word	0x00000000


	//----- nvinfo : EIATTR_MIN_STACK_SIZE
	.align		4
.L_62:
        /*0174*/ 	.byte	0x04, 0x12
        /*0176*/ 	.short	(.L_64 - .L_63)
	.align		4
.L_63:
        /*0178*/ 	.word	index@(_ZN3lux4cuda4tfhe20decompose_lwe_kernelEPKmPijjjm)
        /*017c*/ 	.word	0x00000000
.L_64:


//--------------------- .nv.compat                --------------------------
	.section	.nv.compat,"",@"SHT_CUDA_COMPAT_INFO"
	.align	4
        /*0000*/ 	.byte	0x02, 0x09, 0x00, 0x00, 0x02, 0x02, 0x01, 0x00, 0x02, 0x05, 0x05, 0x00, 0x03, 0x07, 0x01, 0x01
        /*0010*/ 	.byte	0x02, 0x03, 0x00, 0x00, 0x02, 0x06, 0x01, 0x00, 0x04, 0x0b, 0x08, 0x00, 0x09, 0x00, 0x00, 0x00
        /*0020*/ 	.byte	0x00, 0x00, 0x00, 0x00


//--------------------- .nv.info._ZN3lux4cuda4tfhe27generate_ksk_element_kernelEPKmS3_S3_PKlPmjjjjm --------------------------
	.section	.nv.info._ZN3lux4cuda4tfhe27generate_ksk_element_kernelEPKmS3_S3_PKlPmjjjjm,"",@"SHT_CUDA_INFO"
	.sectionflags	@""
	.align	4


	//----- nvinfo : EIATTR_CUDA_API_VERSION
	.align		4
        /*0000*/ 	.byte	0x04, 0x37
        /*0002*/ 	.short	(.L_66 - .L_65)
.L_65:
        /*0004*/ 	.word	0x00000082


	//----- nvinfo : EIATTR_KPARAM_INFO
	.align		4
.L_66:
        /*0008*/ 	.byte	0x04, 0x17
        /*000a*/ 	.short	(.L_68 - .L_67)
.L_67:
        /*000c*/ 	.word	0x00000000
        /*0010*/ 	.short	0x0009
        /*0012*/ 	.short	0x0038
        /*0014*/ 	.byte	0x00, 0xf0, 0x21, 0x00


	//----- nvinfo : EIATTR_KPARAM_INFO
	.align		4
.L_68:
        /*0018*/ 	.byte	0x04, 0x17
        /*001a*/ 	.short	(.L_70 - .L_69)
.L_69:
        /*001c*/ 	.word	0x00000000
        /*0020*/ 	.short	0x0008
        /*0022*/ 	.short	0x0034
        /*0024*/ 	.byte	0x00, 0xf0, 0x11, 0x00


	//----- nvinfo : EIATTR_KPARAM_INFO
	.align		4
.L_70:
        /*0028*/ 	.byte	0x04, 0x17
        /*002a*/ 	.short	(.L_72 - .L_71)
.L_71:
        /*002c*/ 	.word	0x00000000
        /*0030*/ 	.short	0x0007
        /*0032*/ 	.short	0x0030
        /*0034*/ 	.byte	0x00, 0xf0, 0x11, 0x00


	//----- nvinfo : EIATTR_KPARAM_INFO
	.align		4
.L_72:
        /*0038*/ 	.byte	0x04, 0x17
        /*003a*/ 	.short	(.L_74 - .L_73)
.L_73:
        /*003c*/ 	.word	0x00000000
        /*0040*/ 	.short	0x0006
        /*0042*/ 	.short	0x002c
        /*0044*/ 	.byte	0x00, 0xf0, 0x11, 0x00


	//----- nvinfo : EIATTR_KPARAM_INFO
	.align		4
.L_74:
        /*0048*/ 	.byte	0x04, 0x17
        /*004a*/ 	.short	(.L_76 - .L_75)
.L_75:
        /*004c*/ 	.word	0x00000000
        /*0050*/ 	.short	0x0005
        /*0052*/ 	.short	0x0028
        /*0054*/ 	.byte	0x00, 0xf0, 0x11, 0x00


	//----- nvinfo : EIATTR_KPARAM_INFO
	.align		4
.L_76:
        /*0058*/ 	.byte	0x04, 0x17
        /*005a*/ 	.short	(.L_78 - .L_77)
.L_77:
        /*005c*/ 	.word	0x00000000
        /*0060*/ 	.short	0x0004
        /*0062*/ 	.short	0x0020
        /*0064*/ 	.byte	0x00, 0xf5, 0x21, 0x00


	//----- nvinfo : EIATTR_KPARAM_INFO
	.align		4
.L_78:
        /*0068*/ 	.byte	0x04, 0x17
        /*006a*/ 	.short	(.L_80 - .L_79)
.L_79:
        /*006c*/ 	.word	0x00000000
        /*0070*/ 	.short	0x0003
        /*0072*/ 	.short	0x0018
        /*0074*/ 	.byte	0x00, 0xf5, 0x21, 0x00


	//----- nvinfo : EIATTR_KPARAM_INFO
	.align		4
.L_80:
        /*0078*/ 	.byte	0x04, 0x17
        /*007a*/ 	.short	(.L_82 - .L_81)
.L_81:
        /*007c*/ 	.word	0x00000000
        /*0080*/ 	.short	0x0002
        /*0082*/ 	.short	0x0010
        /*0084*/ 	.byte	0x00, 0xf5, 0x21, 0x00


	//----- nvinfo : EIATTR_KPARAM_INFO
	.align		4
.L_82:
        /*0088*/ 	.byte	0x04, 0x17
        /*008a*/ 	.short	(.L_84 - .L_83)
.L_83:
        /*008c*/ 	.word	0x00000000
        /*0090*/ 	.short	0x0001
        /*0092*/ 	.short	0x0008
        /*0094*/ 	.byte	0x00, 0xf5, 0x21, 0x00


	//----- nvinfo : EIATTR_KPARAM_INFO
	.align		4
.L_84:
        /*0098*/ 	.byte	0x04, 0x17
        /*009a*/ 	.short	(.L_86 - .L_85)
.L_85:
        /*009c*/ 	.word	0x00000000
        /*00a0*/ 	.short	0x0000
        /*00a2*/ 	.short	0x0000
        /*00a4*/ 	.byte	0x00, 0xf5, 0x21, 0x00


	//----- nvinfo : EIATTR_SPARSE_MMA_MASK
	.align		4
.L_86:
        /*00a8*/ 	.byte	0x03, 0x50
        /*00aa*/ 	.short	0x0000


	//----- nvinfo : EIATTR_MAXREG_COUNT
	.align		4
        /*00ac*/ 	.byte	0x03, 0x1b
        /*00ae*/ 	.short	0x00ff


	//----- nvinfo : EIATTR_MERCURY_ISA_VERSION
	.align		4
        /*00b0*/ 	.byte	0x03, 0x5f
        /*00b2*/ 	.short	0x0101


	//----- nvinfo : EIATTR_VRC_CTA_INIT_COUNT
	.align		4
        /*00b4*/ 	.byte	0x02, 0x4a
	.zero		1
	.zero		1


	//----- nvinfo : EIATTR_EXIT_INSTR_OFFSETS
	.align		4
        /*00b8*/ 	.byte	0x04, 0x1c
        /*00ba*/ 	.short	(.L_88 - .L_87)


	//   ....[0]....
.L_87:
        /*00bc*/ 	.word	0x000000b0


	//   ....[1]....
        /*00c0*/ 	.word	0x000001f0


	//   ....[2]....
        /*00c4*/ 	.word	0x00000210


	//   ....[3]....
        /*00c8*/ 	.word	0x000031b0


	//----- nvinfo : EIATTR_CRS_STACK_SIZE
	.align		4
.L_88:
        /*00cc*/ 	.byte	0x04, 0x1e
        /*00ce*/ 	.short	(.L_90 - .L_89)
.L_89:
        /*00d0*/ 	.word	0x00000000


	//----- nvinfo : EIATTR_CBANK_PARAM_SIZE
	.align		4
.L_90:
        /*00d4*/ 	.byte	0x03, 0x19
        /*00d6*/ 	.short	0x0040


	//----- nvinfo : EIATTR_PARAM_CBANK
	.align		4
        /*00d8*/ 	.byte	0x04, 0x0a
        /*00da*/ 	.short	(.L_92 - .L_91)
	.align		4
.L_91:
        /*00dc*/ 	.word	index@(.nv.constant0._ZN3lux4cuda4tfhe27generate_ksk_element_kernelEPKmS3_S3_PKlPmjjjjm)
        /*00e0*/ 	.short	0x0380
        /*00e2*/ 	.short	0x0040


	//----- nvinfo : EIATTR_SW_WAR
	.align		4
.L_92:
        /*00e4*/ 	.byte	0x04, 0x36
        /*00e6*/ 	.short	(.L_94 - .L_93)
.L_93:
        /*00e8*/ 	.word	0x00000008
.L_94:


//--------------------- .nv.info._ZN3lux4cuda4tfhe22batch_keyswitch_kernelEPKmS3_Pmjjjjjm --------------------------
	.section	.nv.info._ZN3lux4cuda4tfhe22batch_keyswitch_kernelEPKmS3_Pmjjjjjm,"",@"SHT_CUDA_INFO"
	.sectionflags	@""
	.align	4


	//----- nvinfo : EIATTR_CUDA_API_VERSION
	.align		4
        /*0000*/ 	.byte	0x04, 0x37
        /*0002*/ 	.short	(.L_96 - .L_95)
.L_95:
        /*0004*/ 	.word	0x00000082


	//----- nvinfo : EIATTR_KPARAM_INFO
	.align		4
.L_96:
        /*0008*/ 	.byte	0x04, 0x17
        /*000a*/ 	.short	(.L_98 - .L_97)
.L_97:
        /*000c*/ 	.word	0x00000000
        /*0010*/ 	.short	0x0008
        /*0012*/ 	.short	0x0030
        /*0014*/ 	.byte	0x00, 0xf0, 0x21, 0x00


	//----- nvinfo : EIATTR_KPARAM_INFO
	.align		4
.L_98:
        /*0018*/ 	.byte	0x04, 0x17
        /*001a*/ 	.short	(.L_100 - .L_99)
.L_99:
        /*001c*/ 	.word	0x00000000
        /*0020*/ 	.short	0x0007
        /*0022*/ 	.short	0x0028
        /*0024*/ 	.byte	0x00, 0xf0, 0x11, 0x00


	//----- nvinfo : EIATTR_KPARAM_INFO
	.align		4
.L_100:
        /*0028*/ 	.byte	0x04, 0x17
        /*002a*/ 	.short	(.L_102 - .L_101)
.L_101:
        /*002c*/ 	.word	0x00000000
        /*0030*/ 	.short	0x0006
        /*0032*/ 	.short	0x0024
        /*0034*/ 	.byte	0x00, 0xf0, 0x11, 0x00


	//----- nvinfo : EIATTR_KPARAM_INFO
	.align		4
.L_102:
        /*0038*/ 	.byte	0x04, 0x17
        /*003a*/ 	.short	(.L_104 - .L_103)
.L_103:
        /*003c*/ 	.word	0x00000000
        /*0040*/ 	.short	0x0005
        /*0042*/ 	.short	0x0020
        /*0044*/ 	.byte	0x00, 0xf0, 0x11, 0x00


	//----- nvinfo : EIATTR_KPARAM_INFO
	.align		4
.L_104:
        /*0048*/ 	.byte	0x04, 0x17
        /*004a*/ 	.short	(.L_106 - .L_105)
.L_105:
        /*004c*/ 	.word	0x00000000
        /*0050*/ 	.short	0x0004
        /*0052*/ 	.short	0x001c
        /*0054*/ 	.byte	0x00, 0xf0, 0x11, 0x00


	//----- nvinfo : EIATTR_KPARAM_INFO
	.align		4
.L_106:
        /*0058*/ 	.byte	0x04, 0x17
        /*005a*/ 	.short	(.L_108 - .L_107)
.L_107:
        /*005c*/ 	.word	0x00000000
        /*0060*/ 	.short	0x0003
        /*0062*/ 	.short	0x0018
        /*0064*/ 	.byte	0x00, 0xf0, 0x11, 0x00


	//----- nvinfo : EIATTR_KPARAM_INFO
	.align		4
.L_108:
        /*0068*/ 	.byte	0x04, 0x17
        /*006a*/ 	.short	(.L_110 - .L_109)
.L_109:
        /*006c*/ 	.word	0x00000000
        /*0070*/ 	.short	0x0002
        /*0072*/ 	.short	0x0010
        /*0074*/ 	.byte	0x00, 0xf5, 0x21, 0x00


	//----- nvinfo : EIATTR_KPARAM_INFO
	.align		4
.L_110:
        /*0078*/ 	.byte	0x04, 0x17
        /*007a*/ 	.short	(.L_112 - .L_111)
.L_111:
        /*007c*/ 	.word	0x00000000
        /*0080*/ 	.short	0x0001
        /*0082*/ 	.short	0x0008
        /*0084*/ 	.byte	0x00, 0xf5, 0x21, 0x00


	//----- nvinfo : EIATTR_KPARAM_INFO
	.align		4
.L_112:
        /*0088*/ 	.byte	0x04, 0x17
        /*008a*/ 	.short	(.L_114 - .L_113)
.L_113:
        /*008c*/ 	.word	0x00000000
        /*0090*/ 	.short	0x0000
        /*0092*/ 	.short	0x0000
        /*0094*/ 	.byte	0x00, 0xf5, 0x21, 0x00


	//----- nvinfo : EIATTR_SPARSE_MMA_MASK
	.align		4
.L_114:
        /*0098*/ 	.byte	0x03, 0x50
        /*009a*/ 	.short	0x0000


	//----- nvinfo : EIATTR_MAXREG_COUNT
	.align		4
        /*009c*/ 	.byte	0x03, 0x1b
        /*009e*/ 	.short	0x00ff


	//----- nvinfo : EIATTR_MERCURY_ISA_VERSION
	.align		4
        /*00a0*/ 	.byte	0x03, 0x5f
        /*00a2*/ 	.short	0x0101


	//----- nvinfo : EIATTR_INT_WARP_WIDE_INSTR_OFFSETS
	.align		4
        /*00a4*/ 	.byte	0x04, 0x31
        /*00a6*/ 	.short	(.L_116 - .L_115)


	//   ....[0]....
.L_115:
        /*00a8*/ 	.word	0x00000110


	//----- nvinfo : EIATTR_VRC_CTA_INIT_COUNT
	.align		4
.L_116:
        /*00ac*/ 	.byte	0x02, 0x4a
	.zero		1
	.zero		1


	//----- nvinfo : EIATTR_EXIT_INSTR_OFFSETS
	.align		4
        /*00b0*/ 	.byte	0x04, 0x1c
        /*00b2*/ 	.short	(.L_118 - .L_117)


	//   ....[0]....
.L_117:
        /*00b4*/ 	.word	0x000000b0


	//   ....[1]....
        /*00b8*/ 	.word	0x00002fb0


	//----- nvinfo : EIATTR_CRS_STACK_SIZE
	.align		4
.L_118:
        /*00bc*/ 	.byte	0x04, 0x1e
        /*00be*/ 	.short	(.L_120 - .L_119)
.L_119:
        /*00c0*/ 	.word	0x00000000


	//----- nvinfo : EIATTR_CBANK_PARAM_SIZE
	.align		4
.L_120:
        /*00c4*/ 	.byte	0x03, 0x19
        /*00c6*/ 	.short	0x0038


	//----- nvinfo : EIATTR_PARAM_CBANK
	.align		4
        /*00c8*/ 	.byte	0x04, 0x0a
        /*00ca*/ 	.short	(.L_122 - .L_121)
	.align		4
.L_121:
        /*00cc*/ 	.word	index@(.nv.constant0._ZN3lux4cuda4tfhe22batch_keyswitch_kernelEPKmS3_Pmjjjjjm)
        /*00d0*/ 	.short	0x0380
        /*00d2*/ 	.short	0x0038


	//----- nvinfo : EIATTR_SW_WAR
	.align		4
.L_122:
        /*00d4*/ 	.byte	0x04, 0x36
        /*00d6*/ 	.short	(.L_124 - .L_123)
.L_123:
        /*00d8*/ 	.word	0x00000008
.L_124:


//--------------------- .nv.info._ZN3lux4cuda4tfhe27functional_keyswitch_kernelEPKmS3_PKlPmjjjjm --------------------------
	.section	.nv.info._ZN3lux4cuda4tfhe27functional_keyswitch_kernelEPKmS3_PKlPmjjjjm,"",@"SHT_CUDA_INFO"
	.sectionflags	@""
	.align	4


	//----- nvinfo : EIATTR_CUDA_API_VERSION
	.align		4
        /*0000*/ 	.byte	0x04, 0x37
        /*0002*/ 	.short	(.L_126 - .L_125)
.L_125:
        /*0004*/ 	.word	0x00000082


	//----- nvinfo : EIATTR_KPARAM_INFO
	.align		4
.L_126:
        /*0008*/ 	.byte	0x04, 0x17
        /*000a*/ 	.short	(.L_128 - .L_127)
.L_127:
        /*000c*/ 	.word	0x00000000
        /*0010*/ 	.short	0x0008
        /*0012*/ 	.short	0x0030
        /*0014*/ 	.byte	0x00, 0xf0, 0x21, 0x00


	//----- nvinfo : EIATTR_KPARAM_INFO
	.align		4
.L_128:
        /*0018*/ 	.byte	0x04, 0x17
        /*001a*/ 	.short	(.L_130 - .L_129)
.L_129:
        /*001c*/ 	.word	0x00000000
        /*0020*/ 	.short	0x0007
        /*0022*/ 	.short	0x002c
        /*0024*/ 	.byte	0x00, 0xf0, 0x11, 0x00


	//----- nvinfo : EIATTR_KPARAM_INFO
	.align		4
.L_130:
        /*0028*/ 	.byte	0x04, 0x17
        /*002a*/ 	.short	(.L_132 - .L_131)
.L_131:
        /*002c*/ 	.word	0x00000000
        /*0030*/ 	.short	0x0006
        /*0032*/ 	.short	0x0028
        /*0034*/ 	.byte	0x00, 0xf0, 0x11, 0x00


	//----- nvinfo : EIATTR_KPARAM_INFO
	.align		4
.L_132:
        /*0038*/ 	.byte	0x04, 0x17
        /*003a*/ 	.short	(.L_134 - .L_133)
.L_133:
        /*003c*/ 	.word	0x00000000
        /*0040*/ 	.short	0x0005
        /*0042*/ 	.short	0x0024
        /*0044*/ 	.byte	0x00, 0xf0, 0x11, 0x00


	//----- nvinfo : EIATTR_KPARAM_INFO
	.align		4
.L_134:
        /*0048*/ 	.byte	0x04, 0x17
        /*004a*/ 	.short	(.L_136 - .L_135)
.L_135:
        /*004c*/ 	.word	0x00000000
        /*0050*/ 	.short	0x0004
        /*0052*/ 	.short	0x0020
        /*0054*/ 	.byte	0x00, 0xf0, 0x11, 0x00


	//----- nvinfo : EIATTR_KPARAM_INFO
	.align		4
.L_136:
        /*0058*/ 	.byte	0x04, 0x17
        /*005a*/ 	.short	(.L_138 - .L_137)
.L_137:
        /*005c*/ 	.word	0x00000000
        /*0060*/ 	.short	0x0003
        /*0062*/ 	.short	0x0018
        /*0064*/ 	.byte	0x00, 0xf5, 0x21, 0x00


	//----- nvinfo : EIATTR_KPARAM_INFO
	.align		4
.L_138:
        /*0068*/ 	.byte	0x04, 0x17
        /*006a*/ 	.short	(.L_140 - .L_139)
.L_139:
        /*006c*/ 	.word	0x00000000
        /*0070*/ 	.short	0x0002
        /*0072*/ 	.short	0x0010
        /*0074*/ 	.byte	0x00, 0xf5, 0x21, 0x00


	//----- nvinfo : EIATTR_KPARAM_INFO
	.align		4
.L_140:
        /*0078*/ 	.byte	0x04, 0x17
        /*007a*/ 	.short	(.L_142 - .L_141)
.L_141:
        /*007c*/ 	.word	0x00000000
        /*0080*/ 	.short	0x0001
        /*0082*/ 	.short	0x0008
        /*0084*/ 	.byte	0x00, 0xf5, 0x21, 0x00


	//----- nvinfo : EIATTR_KPARAM_INFO
	.align		4
.L_142:
        /*0088*/ 	.byte	0x04, 0x17
        /*008a*/ 	.short	(.L_144 - .L_143)
.L_143:
        /*008c*/ 	.word	0x00000000
        /*0090*/ 	.short	0x0000
        /*0092*/ 	.short	0x0000
        /*0094*/ 	.byte	0x00, 0xf5, 0x21, 0x00


	//----- nvinfo : EIATTR_SPARSE_MMA_MASK
	.align		4
.L_144:
        /*0098*/ 	.byte	0x03, 0x50
        /*009a*/ 	.short	0x0000


	//----- nvinfo : EIATTR_MAXREG_COUNT
	.align		4
        /*009c*/ 	.byte	0x03, 0x1b
        /*009e*/ 	.short	0x00ff


	//----- nvinfo : EIATTR_NUM_BARRIERS
	.align		4
        /*00a0*/ 	.byte	0x02, 0x4c
        /*00a2*/ 	.byte	0x01
	.zero		1


	//----- nvinfo : EIATTR_MERCURY_ISA_VERSION
	.align		4
        /*00a4*/ 	.byte	0x03, 0x5f
        /*00a6*/ 	.short	0x0101


	//----- nvinfo : EIATTR_VRC_CTA_INIT_COUNT
	.align		4
        /*00a8*/ 	.byte	0x02, 0x4a
	.zero		1
	.zero		1


	//----- nvinfo : EIATTR_EXIT_INSTR_OFFSETS
	.align		4
        /*00ac*/ 	.byte	0x04, 0x1c
        /*00ae*/ 	.short	(.L_146 - .L_145)


	//   ....[0]....
.L_145:
        /*00b0*/ 	.word	0x00000a00


	//   ....[1]....
        /*00b4*/ 	.word	0x00000a90


	//   ....[2]....
        /*00b8*/ 	.word	0x00000b30


	//   ....[3]....
        /*00bc*/ 	.word	0x000037a0


	//----- nvinfo : EIATTR_CRS_STACK_SIZE
	.align		4
.L_146:
        /*00c0*/ 	.byte	0x04, 0x1e
        /*00c2*/ 	.short	(.L_148 - .L_147)
.L_147:
        /*00c4*/ 	.word	0x00000000


	//----- nvinfo : EIATTR_CBANK_PARAM_SIZE
	.align		4
.L_148:
        /*00c8*/ 	.byte	0x03, 0x19
        /*00ca*/ 	.short	0x0038


	//----- nvinfo : EIATTR_PARAM_CBANK
	.align		4
        /*00cc*/ 	.byte	0x04, 0x0a
        /*00ce*/ 	.short	(.L_150 - .L_149)
	.align		4
.L_149:
        /*00d0*/ 	.word	index@(.nv.constant0._ZN3lux4cuda4tfhe27functional_keyswitch_kernelEPKmS3_PKlPmjjjjm)
        /*00d4*/ 	.short	0x0380
        /*00d6*/ 	.short	0x0038


	//----- nvinfo : EIATTR_SW_WAR
	.align		4
.L_150:
        /*00d8*/ 	.byte	0x04, 0x36
        /*00da*/ 	.short	(.L_152 - .L_151)
.L_151:
        /*00dc*/ 	.word	0x00000008
.L_152:


//--------------------- .nv.info._ZN3lux4cuda4tfhe24packing_keyswitch_kernelEPKmS3_Pmjjjjjm --------------------------
	.section	.nv.info._ZN3lux4cuda4tfhe24packing_keyswitch_kernelEPKmS3_Pmjjjjjm,"",@"SHT_CUDA_INFO"
	.sectionflags	@""
	.align	4


	//----- nvinfo : EIATTR_CUDA_API_VERSION
	.align		4
        /*0000*/ 	.byte	0x04, 0x37
        /*0002*/ 	.short	(.L_154 - .L_153)
.L_153:
        /*0004*/ 	.word	0x00000082


	//----- nvinfo : EIATTR_KPARAM_INFO
	.align		4
.L_154:
        /*0008*/ 	.byte	0x04, 0x17
        /*000a*/ 	.short	(.L_156 - .L_155)
.L_155:
        /*000c*/ 	.word	0x00000000
        /*0010*/ 	.short	0x0008
        /*0012*/ 	.short	0x0030
        /*0014*/ 	.byte	0x00, 0xf0, 0x21, 0x00


	//----- nvinfo : EIATTR_KPARAM_INFO
	.align		4
.L_156:
        /*0018*/ 	.byte	0x04, 0x17
        /*001a*/ 	.short	(.L_158 - .L_157)
.L_157:
        /*001c*/ 	.word	0x00000000
        /*0020*/ 	.short	0x0007
        /*0022*/ 	.short	0x0028
        /*0024*/ 	.byte	0x00, 0xf0, 0x11, 0x00


	//----- nvinfo : EIATTR_KPARAM_INFO
	.align		4
.L_158:
        /*0028*/ 	.byte	0x04, 0x17
        /*002a*/ 	.short	(.L_160 - .L_159)
.L_159:
        /*002c*/ 	.word	0x00000000
        /*0030*/ 	.short	0x0006
        /*0032*/ 	.short	0x0024
        /*0034*/ 	.byte	0x00, 0xf0, 0x11, 0x00


	//----- nvinfo : EIATTR_KPARAM_INFO
	.align		4
.L_160:
        /*0038*/ 	.byte	0x04, 0x17
        /*003a*/ 	.short	(.L_162 - .L_161)
.L_161:
        /*003c*/ 	.word	0x00000000
        /*0040*/ 	.short	0x0005
        /*0042*/ 	.short	0x0020
        /*0044*/ 	.byte	0x00, 0xf0, 0x11, 0x00


	//----- nvinfo : EIATTR_KPARAM_INFO
	.align		4
.L_162:
        /*0048*/ 	.byte	0x04, 0x17
        /*004a*/ 	.short	(.L_164 - .L_163)
.L_163:
        /*004c*/ 	.word	0x00000000
        /*0050*/ 	.short	0x0004
        /*0052*/ 	.short	0x001c
        /*0054*/ 	.byte	0x00, 0xf0, 0x11, 0x00


	//----- nvinfo : EIATTR_KPARAM_INFO
	.align		4
.L_164:
        /*0058*/ 	.byte	0x04, 0x17
        /*005a*/ 	.short	(.L_166 - .L_165)
.L_165:
        /*005c*/ 	.word	0x00000000
        /*0060*/ 	.short	0x0003
        /*0062*/ 	.short	0x0018
        /*0064*/ 	.byte	0x00, 0xf0, 0x11, 0x00


	//----- nvinfo : EIATTR_KPARAM_INFO
	.align		4
.L_166:
        /*0068*/ 	.byte	0x04, 0x17
        /*006a*/ 	.short	(.L_168 - .L_167)
.L_167:
        /*006c*/ 	.word	0x00000000
        /*0070*/ 	.short	0x0002
        /*0072*/ 	.short	0x0010
        /*0074*/ 	.byte	0x00, 0xf5, 0x21, 0x00


	//----- nvinfo : EIATTR_KPARAM_INFO
	.align		4
.L_168:
        /*0078*/ 	.byte	0x04, 0x17
        /*007a*/ 	.short	(.L_170 - .L_169)
.L_169:
        /*007c*/ 	.word	0x00000000
        /*0080*/ 	.short	0x0001
        /*0082*/ 	.short	0x0008
        /*0084*/ 	.byte	0x00, 0xf5, 0x21, 0x00


	//----- nvinfo : EIATTR_KPARAM_INFO
	.align		4
.L_170:
        /*0088*/ 	.byte	0x04, 0x17
        /*008a*/ 	.short	(.L_172 - .L_171)
.L_171:
        /*008c*/ 	.word	0x00000000
        /*0090*/ 	.short	0x0000
        /*0092*/ 	.short	0x0000
        /*0094*/ 	.byte	0x00, 0xf5, 0x21, 0x00


	//----- nvinfo : EIATTR_SPARSE_MMA_MASK
	.align		4
.L_172:
        /*0098*/ 	.byte	0x03, 0x50
        /*009a*/ 	.short	0x0000


	//----- nvinfo : EIATTR_MAXREG_COUNT
	.align		4
        /*009c*/ 	.byte	0x03, 0x1b
        /*009e*/ 	.short	0x00ff


	//----- nvinfo : EIATTR_NUM_BARRIERS
	.align		4
        /*00a0*/ 	.byte	0x02, 0x4c
        /*00a2*/ 	.byte	0x01
	.zero		1


	//----- nvinfo : EIATTR_MERCURY_ISA_VERSION
	.align		4
        /*00a4*/ 	.byte	0x03, 0x5f
        /*00a6*/ 	.short	0x0101


	//----- nvinfo : EIATTR_VRC_CTA_INIT_COUNT
	.align		4
        /*00a8*/ 	.byte	0x02, 0x4a
	.zero		1
	.zero		1


	//----- nvinfo : EIATTR_EXIT_INSTR_OFFSETS
	.align		4
        /*00ac*/ 	.byte	0x04, 0x1c
        /*00ae*/ 	.short	(.L_174 - .L_173)


	//   ....[0]....
.L_173:
        /*00b0*/ 	.word	0x00000f20


	//   ....[1]....
        /*00b4*/ 	.word	0x00000fe0


	//----- nvinfo : EIATTR_CRS_STACK_SIZE
	.align		4
.L_174:
        /*00b8*/ 	.byte	0x04, 0x1e
        /*00ba*/ 	.short	(.L_176 - .L_175)
.L_175:
        /*00bc*/ 	.word	0x00000000


	//----- nvinfo : EIATTR_CBANK_PARAM_SIZE
	.align		4
.L_176:
        /*00c0*/ 	.byte	0x03, 0x19
        /*00c2*/ 	.short	0x0038


	//----- nvinfo : EIATTR_PARAM_CBANK
	.align		4
        /*00c4*/ 	.byte	0x04, 0x0a
        /*00c6*/ 	.short	(.L_178 - .L_177)
	.align		4
.L_177:
        /*00c8*/ 	.word	index@(.nv.constant0._ZN3lux4cuda4tfhe24packing_keyswitch_kernelEPKmS3_Pmjjjjjm)
        /*00cc*/ 	.short	0x0380
        /*00ce*/ 	.short	0x0038


	//----- nvinfo : EIATTR_SW_WAR
	.align		4
.L_178:
        /*00d0*/ 	.byte	0x04, 0x36
        /*00d2*/ 	.short	(.L_180 - .L_179)
.L_179:
        /*00d4*/ 	.word	0x00000008
.L_180:


//--------------------- .nv.info._ZN3lux4cuda4tfhe22keyswitch_fused_kernelEPKmS3_Pmjjjjm --------------------------
	.section	.nv.info._ZN3lux4cuda4tfhe22keyswitch_fused_kernelEPKmS3_Pmjjjjm,"",@"SHT_CUDA_INFO"
	.sectionflags	@""
	.align	4


	//----- nvinfo : EIATTR_CUDA_API_VERSION
	.align		4
        /*0000*/ 	.byte	0x04, 0x37
        /*0002*/ 	.short	(.L_182 - .L_181)
.L_181:
        /*0004*/ 	.word	0x00000082


	//----- nvinfo : EIATTR_KPARAM_INFO
	.align		4
.L_182:
        /*0008*/ 	.byte	0x04, 0x17
        /*000a*/ 	.short	(.L_184 - .L_183)
.L_183:
        /*000c*/ 	.word	0x00000000
        /*0010*/ 	.short	0x0007
        /*0012*/ 	.short	0x0028
        /*0014*/ 	.byte	0x00, 0xf0, 0x21, 0x00


	//----- nvinfo : EIATTR_KPARAM_INFO
	.align		4
.L_184:
        /*0018*/ 	.byte	0x04, 0x17
        /*001a*/ 	.short	(.L_186 - .L_185)
.L_185:
        /*001c*/ 	.word	0x00000000
        /*0020*/ 	.short	0x0006
        /*0022*/ 	.short	0x0024
        /*0024*/ 	.byte	0x00, 0xf0, 0x11, 0x00


	//----- nvinfo : EIATTR_KPARAM_INFO
	.align		4
.L_186:
        /*0028*/ 	.byte	0x04, 0x17
        /*002a*/ 	.short	(.L_188 - .L_187)
.L_187:
        /*002c*/ 	.word	0x00000000
        /*0030*/ 	.short	0x0005
        /*0032*/ 	.short	0x0020
        /*0034*/ 	.byte	0x00, 0xf0, 0x11, 0x00


	//----- nvinfo : EIATTR_KPARAM_INFO
	.align		4
.L_188:
        /*0038*/ 	.byte	0x04, 0x17
        /*003a*/ 	.short	(.L_190 - .L_189)
.L_189:
        /*003c*/ 	.word	0x00000000
        /*0040*/ 	.short	0x0004
        /*0042*/ 	.short	0x001c
        /*0044*/ 	.byte	0x00, 0xf0, 0x11, 0x00


	//----- nvinfo : EIATTR_KPARAM_INFO
	.align		4
.L_190:
        /*0048*/ 	.byte	0x04, 0x17
        /*004a*/ 	.short	(.L_192 - .L_191)
.L_191:
        /*004c*/ 	.word	0x00000000
        /*0050*/ 	.short	0x0003
        /*0052*/ 	.short	0x0018
        /*0054*/ 	.byte	0x00, 0xf0, 0x11, 0x00


	//----- nvinfo : EIATTR_KPARAM_INFO
	.align		4
.L_192:
        /*0058*/ 	.byte	0x04, 0x17
        /*005a*/ 	.short	(.L_194 - .L_193)
.L_193:
        /*005c*/ 	.word	0x00000000
        /*0060*/ 	.short	0x0002
        /*0062*/ 	.short	0x0010
        /*0064*/ 	.byte	0x00, 0xf5, 0x21, 0x00


	//----- nvinfo : EIATTR_KPARAM_INFO
	.align		4
.L_194:
        /*0068*/ 	.byte	0x04, 0x17
        /*006a*/ 	.short	(.L_196 - .L_195)
.L_195:
        /*006c*/ 	.word	0x00000000
        /*0070*/ 	.short	0x0001
        /*0072*/ 	.short	0x0008
        /*0074*/ 	.byte	0x00, 0xf5, 0x21, 0x00


	//----- nvinfo : EIATTR_KPARAM_INFO
	.align		4
.L_196:
        /*0078*/ 	.byte	0x04, 0x17
        /*007a*/ 	.short	(.L_198 - .L_197)
.L_197:
        /*007c*/ 	.word	0x00000000
        /*0080*/ 	.short	0x0000
        /*0082*/ 	.short	0x0000
        /*0084*/ 	.byte	0x00, 0xf5, 0x21, 0x00


	//----- nvinfo : EIATTR_SPARSE_MMA_MASK
	.align		4
.L_198:
        /*0088*/ 	.byte	0x03, 0x50
        /*008a*/ 	.short	0x0000


	//----- nvinfo : EIATTR_MAXREG_COUNT
	.align		4
        /*008c*/ 	.byte	0x03, 0x1b
        /*008e*/ 	.short	0x00ff


	//----- nvinfo : EIATTR_NUM_BARRIERS
	.align		4
        /*0090*/ 	.byte	0x02, 0x4c
        /*0092*/ 	.byte	0x01
	.zero		1


	//----- nvinfo : EIATTR_MERCURY_ISA_VERSION
	.align		4
        /*0094*/ 	.byte	0x03, 0x5f
        /*0096*/ 	.short	0x0101


	//----- nvinfo : EIATTR_VRC_CTA_INIT_COUNT
	.align		4
        /*0098*/ 	.byte	0x02, 0x4a
	.zero		1
	.zero		1


	//----- nvinfo : EIATTR_EXIT_INSTR_OFFSETS
	.align		4
        /*009c*/ 	.byte	0x04, 0x1c
        /*009e*/ 	.short	(.L_200 - .L_199)


	//   ....[0]....
.L_199:
        /*00a0*/ 	.word	0x00000770


	//   ....[1]....
        /*00a4*/ 	.word	0x00000860


	//   ....[2]....
        /*00a8*/ 	.word	0x00000920


	//   ....[3]....
        /*00ac*/ 	.word	0x00003630


	//----- nvinfo : EIATTR_CRS_STACK_SIZE
	.align		4
.L_200:
        /*00b0*/ 	.byte	0x04, 0x1e
        /*00b2*/ 	.short	(.L_202 - .L_201)
.L_201:
        /*00b4*/ 	.word	0x00000000


	//----- nvinfo : EIATTR_CBANK_PARAM_SIZE
	.align		4
.L_202:
        /*00b8*/ 	.byte	0x03, 0x19
        /*00ba*/ 	.short	0x0030


	//----- nvinfo : EIATTR_PARAM_CBANK
	.align		4
        /*00bc*/ 	.byte	0x04, 0x0a
        /*00be*/ 	.short	(.L_204 - .L_203)
	.align		4
.L_203:
        /*00c0*/ 	.word	index@(.nv.constant0._ZN3lux4cuda4tfhe22keyswitch_fused_kernelEPKmS3_Pmjjjjm)
        /*00c4*/ 	.short	0x0380
        /*00c6*/ 	.short	0x0030


	//----- nvinfo : EIATTR_SW_WAR
	.align		4
.L_204:
        /*00c8*/ 	.byte	0x04, 0x36
        /*00ca*/ 	.short	(.L_206 - .L_205)
.L_205:
        /*00cc*/ 	.word	0x00000008
.L_206:


//--------------------- .nv.info._ZN3lux4cuda4tfhe34keyswitch_accumulate_shared_kernelEPKiPKmPmjjjm --------------------------
	.section	.nv.info._ZN3lux4cuda4tfhe34keyswitch_accumulate_shared_kernelEPKiPKmPmjjjm,"",@"SHT_CUDA_INFO"
	.sectionflags	@""
	.align	4


	//----- nvinfo : EIATTR_CUDA_API_VERSION
	.align		4
        /*0000*/ 	.byte	0x04, 0x37
        /*0002*/ 	.short	(.L_208 - .L_207)
.L_207:
        /*0004*/ 	.word	0x00000082


	//----- nvinfo : EIATTR_KPARAM_INFO
	.align		4
.L_208:
        /*0008*/ 	.byte	0x04, 0x17
        /*000a*/ 	.short	(.L_210 - .L_209)
.L_209:
        /*000c*/ 	.word	0x00000000
        /*0010*/ 	.short	0x0006
        /*0012*/ 	.short	0x0028
        /*0014*/ 	.byte	0x00, 0xf0, 0x21, 0x00


	//----- nvinfo : EIATTR_KPARAM_INFO
	.align		4
.L_210:
        /*0018*/ 	.byte	0x04, 0x17
        /*001a*/ 	.short	(.L_212 - .L_211)
.L_211:
        /*001c*/ 	.word	0x00000000
        /*0020*/ 	.short	0x0005
        /*0022*/ 	.short	0x0020
        /*0024*/ 	.byte	0x00, 0xf0, 0x11, 0x00


	//----- nvinfo : EIATTR_KPARAM_INFO
	.align		4
.L_212:
        /*0028*/ 	.byte	0x04, 0x17
        /*002a*/ 	.short	(.L_214 - .L_213)
.L_213:
        /*002c*/ 	.word	0x00000000
        /*0030*/ 	.short	0x0004
        /*0032*/ 	.short	0x001c
        /*0034*/ 	.byte	0x00, 0xf0, 0x11, 0x00


	//----- nvinfo : EIATTR_KPARAM_INFO
	.align		4
.L_214:
        /*0038*/ 	.byte	0x04, 0x17
        /*003a*/ 	.short	(.L_216 - .L_215)
.L_215:
        /*003c*/ 	.word	0x00000000
        /*0040*/ 	.short	0x0003
        /*0042*/ 	.short	0x0018
        /*0044*/ 	.byte	0x00, 0xf0, 0x11, 0x00


	//----- nvinfo : EIATTR_KPARAM_INFO
	.align		4
.L_216:
        /*0048*/ 	.byte	0x04, 0x17
        /*004a*/ 	.short	(.L_218 - .L_217)
.L_217:
        /*004c*/ 	.word	0x00000000
        /*0050*/ 	.short	0x0002
        /*0052*/ 	.short	0x0010
        /*0054*/ 	.byte	0x00, 0xf5, 0x21, 0x00


	//----- nvinfo : EIATTR_KPARAM_INFO
	.align		4
.L_218:
        /*0058*/ 	.byte	0x04, 0x17
        /*005a*/ 	.short	(.L_220 - .L_219)
.L_219:
        /*005c*/ 	.word	0x00000000
        /*0060*/ 	.short	0x0001
        /*0062*/ 	.short	0x0008
        /*0064*/ 	.byte	0x00, 0xf5, 0x21, 0x00


	//----- nvinfo : EIATTR_KPARAM_INFO
	.align		4
.L_220:
        /*0068*/ 	.byte	0x04, 0x17
        /*006a*/ 	.short	(.L_222 - .L_221)
.L_221:
        /*006c*/ 	.word	0x00000000
        /*0070*/ 	.short	0x0000
        /*0072*/ 	.short	0x0000
        /*0074*/ 	.byte	0x00, 0xf5, 0x21, 0x00


	//----- nvinfo : EIATTR_SPARSE_MMA_MASK
	.align		4
.L_222:
        /*0078*/ 	.byte	0x03, 0x50
        /*007a*/ 	.short	0x0000


	//----- nvinfo : EIATTR_MAXREG_COUNT
	.align		4
        /*007c*/ 	.byte	0x03, 0x1b
        /*007e*/ 	.short	0x00ff


	//----- nvinfo : EIATTR_NUM_BARRIERS
	.align		4
        /*0080*/ 	.byte	0x02, 0x4c
        /*0082*/ 	.byte	0x01
	.zero		1


	//----- nvinfo : EIATTR_MERCURY_ISA_VERSION
	.align		4
        /*0084*/ 	.byte	0x03, 0x5f
        /*0086*/ 	.short	0x0101


	//----- nvinfo : EIATTR_VRC_CTA_INIT_COUNT
	.align		4
        /*0088*/ 	.byte	0x02, 0x4a
	.zero		1
	.zero		1


	//----- nvinfo : EIATTR_EXIT_INSTR_OFFSETS
	.align		4
        /*008c*/ 	.byte	0x04, 0x1c
        /*008e*/ 	.short	(.L_224 - .L_223)


	//   ....[0]....
.L_223:
        /*0090*/ 	.word	0x00000040


	//   ....[1]....
        /*0094*/ 	.word	0x00000980


	//   ....[2]....
        /*0098*/ 	.word	0x00000a00


	//----- nvinfo : EIATTR_CRS_STACK_SIZE
	.align		4
.L_224:
        /*009c*/ 	.byte	0x04, 0x1e
        /*009e*/ 	.short	(.L_226 - .L_225)
.L_225:
        /*00a0*/ 	.word	0x00000000


	//----- nvinfo : EIATTR_CBANK_PARAM_SIZE
	.align		4
.L_226:
        /*00a4*/ 	.byte	0x03, 0x19
        /*00a6*/ 	.short	0x0030


	//----- nvinfo : EIATTR_PARAM_CBANK
	.align		4
        /*00a8*/ 	.byte	0x04, 0x0a
        /*00aa*/ 	.short	(.L_228 - .L_227)
	.align		4
.L_227:
        /*00ac*/ 	.word	index@(.nv.constant0._ZN3lux4cuda4tfhe34keyswitch_accumulate_shared_kernelEPKiPKmPmjjjm)
        /*00b0*/ 	.short	0x0380
        /*00b2*/ 	.short	0x0030


	//----- nvinfo : EIATTR_SW_WAR
	.align		4
.L_228:
        /*00b4*/ 	.byte	0x04, 0x36
        /*00b6*/ 	.short	(.L_230 - .L_229)
.L_229:
        /*00b8*/ 	.word	0x00000008
.L_230:


//--------------------- .nv.info._ZN3lux4cuda4tfhe27keyswitch_accumulate_kernelEPKiPKmPmjjjm --------------------------
	.section	.nv.info._ZN3lux4cuda4tfhe27keyswitch_accumulate_kernelEPKiPKmPmjjjm,"",@"SHT_CUDA_INFO"
	.sectionflags	@""
	.align	4


	//----- nvinfo : EIATTR_CUDA_API_VERSION
	.align		4
        /*0000*/ 	.byte	0x04, 0x37
        /*0002*/ 	.short	(.L_232 - .L_231)
.L_231:
        /*0004*/ 	.word	0x00000082


	//----- nvinfo : EIATTR_KPARAM_INFO
	.align		4
.L_232:
        /*0008*/ 	.byte	0x04, 0x17
        /*000a*/ 	.short	(.L_234 - .L_233)
.L_233:
        /*000c*/ 	.word	0x00000000
        /*0010*/ 	.short	0x0006
        /*0012*/ 	.short	0x0028
        /*0014*/ 	.byte	0x00, 0xf0, 0x21, 0x00


	//----- nvinfo : EIATTR_KPARAM_INFO
	.align		4
.L_234:
        /*0018*/ 	.byte	0x04, 0x17
        /*001a*/ 	.short	(.L_236 - .L_235)
.L_235:
        /*001c*/ 	.word	0x00000000
        /*0020*/ 	.short	0x0005
        /*0022*/ 	.short	0x0020
        /*0024*/ 	.byte	0x00, 0xf0, 0x11, 0x00


	//----- nvinfo : EIATTR_KPARAM_INFO
	.align		4
.L_236:
        /*0028*/ 	.byte	0x04, 0x17
        /*002a*/ 	.short	(.L_238 - .L_237)
.L_237:
        /*002c*/ 	.word	0x00000000
        /*0030*/ 	.short	0x0004
        /*0032*/ 	.short	0x001c
        /*0034*/ 	.byte	0x00, 0xf0, 0x11, 0x00


	//----- nvinfo : EIATTR_KPARAM_INFO
	.align		4
.L_238:
        /*0038*/ 	.byte	0x04, 0x17
        /*003a*/ 	.short	(.L_240 - .L_239)
.L_239:
        /*003c*/ 	.word	0x00000000
        /*0040*/ 	.short	0x0003
        /*0042*/ 	.short	0x0018
        /*0044*/ 	.byte	0x00, 0xf0, 0x11, 0x00


	//----- nvinfo : EIATTR_KPARAM_INFO
	.align		4
.L_240:
        /*0048*/ 	.byte	0x04, 0x17
        /*004a*/ 	.short	(.L_242 - .L_241)
.L_241:
        /*004c*/ 	.word	0x00000000
        /*0050*/ 	.short	0x0002
        /*0052*/ 	.short	0x0010
        /*0054*/ 	.byte	0x00, 0xf5, 0x21, 0x00


	//----- nvinfo : EIATTR_KPARAM_INFO
	.align		4
.L_242:
        /*0058*/ 	.byte	0x04, 0x17
        /*005a*/ 	.short	(.L_244 - .L_243)
.L_243:
        /*005c*/ 	.word	0x00000000
        /*0060*/ 	.short	0x0001
        /*0062*/ 	.short	0x0008
        /*0064*/ 	.byte	0x00, 0xf5, 0x21, 0x00


	//----- nvinfo : EIATTR_KPARAM_INFO
	.align		4
.L_244:
        /*0068*/ 	.byte	0x04, 0x17
        /*006a*/ 	.short	(.L_246 - .L_245)
.L_245:
        /*006c*/ 	.word	0x00000000
        /*0070*/ 	.short	0x0000
        /*0072*/ 	.short	0x0000
        /*0074*/ 	.byte	0x00, 0xf5, 0x21, 0x00


	//----- nvinfo : EIATTR_SPARSE_MMA_MASK
	.align		4
.L_246:
        /*0078*/ 	.byte	0x03, 0x50
        /*007a*/ 	.short	0x0000


	//----- nvinfo : EIATTR_MAXREG_COUNT
	.align		4
        /*007c*/ 	.byte	0x03, 0x1b
        /*007e*/ 	.short	0x00ff


	//----- nvinfo : EIATTR_MERCURY_ISA_VERSION
	.align		4
        /*0080*/ 	.byte	0x03, 0x5f
        /*0082*/ 	.short	0x0101


	//----- nvinfo : EIATTR_VRC_CTA_INIT_COUNT
	.align		4
        /*0084*/ 	.byte	0x02, 0x4a
	.zero		1
	.zero		1


	//----- nvinfo : EIATTR_EXIT_INSTR_OFFSETS
	.align		4
        /*0088*/ 	.byte	0x04, 0x1c
        /*008a*/ 	.short	(.L_248 - .L_247)


	//   ....[0]....
.L_247:
        /*008c*/ 	.word	0x00000070


	//   ....[1]....
        /*0090*/ 	.word	0x00002cb0


	//----- nvinfo : EIATTR_CRS_STACK_SIZE
	.align		4
.L_248:
        /*0094*/ 	.byte	0x04, 0x1e
        /*0096*/ 	.short	(.L_250 - .L_249)
.L_249:
        /*0098*/ 	.word	0x00000000


	//----- nvinfo : EIATTR_CBANK_PARAM_SIZE
	.align		4
.L_250:
        /*009c*/ 	.byte	0x03, 0x19
        /*009e*/ 	.short	0x0030


	//----- nvinfo : EIATTR_PARAM_CBANK
	.align		4
        /*00a0*/ 	.byte	0x04, 0x0a
        /*00a2*/ 	.short	(.L_252 - .L_251)
	.align		4
.L_251:
        /*00a4*/ 	.word	index@(.nv.constant0._ZN3lux4cuda4tfhe27keyswitch_accumulate_kernelEPKiPKmPmjjjm)
        /*00a8*/ 	.short	0x0380
        /*00aa*/ 	.short	0x0030


	//----- nvinfo : EIATTR_SW_WAR
	.align		4
.L_252:
        /*00ac*/ 	.byte	0x04, 0x36
        /*00ae*/ 	.short	(.L_254 - .L_253)
.L_253:
        /*00b0*/ 	.word	0x00000008
.L_254:


//--------------------- .nv.info._ZN3lux4cuda4tfhe20decompose_lwe_kernelEPKmPijjjm --------------------------
	.section	.nv.info._ZN3lux4cuda4tfhe20decompose_lwe_kernelEPKmPijjjm,"",@"SHT_CUDA_INFO"
	.sectionflags	@""
	.align	4


	//----- nvinfo : EIATTR_CUDA_API_VERSION
	.align		4
        /*0000*/ 	.byte	0x04, 0x37
        /*0002*/ 	.short	(.L_256 - .L_255)
.L_255:
        /*0004*/ 	.word	0x00000082


	//----- nvinfo : EIATTR_KPARAM_INFO
	.align		4
.L_256:
        /*0008*/ 	.byte	0x04, 0x17
        /*000a*/ 	.short	(.L_258 - .L_257)
.L_257:
        /*000c*/ 	.word	0x00000000
        /*0010*/ 	.short	0x0005
        /*0012*/ 	.short	0x0020
        /*0014*/ 	.byte	0x00, 0xf0, 0x21, 0x00


	//----- nvinfo : EIATTR_KPARAM_INFO
	.align		4
.L_258:
        /*0018*/ 	.byte	0x04, 0x17
        /*001a*/ 	.short	(.L_260 - .L_259)
.L_259:
        /*001c*/ 	.word	0x00000000
        /*0020*/ 	.short	0x0004
        /*0022*/ 	.short	0x0018
        /*0024*/ 	.byte	0x00, 0xf0, 0x11, 0x00


	//----- nvinfo : EIATTR_KPARAM_INFO
	.align		4
.L_260:
        /*0028*/ 	.byte	0x04, 0x17
        /*002a*/ 	.short	(.L_262 - .L_261)
.L_261:
        /*002c*/ 	.word	0x00000000
        /*0030*/ 	.short	0x0003
        /*0032*/ 	.short	0x0014
        /*0034*/ 	.byte	0x00, 0xf0, 0x11, 0x00


	//----- nvinfo : EIATTR_KPARAM_INFO
	.align		4
.L_262:
        /*0038*/ 	.byte	0x04, 0x17
        /*003a*/ 	.short	(.L_264 - .L_263)
.L_263:
        /*003c*/ 	.word	0x00000000
        /*0040*/ 	.short	0x0002
        /*0042*/ 	.short	0x0010
        /*0044*/ 	.byte	0x00, 0xf0, 0x11, 0x00


	//----- nvinfo : EIATTR_KPARAM_INFO
	.align		4
.L_264:
        /*0048*/ 	.byte	0x04, 0x17
        /*004a*/ 	.short	(.L_266 - .L_265)
.L_265:
        /*004c*/ 	.word	0x00000000
        /*0050*/ 	.short	0x0001
        /*0052*/ 	.short	0x0008
        /*0054*/ 	.byte	0x00, 0xf5, 0x21, 0x00


	//----- nvinfo : EIATTR_KPARAM_INFO
	.align		4
.L_266:
        /*0058*/ 	.byte	0x04, 0x17
        /*005a*/ 	.short	(.L_268 - .L_267)
.L_267:
        /*005c*/ 	.word	0x00000000
        /*0060*/ 	.short	0x0000
        /*0062*/ 	.short	0x0000
        /*0064*/ 	.byte	0x00, 0xf5, 0x21, 0x00


	//----- nvinfo : EIATTR_SPARSE_MMA_MASK
	.align		4
.L_268:
        /*0068*/ 	.byte	0x03, 0x50
        /*006a*/ 	.short	0x0000


	//----- nvinfo : EIATTR_MAXREG_COUNT
	.align		4
        /*006c*/ 	.byte	0x03, 0x1b
        /*006e*/ 	.short	0x00ff


	//----- nvinfo : EIATTR_MERCURY_ISA_VERSION
	.align		4
        /*0070*/ 	.byte	0x03, 0x5f
        /*0072*/ 	.short	0x0101


	//----- nvinfo : EIATTR_VRC_CTA_INIT_COUNT
	.align		4
        /*0074*/ 	.byte	0x02, 0x4a
	.zero		1
	.zero		1


	//----- nvinfo : EIATTR_EXIT_INSTR_OFFSETS
	.align		4
        /*0078*/ 	.byte	0x04, 0x1c
        /*007a*/ 	.short	(.L_270 - .L_269)


	//   ....[0]....
.L_269:
        /*007c*/ 	.word	0x00000070


	//   ....[1]....
        /*0080*/ 	.word	0x000000a0


	//   ....[2]....
        /*0084*/ 	.word	0x000004a0


	//   ....[3]....
        /*0088*/ 	.word	0x00000630


	//   ....[4]....
        /*008c*/ 	.word	0x000006e0


	//----- nvinfo : EIATTR_CBANK_PARAM_SIZE
	.align		4
.L_270:
        /*0090*/ 	.byte	0x03, 0x19
        /*0092*/ 	.short	0x0028


	//----- nvinfo : EIATTR_PARAM_CBANK
	.align		4
        /*0094*/ 	.byte	0x04, 0x0a
        /*0096*/ 	.short	(.L_272 - .L_271)
	.align		4
.L_271:
        /*0098*/ 	.word	index@(.nv.constant0._ZN3lux4cuda4tfhe20decompose_lwe_kernelEPKmPijjjm)
        /*009c*/ 	.short	0x0380
        /*009e*/ 	.short	0x0028


	//----- nvinfo : EIATTR_SW_WAR
	.align		4
.L_272:
        /*00a0*/ 	.byte	0x04, 0x36
        /*00a2*/ 	.short	(.L_274 - .L_273)
.L_273:
        /*00a4*/ 	.word	0x00000008
.L_274:


//--------------------- .nv.callgraph             --------------------------
	.section	.nv.callgraph,"",@"SHT_CUDA_CALLGRAPH"
	.align	4
	.sectionentsize	8
	.align		4
        /*0000*/ 	.word	0x00000000
	.align		4
        /*0004*/ 	.word	0xffffffff
	.align		4
        /*0008*/ 	.word	0x00000000
	.align		4
        /*000c*/ 	.word	0xfffffffe
	.align		4
        /*0010*/ 	.word	0x00000000
	.align		4
        /*0014*/ 	.word	0xfffffffd
	.align		4
        /*0018*/ 	.word	0x00000000
	.align		4
        /*001c*/ 	.word	0xfffffffc


//--------------------- .nv.constant3             --------------------------
	.section	.nv.constant3,"a",@progbits
	.align	8
.nv.constant3:
	.type		_ZN3lux4cuda4tfhe11d_ks_paramsE,@object
	.size		_ZN3lux4cuda4tfhe11d_ks_paramsE,(.L_0 - _ZN3lux4cuda4tfhe11d_ks_paramsE)
_ZN3lux4cuda4tfhe11d_ks_paramsE:
	.zero		24
.L_0:


//--------------------- .text._ZN3lux4cuda4tfhe27generate_ksk_element_kernelEPKmS3_S3_PKlPmjjjjm --------------------------
	.section	.text._ZN3lux4cuda4tfhe27generate_ksk_element_kernelEPKmS3_S3_PKlPmjjjjm,"ax",@progbits
	.align	128
        .global         _ZN3lux4cuda4tfhe27generate_ksk_element_kernelEPKmS3_S3_PKlPmjjjjm
        .type           _ZN3lux4cuda4tfhe27generate_ksk_element_kernelEPKmS3_S3_PKlPmjjjjm,@function
        .size           _ZN3lux4cuda4tfhe27generate_ksk_element_kernelEPKmS3_S3_PKlPmjjjjm,(.L_x_358 - _ZN3lux4cuda4tfhe27generate_ksk_element_kernelEPKmS3_S3_PKlPmjjjjm)
        .other          _ZN3lux4cuda4tfhe27generate_ksk_element_kernelEPKmS3_S3_PKlPmjjjjm,@"STO_CUDA_ENTRY STV_DEFAULT"
_ZN3lux4cuda4tfhe27generate_ksk_element_kernelEPKmS3_S3_PKlPmjjjjm:
.text._ZN3lux4cuda4tfhe27generate_ksk_element_kernelEPKmS3_S3_PKlPmjjjjm:
[----:B------:R-:W-:Y:S01]  /*0000*/  LDC R1, c[0x0][0x37c] ;  /* 0x0000df00ff017b82 */ /* 0x000fe20000000800 */
[----:B------:R-:W0:Y:S07]  /*0010*/  S2R R11, SR_CTAID.Y ;  /* 0x00000000000b7919 */ /* 0x000e2e0000002600 */
[----:B------:R-:W1:Y:S01]  /*0020*/  S2UR UR5, SR_CTAID.Z ;  /* 0x00000000000579c3 */ /* 0x000e620000002700 */
[----:B------:R-:W0:Y:S01]  /*0030*/  LDCU UR6, c[0x0][0x3a8] ;  /* 0x00007500ff0677ac */ /* 0x000e220008000800 */
[----:B------:R-:W2:Y:S06]  /*0040*/  S2R R3, SR_TID.X ;  /* 0x0000000000037919 */ /* 0x000eac0000002100 */
[----:B------:R-:W1:Y:S08]  /*0050*/  LDC R10, c[0x0][0x3b0] ;  /* 0x0000ec00ff0a7b82 */ /* 0x000e700000000800 */
[----:B------:R-:W2:Y:S08]  /*0060*/  S2UR UR4, SR_CTAID.X ;  /* 0x00000000000479c3 */ /* 0x000eb00000002500 */
[----:B------:R-:W2:Y:S01]  /*0070*/  LDC R0, c[0x0][0x360] ;  /* 0x0000d800ff007b82 */ /* 0x000ea20000000800 */
[----:B-1----:R-:W-:-:S04]  /*0080*/  ISETP.LE.U32.AND P0, PT, R10, UR5, PT ;  /* 0x000000050a007c0c */ /* 0x002fc8000bf03070 */
[----:B0-----:R-:W-:Y:S01]  /*0090*/  ISETP.GE.U32.OR P0, PT, R11, UR6, P0 ;  /* 0x000000060b007c0c */ /* 0x001fe20008706470 */
[----:B--2---:R-:W-:-:S12]  /*00a0*/  IMAD R0, R0, UR4, R3 ;  /* 0x0000000400007c24 */ /* 0x004fd8000f8e0203 */
[----:B------:R-:W-:Y:S05]  /*00b0*/  @P0 EXIT ;  /* 0x000000000000094d */ /* 0x000fea0003800000 */
[----:B------:R-:W0:Y:S01]  /*00c0*/  LDC R17, c[0x0][0x3ac] ;  /* 0x0000eb00ff117b82 */ /* 0x000e220000000800 */
[----:B------:R-:W-:Y:S01]  /*00d0*/  IMAD R10, R11, R10, UR5 ;  /* 0x000000050b0a7e24 */ /* 0x000fe2000f8e020a */
[----:B------:R-:W1:Y:S01]  /*00e0*/  LDCU.64 UR8, c[0x0][0x358] ;  /* 0x00006b00ff0877ac */ /* 0x000e620008000a00 */
[----:B------:R-:W2:Y:S01]  /*00f0*/  LDCU UR10, c[0x0][0x3bc] ;  /* 0x00007780ff0a77ac */ /* 0x000ea20008000800 */
[----:B------:R-:W3:Y:S01]  /*0100*/  LDCU UR11, c[0x0][0x3b8] ;  /* 0x00007700ff0b77ac */ /* 0x000ee20008000800 */
[----:B------:R-:W4:Y:S01]  /*0110*/  LDCU UR12, c[0x0][0x3ac] ;  /* 0x00007580ff0c77ac */ /* 0x000f220008000800 */
[-C--:B0-----:R-:W-:Y:S01]  /*0120*/  ISETP.GE.U32.AND P0, PT, R0, R17.reuse, PT ;  /* 0x000000110000720c */ /* 0x081fe20003f06070 */
[----:B------:R-:W-:-:S12]  /*0130*/  IMAD R9, R10, R17, R10 ;  /* 0x000000110a097224 */ /* 0x000fd800078e020a */
[----:B-1234-:R-:W-:Y:S05]  /*0140*/  @P0 BRA `(.L_x_0) ;  /* 0x00000000002c0947 */ /* 0x01efea0003800000 */
[----:B------:R-:W0:Y:S01]  /*0150*/  LDC.64 R2, c[0x0][0x390] ;  /* 0x0000e400ff027b82 */ /* 0x000e220000000a00 */
[----:B------:R-:W-:Y:S01]  /*0160*/  IMAD R5, R10, R17, R0 ;  /* 0x000000110a057224 */ /* 0x000fe200078e0200 */
[----:B------:R-:W1:Y:S03]  /*0170*/  LDCU.64 UR6, c[0x0][0x3a0] ;  /* 0x00007400ff0677ac */ /* 0x000e660008000a00 */
[----:B0-----:R-:W-:-:S06]  /*0180*/  IMAD.WIDE.U32 R2, R5, 0x8, R2 ;  /* 0x0000000805027825 */ /* 0x001fcc00078e0002 */
[----:B------:R-:W2:Y:S01]  /*0190*/  LDG.E.64.CONSTANT R2, desc[UR8][R2.64] ;  /* 0x0000000802027981 */ /* 0x000ea2000c1e9b00 */
[----:B------:R-:W-:-:S05]  /*01a0*/  IADD3 R0, P0, PT, R0, R9, RZ ;  /* 0x0000000900007210 */ /* 0x000fca0007f1e0ff */
[----:B------:R-:W-:Y:S01]  /*01b0*/  IMAD.X R5, RZ, RZ, RZ, P0 ;  /* 0x000000ffff057224 */ /* 0x000fe200000e06ff */
[----:B-1----:R-:W-:-:S04]  /*01c0*/  LEA R4, P0, R0, UR6, 0x3 ;  /* 0x0000000600047c11 */ /* 0x002fc8000f8018ff */
[----:B------:R-:W-:-:S05]  /*01d0*/  LEA.HI.X R5, R0, UR7, R5, 0x3, P0 ;  /* 0x0000000700057c11 */ /* 0x000fca00080f1c05 */
[----:B--2---:R-:W-:Y:S01]  /*01e0*/  STG.E.64 desc[UR8][R4.64], R2 ;  /* 0x0000000204007986 */ /* 0x004fe2000c101b08 */
[----:B------:R-:W-:Y:S05]  /*01f0*/  EXIT ;  /* 0x000000000000794d */ /* 0x000fea0003800000 */
.L_x_0:
[----:B------:R-:W-:-:S13]  /*0200*/  ISETP.NE.AND P0, PT, R0, R17, PT ;  /* 0x000000110000720c */ /* 0x000fda0003f05270 */
[----:B------:R-:W-:Y:S05]  /*0210*/  @P0 EXIT ;  /* 0x000000000000094d */ /* 0x000fea0003800000 */
[----:B------:R-:W0:Y:S01]  /*0220*/  LDC R8, c[0x0][0x3b8] ;  /* 0x0000ee00ff087b82 */ /* 0x000e220000000800 */
[----:B------:R-:W-:Y:S01]  /*0230*/  ISETP.NE.AND P0, PT, R17, RZ, PT ;  /* 0x000000ff1100720c */ /* 0x000fe20003f05270 */
[----:B------:R-:W-:Y:S02]  /*0240*/  IMAD.MOV.U32 R23, RZ, RZ, RZ ;  /* 0x000000ffff177224 */ /* 0x000fe400078e00ff */
[----:B------:R-:W-:-:S04]  /*0250*/  IMAD.MOV.U32 R24, RZ, RZ, RZ ;  /* 0x000000ffff187224 */ /* 0x000fc800078e00ff */
[----:B------:R-:W1:Y:S06]  /*0260*/  LDC R7, c[0x0][0x3bc] ;  /* 0x0000ef00ff077b82 */ /* 0x000e6c0000000800 */
[----:B------:R-:W-:Y:S05]  /*0270*/  @!P0 BRA `(.L_x_1) ;  /* 0x0000002800b08947 */ /* 0x000fea0003800000 */
[C---:B------:R-:W-:Y:S01]  /*0280*/  ISETP.GE.U32.AND P0, PT, R17.reuse, 0x8, PT ;  /* 0x000000081100780c */ /* 0x040fe20003f06070 */
[----:B------:R-:W-:Y:S01]  /*0290*/  HFMA2 R23, -RZ, RZ, 0, 0 ;  /* 0x00000000ff177431 */ /* 0x000fe200000001ff */
[----:B------:R-:W-:Y:S01]  /*02a0*/  LOP3.LUT R6, R17, 0x7, RZ, 0xc0, !PT ;  /* 0x0000000711067812 */ /* 0x000fe200078ec0ff */
[----:B------:R-:W-:Y:S02]  /*02b0*/  IMAD.MOV.U32 R24, RZ, RZ, RZ ;  /* 0x000000ffff187224 */ /* 0x000fe400078e00ff */
[----:B------:R-:W-:-:S08]  /*02c0*/  IMAD.MOV.U32 R5, RZ, RZ, RZ ;  /* 0x000000ffff057224 */ /* 0x000fd000078e00ff */
[----:B------:R-:W-:Y:S05]  /*02d0*/  @!P0 BRA `(.L_x_2) ;  /* 0x0000001400548947 */ /* 0x000fea0003800000 */
[----:B------:R-:W2:Y:S01]  /*02e0*/  LDC.64 R12, c[0x0][0x390] ;  /* 0x0000e400ff0c7b82 */ /* 0x000ea20000000a00 */
[----:B------:R-:W-:Y:S01]  /*02f0*/  LOP3.LUT R5, R17, 0xfffffff8, RZ, 0xc0, !PT ;  /* 0xfffffff811057812 */ /* 0x000fe200078ec0ff */
[----:B------:R-:W-:Y:S01]  /*0300*/  IMAD.MOV.U32 R23, RZ, RZ, RZ ;  /* 0x000000ffff177224 */ /* 0x000fe200078e00ff */
[----:B------:R-:W-:Y:S01]  /*0310*/  MOV R24, RZ ;  /* 0x000000ff00187202 */ /* 0x000fe20000000f00 */
[----:B------:R-:W-:-:S04]  /*0320*/  IMAD.MOV.U32 R4, RZ, RZ, RZ ;  /* 0x000000ffff047224 */ /* 0x000fc800078e00ff */
[----:B------:R-:W3:Y:S03]  /*0330*/  LDC.64 R14, c[0x0][0x388] ;  /* 0x0000e200ff0e7b82 */ /* 0x000ee60000000a00 */
.L_x_19:
[----:B------:R-:W-:Y:S02]  /*0340*/  IMAD R3, R10, UR12, R4 ;  /* 0x0000000c0a037c24 */ /* 0x000fe4000f8e0204 */
[----:B---3--:R-:W-:-:S04]  /*0350*/  IMAD.WIDE.U32 R16, R4, 0x8, R14 ;  /* 0x0000000804107825 */ /* 0x008fc800078e000e */
[----:B--2---:R-:W-:Y:S01]  /*0360*/  IMAD.WIDE.U32 R26, R3, 0x8, R12 ;  /* 0x00000008031a7825 */ /* 0x004fe200078e000c */
[----:B------:R-:W2:Y:S05]  /*0370*/  LDG.E.64.CONSTANT R20, desc[UR8][R16.64] ;  /* 0x0000000810147981 */ /* 0x000eaa000c1e9b00 */
[----:B------:R-:W2:Y:S02]  /*0380*/  LDG.E.64.CONSTANT R26, desc[UR8][R26.64] ;  /* 0x000000081a1a7981 */ /* 0x000ea4000c1e9b00 */
[-C--:B--2---:R-:W-:Y:S02]  /*0390*/  IMAD R21, R21, R26.reuse, RZ ;  /* 0x0000001a15157224 */ /* 0x084fe400078e02ff */
[----:B------:R-:W-:-:S04]  /*03a0*/  IMAD.WIDE.U32 R18, R20, R26, RZ ;  /* 0x0000001a14127225 */ /* 0x000fc800078e00ff */
[----:B------:R-:W-:-:S04]  /*03b0*/  IMAD R21, R27, R20, R21 ;  /* 0x000000141b157224 */ /* 0x000fc800078e0215 */
[----:B------:R-:W-:-:S05]  /*03c0*/  IMAD.IADD R21, R19, 0x1, R21 ;  /* 0x0000000113157824 */ /* 0x000fca00078e0215 */
[----:B------:R-:W-:-:S04]  /*03d0*/  LOP3.LUT R0, R21, UR10, RZ, 0xfc, !PT ;  /* 0x0000000a15007c12 */ /* 0x000fc8000f8efcff */
[----:B------:R-:W-:-:S13]  /*03e0*/  ISETP.NE.U32.AND P0, PT, R0, RZ, PT ;  /* 0x000000ff0000720c */ /* 0x000fda0003f05070 */
[----:B------:R-:W-:Y:S05]  /*03f0*/  @P0 BRA `(.L_x_3) ;  /* 0x0000000000500947 */ /* 0x000fea0003800000 */
[----:B------:R-:W2:Y:S01]  /*0400*/  I2F.U32.RP R0, UR11 ;  /* 0x0000000b00007d06 */ /* 0x000ea20008209000 */
[----:B------:R-:W-:-:S07]  /*0410*/  ISETP.NE.U32.AND P1, PT, RZ, UR11, PT ;  /* 0x0000000bff007c0c */ /* 0x000fce000bf25070 */
[----:B--2---:R-:W2:Y:S02]  /*0420*/  MUFU.RCP R0, R0 ;  /* 0x0000000000007308 */ /* 0x004ea40000001000 */
[----:B--2---:R-:W-:-:S06]  /*0430*/  VIADD R20, R0, 0xffffffe ;  /* 0x0ffffffe00147836 */ /* 0x004fcc0000000000 */
[----:B------:R2:W3:Y:S02]  /*0440*/  F2I.FTZ.U32.TRUNC.NTZ R21, R20 ;  /* 0x0000001400157305 */ /* 0x0004e4000021f000 */
[----:B--2---:R-:W-:Y:S01]  /*0450*/  IMAD.MOV.U32 R20, RZ, RZ, RZ ;  /* 0x000000ffff147224 */ /* 0x004fe200078e00ff */
[----:B---3--:R-:W-:-:S05]  /*0460*/  IADD3 R19, PT, PT, RZ, -R21, RZ ;  /* 0x80000015ff137210 */ /* 0x008fca0007ffe0ff */
[----:B------:R-:W-:-:S04]  /*0470*/  IMAD R19, R19, UR11, RZ ;  /* 0x0000000b13137c24 */ /* 0x000fc8000f8e02ff */
[----:B------:R-:W-:-:S06]  /*0480*/  IMAD.HI.U32 R21, R21, R19, R20 ;  /* 0x0000001315157227 */ /* 0x000fcc00078e0014 */
[----:B------:R-:W-:-:S04]  /*0490*/  IMAD.HI.U32 R21, R21, R18, RZ ;  /* 0x0000001215157227 */ /* 0x000fc800078e00ff */
[----:B------:R-:W-:-:S04]  /*04a0*/  IMAD.MOV R21, RZ, RZ, -R21 ;  /* 0x000000ffff157224 */ /* 0x000fc800078e0a15 */
[----:B------:R-:W-:Y:S02]  /*04b0*/  IMAD R18, R21, UR11, R18 ;  /* 0x0000000b15127c24 */ /* 0x000fe4000f8e0212 */
[----:B------:R-:W-:-:S03]  /*04c0*/  IMAD.MOV.U32 R21, RZ, RZ, RZ ;  /* 0x000000ffff157224 */ /* 0x000fc600078e00ff */
[----:B------:R-:W-:-:S13]  /*04d0*/  ISETP.GE.U32.AND P0, PT, R18, UR11, PT ;  /* 0x0000000b12007c0c */ /* 0x000fda000bf06070 */
[----:B------:R-:W-:-:S05]  /*04e0*/  @P0 VIADD R18, R18, -UR11 ;  /* 0x8000000b12120c36 */ /* 0x000fca0008000000 */
[----:B------:R-:W-:-:S13]  /*04f0*/  ISETP.GE.U32.AND P0, PT, R18, UR11, PT ;  /* 0x0000000b12007c0c */ /* 0x000fda000bf06070 */
[----:B------:R-:W-:Y:S02]  /*0500*/  @P0 IADD3 R18, PT, PT, R18, -UR11, RZ ;  /* 0x8000000b12120c10 */ /* 0x000fe4000fffe0ff */
[----:B------:R-:W-:-:S05]  /*0510*/  @!P1 LOP3.LUT R18, RZ, UR11, RZ, 0x33, !PT ;  /* 0x0000000bff129c12 */ /* 0x000fca000f8e33ff */
[----:B------:R-:W-:Y:S01]  /*0520*/  IMAD.MOV.U32 R20, RZ, RZ, R18 ;  /* 0x000000ffff147224 */ /* 0x000fe200078e0012 */
[----:B------:R-:W-:Y:S06]  /*0530*/  BRA `(.L_x_4) ;  /* 0x0000000000147947 */ /* 0x000fec0003800000 */
.L_x_3:
[----:B------:R-:W-:Y:S01]  /*0540*/  IMAD.MOV.U32 R2, RZ, RZ, R18 ;  /* 0x000000ffff027224 */ /* 0x000fe200078e0012 */
[----:B------:R-:W-:Y:S02]  /*0550*/  MOV R0, R21 ;  /* 0x0000001500007202 */ /* 0x000fe40000000f00 */
[----:B------:R-:W-:-:S07]  /*0560*/  MOV R20, 0x580 ;  /* 0x0000058000147802 */ /* 0x000fce0000000f00 */
[----:B01----:R-:W-:Y:S05]  /*0570*/  CALL.REL.NOINC `($__internal_0_$__cuda_sm20_rem_u64) ;  /* 0x0000002c00107944 */ /* 0x003fea0003c00000 */
[----:B------:R-:W-:-:S07]  /*0580*/  IMAD.MOV.U32 R20, RZ, RZ, R2 ;  /* 0x000000ffff147224 */ /* 0x000fce00078e0002 */
.L_x_4:
[----:B------:R-:W-:Y:S01]  /*0590*/  VIADD R27, R3, 0x1 ;  /* 0x00000001031b7836 */ /* 0x000fe20000000000 */
[----:B------:R-:W2:Y:S03]  /*05a0*/  LDG.E.64.CONSTANT R18, desc[UR8][R16.64+0x8] ;  /* 0x0000080810127981 */ /* 0x000ea6000c1e9b00 */
[----:B------:R-:W-:-:S06]  /*05b0*/  IMAD.WIDE.U32 R26, R27, 0x8, R12 ;  /* 0x000000081b1a7825 */ /* 0x000fcc00078e000c */
[----:B------:R-:W2:Y:S01]  /*05c0*/  LDG.E.64.CONSTANT R26, desc[UR8][R26.64] ;  /* 0x000000081a1a7981 */ /* 0x000ea2000c1e9b00 */
[----:B------:R-:W-:-:S04]  /*05d0*/  IADD3 R23, P1, PT, R23, R20, RZ ;  /* 0x0000001417177210 */ /* 0x000fc80007f3e0ff */
[----:B------:R-:W-:Y:S01]  /*05e0*/  IADD3.X R24, PT, PT, R24, R21, RZ, P1, !PT ;  /* 0x0000001518187210 */ /* 0x000fe20000ffe4ff */
[----:B--2---:R-:W-:-:S04]  /*05f0*/  IMAD R19, R19, R26, RZ ;  /* 0x0000001a13137224 */ /* 0x004fc800078e02ff */
[----:B------:R-:W-:Y:S02]  /*0600*/  IMAD R25, R27, R18, R19 ;  /* 0x000000121b197224 */ /* 0x000fe400078e0213 */
[----:B------:R-:W-:-:S04]  /*0610*/  IMAD.WIDE.U32 R18, R18, R26, RZ ;  /* 0x0000001a12127225 */ /* 0x000fc800078e00ff */
[----:B------:R-:W-:-:S05]  /*0620*/  IMAD.IADD R25, R19, 0x1, R25 ;  /* 0x0000000113197824 */ /* 0x000fca00078e0219 */
[----:B------:R-:W-:-:S04]  /*0630*/  LOP3.LUT R0, R25, UR10, RZ, 0xfc, !PT ;  /* 0x0000000a19007c12 */ /* 0x000fc8000f8efcff */
[----:B------:R-:W-:-:S13]  /*0640*/  ISETP.NE.U32.AND P0, PT, R0, RZ, PT ;  /* 0x000000ff0000720c */ /* 0x000fda0003f05070 */
[----:B------:R-:W-:Y:S05]  /*0650*/  @P0 BRA `(.L_x_5) ;  /* 0x00000000004c0947 */ /* 0x000fea0003800000 */
[----:B------:R-:W2:Y:S01]  /*0660*/  I2F.U32.RP R2, UR11 ;  /* 0x0000000b00027d06 */ /* 0x000ea20008209000 */
[----:B------:R-:W-:Y:S01]  /*0670*/  ISETP.NE.U32.AND P1, PT, RZ, UR11, PT ;  /* 0x0000000bff007c0c */ /* 0x000fe2000bf25070 */
[----:B------:R-:W-:-:S06]  /*0680*/  IMAD.MOV.U32 R29, RZ, RZ, RZ ;  /* 0x000000ffff1d7224 */ /* 0x000fcc00078e00ff */
[----:B--2---:R-:W2:Y:S02]  /*0690*/  MUFU.RCP R2, R2 ;  /* 0x0000000200027308 */ /* 0x004ea40000001000 */
[----:B--2---:R-:W-:-:S06]  /*06a0*/  VIADD R20, R2, 0xffffffe ;  /* 0x0ffffffe02147836 */ /* 0x004fcc0000000000 */
[----:B------:R2:W3:Y:S02]  /*06b0*/  F2I.FTZ.U32.TRUNC.NTZ R21, R20 ;  /* 0x0000001400157305 */ /* 0x0004e4000021f000 */
[----:B--2---:R-:W-:Y:S02]  /*06c0*/  IMAD.MOV.U32 R20, RZ, RZ, RZ ;  /* 0x000000ffff147224 */ /* 0x004fe400078e00ff */
[----:B---3--:R-:W-:-:S04]  /*06d0*/  IMAD.MOV R19, RZ, RZ, -R21 ;  /* 0x000000ffff137224 */ /* 0x008fc800078e0a15 */
[----:B------:R-:W-:-:S04]  /*06e0*/  IMAD R19, R19, UR11, RZ ;  /* 0x0000000b13137c24 */ /* 0x000fc8000f8e02ff */
[----:B------:R-:W-:-:S06]  /*06f0*/  IMAD.HI.U32 R19, R21, R19, R20 ;  /* 0x0000001315137227 */ /* 0x000fcc00078e0014 */
[----:B------:R-:W-:-:S05]  /*0700*/  IMAD.HI.U32 R0, R19, R18, RZ ;  /* 0x0000001213007227 */ /* 0x000fca00078e00ff */
[----:B------:R-:W-:-:S05]  /*0710*/  IADD3 R19, PT, PT, -R0, RZ, RZ ;  /* 0x000000ff00137210 */ /* 0x000fca0007ffe1ff */
[----:B------:R-:W-:-:S05]  /*0720*/  IMAD R28, R19, UR11, R18 ;  /* 0x0000000b131c7c24 */ /* 0x000fca000f8e0212 */
[----:B------:R-:W-:-:S13]  /*0730*/  ISETP.GE.U32.AND P0, PT, R28, UR11, PT ;  /* 0x0000000b1c007c0c */ /* 0x000fda000bf06070 */
[----:B------:R-:W-:-:S05]  /*0740*/  @P0 VIADD R28, R28, -UR11 ;  /* 0x8000000b1c1c0c36 */ /* 0x000fca0008000000 */
[----:B------:R-:W-:-:S13]  /*0750*/  ISETP.GE.U32.AND P0, PT, R28, UR11, PT ;  /* 0x0000000b1c007c0c */ /* 0x000fda000bf06070 */
[----:B------:R-:W-:Y:S01]  /*0760*/  @P0 VIADD R28, R28, -UR11 ;  /* 0x8000000b1c1c0c36 */ /* 0x000fe20008000000 */
[----:B------:R-:W-:Y:S01]  /*0770*/  @!P1 LOP3.LUT R28, RZ, UR11, RZ, 0x33, !PT ;  /* 0x0000000bff1c9c12 */ /* 0x000fe2000f8e33ff */
[----:B------:R-:W-:Y:S06]  /*0780*/  BRA `(.L_x_6) ;  /* 0x0000000000187947 */ /* 0x000fec0003800000 */
.L_x_5:
[----:B------:R-:W-:Y:S01]  /*0790*/  MOV R2, R18 ;  /* 0x0000001200027202 */ /* 0x000fe20000000f00 */
[----:B------:R-:W-:Y:S01]  /*07a0*/  IMAD.MOV.U32 R0, RZ, RZ, R25 ;  /* 0x000000ffff007224 */ /* 0x000fe200078e0019 */
[----:B------:R-:W-:-:S07]  /*07b0*/  MOV R20, 0x7d0 ;  /* 0x000007d000147802 */ /* 0x000fce0000000f00 */
[----:B01----:R-:W-:Y:S05]  /*07c0*/  CALL.REL.NOINC `($__internal_0_$__cuda_sm20_rem_u64) ;  /* 0x00000028007c7944 */ /* 0x003fea0003c00000 */
[----:B------:R-:W-:Y:S02]  /*07d0*/  IMAD.MOV.U32 R28, RZ, RZ, R2 ;  /* 0x000000ffff1c7224 */ /* 0x000fe400078e0002 */
[----:B------:R-:W-:-:S07]  /*07e0*/  IMAD.MOV.U32 R29, RZ, RZ, R21 ;  /* 0x000000ffff1d7224 */ /* 0x000fce00078e0015 */
.L_x_6:
[----:B------:R-:W-:Y:S01]  /*07f0*/  IADD3 R27, PT, PT, R3, 0x2, RZ ;  /* 0x00000002031b7810 */ /* 0x000fe20007ffe0ff */
[----:B------:R-:W2:Y:S01]  /*0800*/  LDG.E.64.CONSTANT R20, desc[UR8][R16.64+0x10] ;  /* 0x0000100810147981 */ /* 0x000ea2000c1e9b00 */
[----:B------:R-:W3:Y:S03]  /*0810*/  LDC.64 R18, c[0x0][0x3b8] ;  /* 0x0000ee00ff127b82 */ /* 0x000ee60000000a00 */
[----:B------:R-:W-:-:S06]  /*0820*/  IMAD.WIDE.U32 R26, R27, 0x8, R12 ;  /* 0x000000081b1a7825 */ /* 0x000fcc00078e000c */
[----:B------:R-:W2:Y:S01]  /*0830*/  LDG.E.64.CONSTANT R26, desc[UR8][R26.64] ;  /* 0x000000081a1a7981 */ /* 0x000ea2000c1e9b00 */
[----:B---3--:R-:W-:-:S04]  /*0840*/  ISETP.GE.U32.AND P0, PT, R23, R18, PT ;  /* 0x000000121700720c */ /* 0x008fc80003f06070 */
[----:B------:R-:W-:-:S04]  /*0850*/  ISETP.GE.U32.AND.EX P0, PT, R24, R19, PT, P0 ;  /* 0x000000131800720c */ /* 0x000fc80003f06100 */
[----:B------:R-:W-:-:S04]  /*0860*/  SEL R0, R18, RZ, P0 ;  /* 0x000000ff12007207 */ /* 0x000fc80000000000 */
[----:B------:R-:W-:Y:S02]  /*0870*/  IADD3 R23, P1, P2, R28, R23, -R0 ;  /* 0x000000171c177210 */ /* 0x000fe40007a3e800 */
[----:B------:R-:W-:-:S04]  /*0880*/  SEL R25, R19, RZ, P0 ;  /* 0x000000ff13197207 */ /* 0x000fc80000000000 */
[----:B------:R-:W-:Y:S01]  /*0890*/  IADD3.X R24, PT, PT, R29, R24, ~R25, P1, P2 ;  /* 0x000000181d187210 */ /* 0x000fe20000fe4c19 */
[----:B--2---:R-:W-:-:S04]  /*08a0*/  IMAD R21, R21, R26, RZ ;  /* 0x0000001a15157224 */ /* 0x004fc800078e02ff */
[----:B------:R-:W-:Y:S02]  /*08b0*/  IMAD R21, R27, R20, R21 ;  /* 0x000000141b157224 */ /* 0x000fe400078e0215 */
[----:B------:R-:W-:-:S04]  /*08c0*/  IMAD.WIDE.U32 R26, R20, R26, RZ ;  /* 0x0000001a141a7225 */ /* 0x000fc800078e00ff */
[----:B------:R-:W-:-:S05]  /*08d0*/  IMAD.IADD R0, R27, 0x1, R21 ;  /* 0x000000011b007824 */ /* 0x000fca00078e0215 */
[----:B------:R-:W-:-:S04]  /*08e0*/  LOP3.LUT R2, R0, R19, RZ, 0xfc, !PT ;  /* 0x0000001300027212 */ /* 0x000fc800078efcff */
[----:B------:R-:W-:-:S13]  /*08f0*/  ISETP.NE.U32.AND P0, PT, R2, RZ, PT ;  /* 0x000000ff0200720c */ /* 0x000fda0003f05070 */
[----:B------:R-:W-:Y:S05]  /*0900*/  @P0 BRA `(.L_x_7) ;  /* 0x00000000004c0947 */ /* 0x000fea0003800000 */
[----:B------:R-:W2:Y:S01]  /*0910*/  I2F.U32.RP R2, R18 ;  /* 0x0000001200027306 */ /* 0x000ea20000209000 */
[----:B------:R-:W-:Y:S02]  /*0920*/  ISETP.NE.U32.AND P1, PT, R18, RZ, PT ;  /* 0x000000ff1200720c */ /* 0x000fe40003f25070 */
[----:B------:R-:W-:-:S05]  /*0930*/  MOV R29, RZ ;  /* 0x000000ff001d7202 */ /* 0x000fca0000000f00 */
[----:B--2---:R-:W2:Y:S02]  /*0940*/  MUFU.RCP R2, R2 ;  /* 0x0000000200027308 */ /* 0x004ea40000001000 */
[----:B--2---:R-:W-:-:S06]  /*0950*/  VIADD R20, R2, 0xffffffe ;  /* 0x0ffffffe02147836 */ /* 0x004fcc0000000000 */
[----:B------:R2:W3:Y:S02]  /*0960*/  F2I.FTZ.U32.TRUNC.NTZ R21, R20 ;  /* 0x0000001400157305 */ /* 0x0004e4000021f000 */
[----:B--2---:R-:W-:Y:S02]  /*0970*/  HFMA2 R20, -RZ, RZ, 0, 0 ;  /* 0x00000000ff147431 */ /* 0x004fe400000001ff */
[----:B---3--:R-:W-:-:S04]  /*0980*/  IMAD.MOV R25, RZ, RZ, -R21 ;  /* 0x000000ffff197224 */ /* 0x008fc800078e0a15 */
[----:B------:R-:W-:-:S04]  /*0990*/  IMAD R25, R25, R18, RZ ;  /* 0x0000001219197224 */ /* 0x000fc800078e02ff */
[----:B------:R-:W-:-:S06]  /*09a0*/  IMAD.HI.U32 R25, R21, R25, R20 ;  /* 0x0000001915197227 */ /* 0x000fcc00078e0014 */
[----:B------:R-:W-:-:S04]  /*09b0*/  IMAD.HI.U32 R0, R25, R26, RZ ;  /* 0x0000001a19007227 */ /* 0x000fc800078e00ff */
[----:B------:R-:W-:-:S04]  /*09c0*/  IMAD.MOV R21, RZ, RZ, -R0 ;  /* 0x000000ffff157224 */ /* 0x000fc800078e0a00 */
[----:B------:R-:W-:-:S05]  /*09d0*/  IMAD R28, R18, R21, R26 ;  /* 0x00000015121c7224 */ /* 0x000fca00078e021a */
[----:B------:R-:W-:-:S13]  /*09e0*/  ISETP.GE.U32.AND P0, PT, R28, R18, PT ;  /* 0x000000121c00720c */ /* 0x000fda0003f06070 */
[----:B------:R-:W-:-:S05]  /*09f0*/  @P0 IMAD.IADD R28, R28, 0x1, -R18 ;  /* 0x000000011c1c0824 */ /* 0x000fca00078e0a12 */
[----:B------:R-:W-:-:S13]  /*0a00*/  ISETP.GE.U32.AND P0, PT, R28, R18, PT ;  /* 0x000000121c00720c */ /* 0x000fda0003f06070 */
[----:B------:R-:W-:Y:S01]  /*0a10*/  @P0 IMAD.IADD R28, R28, 0x1, -R18 ;  /* 0x000000011c1c0824 */ /* 0x000fe200078e0a12 */
[----:B------:R-:W-:Y:S01]  /*0a20*/  @!P1 LOP3.LUT R28, RZ, R18, RZ, 0x33, !PT ;  /* 0x00000012ff1c9212 */ /* 0x000fe200078e33ff */
[----:B------:R-:W-:Y:S06]  /*0a30*/  BRA `(.L_x_8) ;  /* 0x0000000000147947 */ /* 0x000fec0003800000 */
.L_x_7:
[----:B------:R-:W-:Y:S01]  /*0a40*/  IMAD.MOV.U32 R2, RZ, RZ, R26 ;  /* 0x000000ffff027224 */ /* 0x000fe200078e001a */
[----:B------:R-:W-:-:S07]  /*0a50*/  MOV R20, 0xa70 ;  /* 0x00000a7000147802 */ /* 0x000fce0000000f00 */
[----:B01----:R-:W-:Y:S05]  /*0a60*/  CALL.REL.NOINC `($__internal_0_$__cuda_sm20_rem_u64) ;  /* 0x0000002400d47944 */ /* 0x003fea0003c00000 */
[----:B------:R-:W-:Y:S02]  /*0a70*/  IMAD.MOV.U32 R28, RZ, RZ, R2 ;  /* 0x000000ffff1c7224 */ /* 0x000fe400078e0002 */
[----:B------:R-:W-:-:S07]  /*0a80*/  IMAD.MOV.U32 R29, RZ, RZ, R21 ;  /* 0x000000ffff1d7224 */ /* 0x000fce00078e0015 */
.L_x_8:
[----:B------:R-:W-:Y:S01]  /*0a90*/  IADD3 R27, PT, PT, R3, 0x3, RZ ;  /* 0x00000003031b7810 */ /* 0x000fe20007ffe0ff */
[----:B------:R-:W2:Y:S04]  /*0aa0*/  LDG.E.64.CONSTANT R20, desc[UR8][R16.64+0x18] ;  /* 0x0000180810147981 */ /* 0x000ea8000c1e9b00 */
[----:B------:R-:W-:-:S06]  /*0ab0*/  IMAD.WIDE.U32 R26, R27, 0x8, R12 ;  /* 0x000000081b1a7825 */ /* 0x000fcc00078e000c */
[----:B------:R-:W2:Y:S01]  /*0ac0*/  LDG.E.64.CONSTANT R26, desc[UR8][R26.64] ;  /* 0x000000081a1a7981 */ /* 0x000ea2000c1e9b00 */
[----:B------:R-:W-:-:S04]  /*0ad0*/  ISETP.GE.U32.AND P0, PT, R23, R18, PT ;  /* 0x000000121700720c */ /* 0x000fc80003f06070 */
        /* <DEDUP_REMOVED lines=31> */
.L_x_9:
[----:B------:R-:W-:Y:S01]  /*0cd0*/  IMAD.MOV.U32 R2, RZ, RZ, R26 ;  /* 0x000000ffff027224 */ /* 0x000fe200078e001a */
[----:B------:R-:W-:-:S07]  /*0ce0*/  MOV R20, 0xd00 ;  /* 0x00000d0000147802 */ /* 0x000fce0000000f00 */
[----:B01----:R-:W-:Y:S05]  /*0cf0*/  CALL.REL.NOINC `($__internal_0_$__cuda_sm20_rem_u64) ;  /* 0x0000002400307944 */ /* 0x003fea0003c00000 */
[----:B------:R-:W-:Y:S02]  /*0d00*/  IMAD.MOV.U32 R28, RZ, RZ, R2 ;  /* 0x000000ffff1c7224 */ /* 0x000fe400078e0002 */
[----:B------:R-:W-:-:S07]  /*0d10*/  IMAD.MOV.U32 R29, RZ, RZ, R21 ;  /* 0x000000ffff1d7224 */ /* 0x000fce00078e0015 */
.L_x_10:
        /* <DEDUP_REMOVED lines=36> */
.L_x_11:
[----:B------:R-:W-:Y:S01]  /*0f60*/  IMAD.MOV.U32 R2, RZ, RZ, R26 ;  /* 0x000000ffff027224 */ /* 0x000fe200078e001a */
[----:B------:R-:W-:-:S07]  /*0f70*/  MOV R20, 0xf90 ;  /* 0x00000f9000147802 */ /* 0x000fce0000000f00 */
[----:B01----:R-:W-:Y:S05]  /*0f80*/  CALL.REL.NOINC `($__internal_0_$__cuda_sm20_rem_u64) ;  /* 0x00000020008c7944 */ /* 0x003fea0003c00000 */
[----:B------:R-:W-:Y:S02]  /*0f90*/  IMAD.MOV.U32 R28, RZ, RZ, R2 ;  /* 0x000000ffff1c7224 */ /* 0x000fe400078e0002 */
[----:B------:R-:W-:-:S07]  /*0fa0*/  IMAD.MOV.U32 R29, RZ, RZ, R21 ;  /* 0x000000ffff1d7224 */ /* 0x000fce00078e0015 */
.L_x_12:
        /* <DEDUP_REMOVED lines=36> */
.L_x_13:
[----:B------:R-:W-:Y:S01]  /*11f0*/  IMAD.MOV.U32 R2, RZ, RZ, R26 ;  /* 0x000000ffff027224 */ /* 0x000fe200078e001a */
[----:B------:R-:W-:-:S07]  /*1200*/  MOV R20, 0x1220 ;  /* 0x0000122000147802 */ /* 0x000fce0000000f00 */
[----:B01----:R-:W-:Y:S05]  /*1210*/  CALL.REL.NOINC `($__internal_0_$__cuda_sm20_rem_u64) ;  /* 0x0000001c00e87944 */ /* 0x003fea0003c00000 */
[----:B------:R-:W-:Y:S02]  /*1220*/  IMAD.MOV.U32 R28, RZ, RZ, R2 ;  /* 0x000000ffff1c7224 */ /* 0x000fe400078e0002 */
[----:B------:R-:W-:-:S07]  /*1230*/  IMAD.MOV.U32 R29, RZ, RZ, R21 ;  /* 0x000000ffff1d7224 */ /* 0x000fce00078e0015 */
.L_x_14:
        /* <DEDUP_REMOVED lines=18> */
[----:B------:R-:W-:Y:S01]  /*1360*/  HFMA2 R20, -RZ, RZ, 0, 0 ;  /* 0x00000000ff147431 */ /* 0x000fe200000001ff */
[----:B------:R-:W-:-:S06]  /*1370*/  ISETP.NE.U32.AND P1, PT, R18, RZ, PT ;  /* 0x000000ff1200720c */ /* 0x000fcc0003f25070 */
[----:B--2---:R-:W2:Y:S02]  /*1380*/  MUFU.RCP R2, R2 ;  /* 0x0000000200027308 */ /* 0x004ea40000001000 */
[----:B--2---:R-:W-:-:S06]  /*1390*/  VIADD R22, R2, 0xffffffe ;  /* 0x0ffffffe02167836 */ /* 0x004fcc0000000000 */
[----:B------:R-:W2:Y:S02]  /*13a0*/  F2I.FTZ.U32.TRUNC.NTZ R21, R22 ;  /* 0x0000001600157305 */ /* 0x000ea4000021f000 */
[----:B--2---:R-:W-:-:S04]  /*13b0*/  IMAD.MOV R25, RZ, RZ, -R21 ;  /* 0x000000ffff197224 */ /* 0x004fc800078e0a15 */
[----:B------:R-:W-:-:S04]  /*13c0*/  IMAD R25, R25, R18, RZ ;  /* 0x0000001219197224 */ /* 0x000fc800078e02ff */
[----:B------:R-:W-:-:S06]  /*13d0*/  IMAD.HI.U32 R25, R21, R25, R20 ;  /* 0x0000001915197227 */ /* 0x000fcc00078e0014 */
[----:B------:R-:W-:-:S04]  /*13e0*/  IMAD.HI.U32 R0, R25, R26, RZ ;  /* 0x0000001a19007227 */ /* 0x000fc800078e00ff */
[----:B------:R-:W-:-:S04]  /*13f0*/  IMAD.MOV R21, RZ, RZ, -R0 ;  /* 0x000000ffff157224 */ /* 0x000fc800078e0a00 */
[----:B------:R-:W-:Y:S01]  /*1400*/  IMAD R20, R18, R21, R26 ;  /* 0x0000001512147224 */ /* 0x000fe200078e021a */
[----:B------:R-:W-:-:S04]  /*1410*/  MOV R21, RZ ;  /* 0x000000ff00157202 */ /* 0x000fc80000000f00 */
[----:B------:R-:W-:-:S13]  /*1420*/  ISETP.GE.U32.AND P0, PT, R20, R18, PT ;  /* 0x000000121400720c */ /* 0x000fda0003f06070 */
[----:B------:R-:W-:-:S05]  /*1430*/  @P0 IMAD.IADD R20, R20, 0x1, -R18 ;  /* 0x0000000114140824 */ /* 0x000fca00078e0a12 */
[----:B------:R-:W-:-:S13]  /*1440*/  ISETP.GE.U32.AND P0, PT, R20, R18, PT ;  /* 0x000000121400720c */ /* 0x000fda0003f06070 */
[----:B------:R-:W-:Y:S01]  /*1450*/  @P0 IMAD.IADD R20, R20, 0x1, -R18 ;  /* 0x0000000114140824 */ /* 0x000fe200078e0a12 */
[----:B------:R-:W-:Y:S01]  /*1460*/  @!P1 LOP3.LUT R20, RZ, R18, RZ, 0x33, !PT ;  /* 0x00000012ff149212 */ /* 0x000fe200078e33ff */
[----:B------:R-:W-:Y:S06]  /*1470*/  BRA `(.L_x_16) ;  /* 0x0000000000107947 */ /* 0x000fec0003800000 */
.L_x_15:
[----:B------:R-:W-:Y:S01]  /*1480*/  IMAD.MOV.U32 R2, RZ, RZ, R26 ;  /* 0x000000ffff027224 */ /* 0x000fe200078e001a */
[----:B------:R-:W-:-:S07]  /*1490*/  MOV R20, 0x14b0 ;  /* 0x000014b000147802 */ /* 0x000fce0000000f00 */
[----:B01----:R-:W-:Y:S05]  /*14a0*/  CALL.REL.NOINC `($__internal_0_$__cuda_sm20_rem_u64) ;  /* 0x0000001c00447944 */ /* 0x003fea0003c00000 */
[----:B------:R-:W-:-:S07]  /*14b0*/  IMAD.MOV.U32 R20, RZ, RZ, R2 ;  /* 0x000000ffff147224 */ /* 0x000fce00078e0002 */
.L_x_16:
[----:B------:R-:W-:Y:S01]  /*14c0*/  VIADD R3, R3, 0x7 ;  /* 0x0000000703037836 */ /* 0x000fe20000000000 */
[----:B------:R-:W2:Y:S03]  /*14d0*/  LDG.E.64.CONSTANT R16, desc[UR8][R16.64+0x38] ;  /* 0x0000380810107981 */ /* 0x000ea6000c1e9b00 */
[----:B------:R-:W-:-:S06]  /*14e0*/  IMAD.WIDE.U32 R2, R3, 0x8, R12 ;  /* 0x0000000803027825 */ /* 0x000fcc00078e000c */
[----:B------:R-:W2:Y:S01]  /*14f0*/  LDG.E.64.CONSTANT R2, desc[UR8][R2.64] ;  /* 0x0000000802027981 */ /* 0x000ea2000c1e9b00 */
[----:B------:R-:W-:-:S04]  /*1500*/  ISETP.GE.U32.AND P0, PT, R23, R18, PT ;  /* 0x000000121700720c */ /* 0x000fc80003f06070 */
[----:B------:R-:W-:-:S04]  /*1510*/  ISETP.GE.U32.AND.EX P0, PT, R24, R19, PT, P0 ;  /* 0x000000131800720c */ /* 0x000fc80003f06100 */
[----:B------:R-:W-:-:S04]  /*1520*/  SEL R22, R18, RZ, P0 ;  /* 0x000000ff12167207 */ /* 0x000fc80000000000 */
[----:B------:R-:W-:Y:S01]  /*1530*/  IADD3 R23, P2, P3, R20, R23, -R22 ;  /* 0x0000001714177210 */ /* 0x000fe20007b5e816 */
[----:B--2---:R-:W-:-:S04]  /*1540*/  IMAD R25, R17, R2, RZ ;  /* 0x0000000211197224 */ /* 0x004fc800078e02ff */
[----:B------:R-:W-:Y:S02]  /*1550*/  IMAD R25, R3, R16, R25 ;  /* 0x0000001003197224 */ /* 0x000fe400078e0219 */
[----:B------:R-:W-:-:S05]  /*1560*/  IMAD.WIDE.U32 R2, R16, R2, RZ ;  /* 0x0000000210027225 */ /* 0x000fca00078e00ff */
[----:B------:R-:W-:-:S04]  /*1570*/  IADD3 R26, PT, PT, R3, R25, RZ ;  /* 0x00000019031a7210 */ /* 0x000fc80007ffe0ff */
[----:B------:R-:W-:-:S04]  /*1580*/  LOP3.LUT R0, R26, R19, RZ, 0xfc, !PT ;  /* 0x000000131a007212 */ /* 0x000fc800078efcff */
[----:B------:R-:W-:Y:S02]  /*1590*/  ISETP.NE.U32.AND P1, PT, R0, RZ, PT ;  /* 0x000000ff0000720c */ /* 0x000fe40003f25070 */
[----:B------:R-:W-:-:S04]  /*15a0*/  SEL R17, R19, RZ, P0 ;  /* 0x000000ff13117207 */ /* 0x000fc80000000000 */
[----:B------:R-:W-:-:S07]  /*15b0*/  IADD3.X R24, PT, PT, R21, R24, ~R17, P2, P3 ;  /* 0x0000001815187210 */ /* 0x000fce00017e6c11 */
[----:B------:R-:W-:Y:S05]  /*15c0*/  @P1 BRA `(.L_x_17) ;  /* 0x00000000004c1947 */ /* 0x000fea0003800000 */
[----:B------:R-:W2:Y:S01]  /*15d0*/  I2F.U32.RP R20, R18 ;  /* 0x0000001200147306 */ /* 0x000ea20000209000 */
[----:B------:R-:W-:-:S07]  /*15e0*/  ISETP.NE.U32.AND P1, PT, R18, RZ, PT ;  /* 0x000000ff1200720c */ /* 0x000fce0003f25070 */
[----:B--2---:R-:W2:Y:S02]  /*15f0*/  MUFU.RCP R20, R20 ;  /* 0x0000001400147308 */ /* 0x004ea40000001000 */
[----:B--2---:R-:W-:-:S06]  /*1600*/  VIADD R16, R20, 0xffffffe ;  /* 0x0ffffffe14107836 */ /* 0x004fcc0000000000 */
[----:B------:R2:W3:Y:S02]  /*1610*/  F2I.FTZ.U32.TRUNC.NTZ R17, R16 ;  /* 0x0000001000117305 */ /* 0x0004e4000021f000 */
[----:B--2---:R-:W-:Y:S02]  /*1620*/  IMAD.MOV.U32 R16, RZ, RZ, RZ ;  /* 0x000000ffff107224 */ /* 0x004fe400078e00ff */
[----:B---3--:R-:W-:-:S04]  /*1630*/  IMAD.MOV R3, RZ, RZ, -R17 ;  /* 0x000000ffff037224 */ /* 0x008fc800078e0a11 */
[----:B------:R-:W-:-:S04]  /*1640*/  IMAD R3, R3, R18, RZ ;  /* 0x0000001203037224 */ /* 0x000fc800078e02ff */
[----:B------:R-:W-:-:S06]  /*1650*/  IMAD.HI.U32 R3, R17, R3, R16 ;  /* 0x0000000311037227 */ /* 0x000fcc00078e0010 */
[----:B------:R-:W-:-:S05]  /*1660*/  IMAD.HI.U32 R0, R3, R2, RZ ;  /* 0x0000000203007227 */ /* 0x000fca00078e00ff */
[----:B------:R-:W-:-:S05]  /*1670*/  IADD3 R3, PT, PT, -R0, RZ, RZ ;  /* 0x000000ff00037210 */ /* 0x000fca0007ffe1ff */
[----:B------:R-:W-:Y:S02]  /*1680*/  IMAD R2, R18, R3, R2 ;  /* 0x0000000312027224 */ /* 0x000fe400078e0202 */
[----:B------:R-:W-:-:S03]  /*1690*/  IMAD.MOV.U32 R3, RZ, RZ, RZ ;  /* 0x000000ffff037224 */ /* 0x000fc600078e00ff */
[----:B------:R-:W-:-:S13]  /*16a0*/  ISETP.GE.U32.AND P0, PT, R2, R18, PT ;  /* 0x000000120200720c */ /* 0x000fda0003f06070 */
[----:B------:R-:W-:-:S05]  /*16b0*/  @P0 IMAD.IADD R2, R2, 0x1, -R18 ;  /* 0x0000000102020824 */ /* 0x000fca00078e0a12 */
[----:B------:R-:W-:-:S13]  /*16c0*/  ISETP.GE.U32.AND P0, PT, R2, R18, PT ;  /* 0x000000120200720c */ /* 0x000fda0003f06070 */
[----:B------:R-:W-:Y:S01]  /*16d0*/  @P0 IMAD.IADD R2, R2, 0x1, -R18 ;  /* 0x0000000102020824 */ /* 0x000fe200078e0a12 */
[----:B------:R-:W-:Y:S01]  /*16e0*/  @!P1 LOP3.LUT R2, RZ, R18, RZ, 0x33, !PT ;  /* 0x00000012ff029212 */ /* 0x000fe200078e33ff */
[----:B------:R-:W-:Y:S06]  /*16f0*/  BRA `(.L_x_18) ;  /* 0x0000000000107947 */ /* 0x000fec0003800000 */
.L_x_17:
[----:B------:R-:W-:Y:S02]  /*1700*/  MOV R0, R26 ;  /* 0x0000001a00007202 */ /* 0x000fe40000000f00 */
[----:B------:R-:W-:-:S07]  /*1710*/  MOV R20, 0x1730 ;  /* 0x0000173000147802 */ /* 0x000fce0000000f00 */
[----:B01----:R-:W-:Y:S05]  /*1720*/  CALL.REL.NOINC `($__internal_0_$__cuda_sm20_rem_u64) ;  /* 0x0000001800a47944 */ /* 0x003fea0003c00000 */
[----:B------:R-:W-:-:S07]  /*1730*/  IMAD.MOV.U32 R3, RZ, RZ, R21 ;  /* 0x000000ffff037224 */ /* 0x000fce00078e0015 */
.L_x_18:
[----:B------:R-:W-:Y:S01]  /*1740*/  ISETP.GE.U32.AND P0, PT, R23, R18, PT ;  /* 0x000000121700720c */ /* 0x000fe20003f06070 */
[----:B------:R-:W-:-:S03]  /*1750*/  VIADD R4, R4, 0x8 ;  /* 0x0000000804047836 */ /* 0x000fc60000000000 */
[----:B------:R-:W-:-:S04]  /*1760*/  ISETP.GE.U32.AND.EX P0, PT, R24, R19, PT, P0 ;  /* 0x000000131800720c */ /* 0x000fc80003f06100 */
[----:B------:R-:W-:Y:S02]  /*1770*/  SEL R0, R18, RZ, P0 ;  /* 0x000000ff12007207 */ /* 0x000fe40000000000 */
[----:B------:R-:W-:Y:S02]  /*1780*/  SEL R17, R19, RZ, P0 ;  /* 0x000000ff13117207 */ /* 0x000fe40000000000 */
[----:B------:R-:W-:-:S04]  /*1790*/  IADD3 R23, P0, P1, R2, R23, -R0 ;  /* 0x0000001702177210 */ /* 0x000fc8000791e800 */
[----:B------:R-:W-:Y:S02]  /*17a0*/  IADD3.X R24, PT, PT, R3, R24, ~R17, P0, P1 ;  /* 0x0000001803187210 */ /* 0x000fe400007e2c11 */
[----:B------:R-:W-:Y:S02]  /*17b0*/  ISETP.GE.U32.AND P0, PT, R23, R18, PT ;  /* 0x000000121700720c */ /* 0x000fe40003f06070 */
[----:B------:R-:W-:Y:S02]  /*17c0*/  ISETP.NE.AND P1, PT, R4, R5, PT ;  /* 0x000000050400720c */ /* 0x000fe40003f25270 */
[----:B------:R-:W-:-:S04]  /*17d0*/  ISETP.GE.U32.AND.EX P0, PT, R24, R19, PT, P0 ;  /* 0x000000131800720c */ /* 0x000fc80003f06100 */
[----:B------:R-:W-:Y:S02]  /*17e0*/  SEL R18, R18, RZ, P0 ;  /* 0x000000ff12127207 */ /* 0x000fe40000000000 */
[----:B------:R-:W-:Y:S02]  /*17f0*/  SEL R19, R19, RZ, P0 ;  /* 0x000000ff13137207 */ /* 0x000fe40000000000 */
[----:B------:R-:W-:-:S05]  /*1800*/  IADD3 R23, P2, PT, -R18, R23, RZ ;  /* 0x0000001712177210 */ /* 0x000fca0007f5e1ff */
[----:B------:R-:W-:Y:S01]  /*1810*/  IMAD.X R24, R24, 0x1, ~R19, P2 ;  /* 0x0000000118187824 */ /* 0x000fe200010e0e13 */
[----:B------:R-:W-:Y:S07]  /*1820*/  @P1 BRA `(.L_x_19) ;  /* 0xffffffe800c41947 */ /* 0x000fee000383ffff */
.L_x_2:
[----:B------:R-:W-:-:S13]  /*1830*/  ISETP.NE.AND P0, PT, R6, RZ, PT ;  /* 0x000000ff0600720c */ /* 0x000fda0003f05270 */
[----:B------:R-:W-:Y:S05]  /*1840*/  @!P0 BRA `(.L_x_1) ;  /* 0x00000014003c8947 */ /* 0x000fea0003800000 */
[----:B------:R-:W2:Y:S01]  /*1850*/  LDC R3, c[0x0][0x3ac] ;  /* 0x0000eb00ff037b82 */ /* 0x000ea20000000800 */
[----:B------:R-:W-:Y:S02]  /*1860*/  ISETP.GE.U32.AND P0, PT, R6, 0x4, PT ;  /* 0x000000040600780c */ /* 0x000fe40003f06070 */
[----:B--2---:R-:W-:-:S11]  /*1870*/  LOP3.LUT R4, R3, 0x3, RZ, 0xc0, !PT ;  /* 0x0000000303047812 */ /* 0x004fd600078ec0ff */
[----:B------:R-:W-:Y:S05]  /*1880*/  @!P0 BRA `(.L_x_20) ;  /* 0x0000000800d48947 */ /* 0x000fea0003800000 */
[----:B------:R-:W2:Y:S01]  /*1890*/  LDC.64 R16, c[0x0][0x390] ;  /* 0x0000e400ff107b82 */ /* 0x000ea20000000a00 */
[----:B------:R-:W-:Y:S01]  /*18a0*/  IMAD R3, R10, R3, R5 ;  /* 0x000000030a037224 */ /* 0x000fe200078e0205 */
[----:B------:R-:W3:Y:S06]  /*18b0*/  LDCU UR4, c[0x0][0x3bc] ;  /* 0x00007780ff0477ac */ /* 0x000eec0008000800 */
[----:B------:R-:W4:Y:S01]  /*18c0*/  LDC.64 R12, c[0x0][0x388] ;  /* 0x0000e200ff0c7b82 */ /* 0x000f220000000a00 */
[----:B--2---:R-:W-:-:S06]  /*18d0*/  IMAD.WIDE.U32 R16, R3, 0x8, R16 ;  /* 0x0000000803107825 */ /* 0x004fcc00078e0010 */
[----:B------:R-:W2:Y:S01]  /*18e0*/  LDG.E.64.CONSTANT R16, desc[UR8][R16.64] ;  /* 0x0000000810107981 */ /* 0x000ea2000c1e9b00 */
[----:B----4-:R-:W-:-:S05]  /*18f0*/  IMAD.WIDE.U32 R12, R5, 0x8, R12 ;  /* 0x00000008050c7825 */ /* 0x010fca00078e000c */
[----:B------:R-:W2:Y:S02]  /*1900*/  LDG.E.64.CONSTANT R18, desc[UR8][R12.64] ;  /* 0x000000080c127981 */ /* 0x000ea4000c1e9b00 */
[-C--:B--2---:R-:W-:Y:S02]  /*1910*/  IMAD R19, R19, R16.reuse, RZ ;  /* 0x0000001013137224 */ /* 0x084fe400078e02ff */
[----:B------:R-:W-:-:S04]  /*1920*/  IMAD.WIDE.U32 R14, R18, R16, RZ ;  /* 0x00000010120e7225 */ /* 0x000fc800078e00ff */
[----:B------:R-:W-:-:S05]  /*1930*/  IMAD R19, R17, R18, R19 ;  /* 0x0000001211137224 */ /* 0x000fca00078e0213 */
[----:B------:R-:W-:-:S04]  /*1940*/  IADD3 R19, PT, PT, R15, R19, RZ ;  /* 0x000000130f137210 */ /* 0x000fc80007ffe0ff */
[----:B---3--:R-:W-:-:S04]  /*1950*/  LOP3.LUT R0, R19, UR4, RZ, 0xfc, !PT ;  /* 0x0000000413007c12 */ /* 0x008fc8000f8efcff */
[----:B------:R-:W-:-:S13]  /*1960*/  ISETP.NE.U32.AND P0, PT, R0, RZ, PT ;  /* 0x000000ff0000720c */ /* 0x000fda0003f05070 */
[----:B------:R-:W-:Y:S05]  /*1970*/  @P0 BRA `(.L_x_21) ;  /* 0x0000000000500947 */ /* 0x000fea0003800000 */
[----:B------:R-:W2:Y:S01]  /*1980*/  LDCU UR4, c[0x0][0x3b8] ;  /* 0x00007700ff0477ac */ /* 0x000ea20008000800 */
[----:B------:R-:W-:Y:S01]  /*1990*/  IMAD.MOV.U32 R16, RZ, RZ, RZ ;  /* 0x000000ffff107224 */ /* 0x000fe200078e00ff */
[----:B--2---:R-:W2:Y:S01]  /*19a0*/  I2F.U32.RP R2, UR4 ;  /* 0x0000000400027d06 */ /* 0x004ea20008209000 */
[----:B------:R-:W-:-:S07]  /*19b0*/  ISETP.NE.U32.AND P1, PT, RZ, UR4, PT ;  /* 0x00000004ff007c0c */ /* 0x000fce000bf25070 */
[----:B--2---:R-:W2:Y:S02]  /*19c0*/  MUFU.RCP R2, R2 ;  /* 0x0000000200027308 */ /* 0x004ea40000001000 */
[----:B--2---:R-:W-:-:S06]  /*19d0*/  VIADD R17, R2, 0xffffffe ;  /* 0x0ffffffe02117836 */ /* 0x004fcc0000000000 */
[----:B------:R-:W2:Y:S02]  /*19e0*/  F2I.FTZ.U32.TRUNC.NTZ R17, R17 ;  /* 0x0000001100117305 */ /* 0x000ea4000021f000 */
[----:B--2---:R-:W-:-:S04]  /*19f0*/  IMAD.MOV R15, RZ, RZ, -R17 ;  /* 0x000000ffff0f7224 */ /* 0x004fc800078e0a11 */
[----:B------:R-:W-:-:S04]  /*1a00*/  IMAD R15, R15, UR4, RZ ;  /* 0x000000040f0f7c24 */ /* 0x000fc8000f8e02ff */
[----:B------:R-:W-:-:S04]  /*1a10*/  IMAD.HI.U32 R15, R17, R15, R16 ;  /* 0x0000000f110f7227 */ /* 0x000fc800078e0010 */
[----:B------:R-:W-:Y:S02]  /*1a20*/  IMAD.MOV.U32 R17, RZ, RZ, RZ ;  /* 0x000000ffff117224 */ /* 0x000fe400078e00ff */
        /* <DEDUP_REMOVED lines=9> */
.L_x_21:
[----:B------:R-:W-:Y:S01]  /*1ac0*/  MOV R2, R14 ;  /* 0x0000000e00027202 */ /* 0x000fe20000000f00 */
[----:B------:R-:W-:Y:S01]  /*1ad0*/  IMAD.MOV.U32 R0, RZ, RZ, R19 ;  /* 0x000000ffff007224 */ /* 0x000fe200078e0013 */
[----:B------:R-:W-:-:S07]  /*1ae0*/  MOV R20, 0x1b00 ;  /* 0x00001b0000147802 */ /* 0x000fce0000000f00 */
[----:B01----:R-:W-:Y:S05]  /*1af0*/  CALL.REL.NOINC `($__internal_0_$__cuda_sm20_rem_u64) ;  /* 0x0000001400b07944 */ /* 0x003fea0003c00000 */
[----:B------:R-:W-:Y:S02]  /*1b00*/  IMAD.MOV.U32 R16, RZ, RZ, R2 ;  /* 0x000000ffff107224 */ /* 0x000fe400078e0002 */
[----:B------:R-:W-:-:S07]  /*1b10*/  IMAD.MOV.U32 R17, RZ, RZ, R21 ;  /* 0x000000ffff117224 */ /* 0x000fce00078e0015 */
.L_x_22:
[----:B------:R-:W2:Y:S01]  /*1b20*/  LDC.64 R20, c[0x0][0x390] ;  /* 0x0000e400ff147b82 */ /* 0x000ea20000000a00 */
[----:B------:R-:W-:Y:S01]  /*1b30*/  IADD3 R15, PT, PT, R3, 0x1, RZ ;  /* 0x00000001030f7810 */ /* 0x000fe20007ffe0ff */
[----:B------:R-:W3:Y:S01]  /*1b40*/  LDG.E.64.CONSTANT R18, desc[UR8][R12.64+0x8] ;  /* 0x000008080c127981 */ /* 0x000ee2000c1e9b00 */
[----:B------:R-:W4:Y:S03]  /*1b50*/  LDCU UR4, c[0x0][0x3bc] ;  /* 0x00007780ff0477ac */ /* 0x000f260008000800 */
[----:B--2---:R-:W-:-:S06]  /*1b60*/  IMAD.WIDE.U32 R20, R15, 0x8, R20 ;  /* 0x000000080f147825 */ /* 0x004fcc00078e0014 */
[----:B------:R-:W3:Y:S01]  /*1b70*/  LDG.E.64.CONSTANT R20, desc[UR8][R20.64] ;  /* 0x0000000814147981 */ /* 0x000ee2000c1e9b00 */
[----:B------:R-:W-:-:S05]  /*1b80*/  IADD3 R23, P1, PT, R16, R23, RZ ;  /* 0x0000001710177210 */ /* 0x000fca0007f3e0ff */
[----:B------:R-:W-:Y:S02]  /*1b90*/  IMAD.X R24, R17, 0x1, R24, P1 ;  /* 0x0000000111187824 */ /* 0x000fe400008e0618 */
[-C--:B---3--:R-:W-:Y:S02]  /*1ba0*/  IMAD R19, R19, R20.reuse, RZ ;  /* 0x0000001413137224 */ /* 0x088fe400078e02ff */
[----:B------:R-:W-:-:S04]  /*1bb0*/  IMAD.WIDE.U32 R14, R18, R20, RZ ;  /* 0x00000014120e7225 */ /* 0x000fc800078e00ff */
[----:B------:R-:W-:-:S04]  /*1bc0*/  IMAD R19, R21, R18, R19 ;  /* 0x0000001215137224 */ /* 0x000fc800078e0213 */
[----:B------:R-:W-:-:S05]  /*1bd0*/  IMAD.IADD R19, R15, 0x1, R19 ;  /* 0x000000010f137824 */ /* 0x000fca00078e0213 */
[----:B----4-:R-:W-:-:S04]  /*1be0*/  LOP3.LUT R0, R19, UR4, RZ, 0xfc, !PT ;  /* 0x0000000413007c12 */ /* 0x010fc8000f8efcff */
        /* <DEDUP_REMOVED lines=15> */
[----:B------:R-:W-:-:S05]  /*1ce0*/  IMAD R18, R15, UR4, R14 ;  /* 0x000000040f127c24 */ /* 0x000fca000f8e020e */
[----:B------:R-:W-:-:S13]  /*1cf0*/  ISETP.GE.U32.AND P0, PT, R18, UR4, PT ;  /* 0x0000000412007c0c */ /* 0x000fda000bf06070 */
[----:B------:R-:W-:-:S05]  /*1d00*/  @P0 VIADD R18, R18, -UR4 ;  /* 0x8000000412120c36 */ /* 0x000fca0008000000 */
[----:B------:R-:W-:-:S13]  /*1d10*/  ISETP.GE.U32.AND P0, PT, R18, UR4, PT ;  /* 0x0000000412007c0c */ /* 0x000fda000bf06070 */
[----:B------:R-:W-:Y:S02]  /*1d20*/  @P0 IADD3 R18, PT, PT, R18, -UR4, RZ ;  /* 0x8000000412120c10 */ /* 0x000fe4000fffe0ff */
[----:B------:R-:W-:Y:S01]  /*1d30*/  @!P1 LOP3.LUT R18, RZ, UR4, RZ, 0x33, !PT ;  /* 0x00000004ff129c12 */ /* 0x000fe2000f8e33ff */
[----:B------:R-:W-:Y:S06]  /*1d40*/  BRA `(.L_x_24) ;  /* 0x0000000000187947 */ /* 0x000fec0003800000 */
.L_x_23:
[----:B------:R-:W-:Y:S01]  /*1d50*/  IMAD.MOV.U32 R2, RZ, RZ, R14 ;  /* 0x000000ffff027224 */ /* 0x000fe200078e000e */
[----:B------:R-:W-:Y:S01]  /*1d60*/  MOV R20, 0x1d90 ;  /* 0x00001d9000147802 */ /* 0x000fe20000000f00 */
[----:B------:R-:W-:-:S07]  /*1d70*/  IMAD.MOV.U32 R0, RZ, RZ, R19 ;  /* 0x000000ffff007224 */ /* 0x000fce00078e0013 */
[----:B01----:R-:W-:Y:S05]  /*1d80*/  CALL.REL.NOINC `($__internal_0_$__cuda_sm20_rem_u64) ;  /* 0x00000014000c7944 */ /* 0x003fea0003c00000 */
[----:B------:R-:W-:Y:S01]  /*1d90*/  MOV R18, R2 ;  /* 0x0000000200127202 */ /* 0x000fe20000000f00 */
[----:B------:R-:W-:-:S07]  /*1da0*/  IMAD.MOV.U32 R19, RZ, RZ, R21 ;  /* 0x000000ffff137224 */ /* 0x000fce00078e0015 */
.L_x_24:
[----:B------:R-:W2:Y:S01]  /*1db0*/  LDC.64 R26, c[0x0][0x390] ;  /* 0x0000e400ff1a7b82 */ /* 0x000ea20000000a00 */
[----:B------:R-:W-:Y:S01]  /*1dc0*/  VIADD R15, R3, 0x2 ;  /* 0x00000002030f7836 */ /* 0x000fe20000000000 */
[----:B------:R-:W3:Y:S03]  /*1dd0*/  LDG.E.64.CONSTANT R20, desc[UR8][R12.64+0x10] ;  /* 0x000010080c147981 */ /* 0x000ee6000c1e9b00 */
[----:B--2---:R-:W-:-:S03]  /*1de0*/  IMAD.WIDE.U32 R26, R15, 0x8, R26 ;  /* 0x000000080f1a7825 */ /* 0x004fc600078e001a */
[----:B------:R-:W2:Y:S03]  /*1df0*/  LDC.64 R14, c[0x0][0x3b8] ;  /* 0x0000ee00ff0e7b82 */ /* 0x000ea60000000a00 */
[----:B------:R-:W3:Y:S01]  /*1e00*/  LDG.E.64.CONSTANT R26, desc[UR8][R26.64] ;  /* 0x000000081a1a7981 */ /* 0x000ee2000c1e9b00 */
[----:B--2---:R-:W-:-:S04]  /*1e10*/  ISETP.GE.U32.AND P0, PT, R23, R14, PT ;  /* 0x0000000e1700720c */ /* 0x004fc80003f06070 */
[----:B------:R-:W-:-:S04]  /*1e20*/  ISETP.GE.U32.AND.EX P0, PT, R24, R15, PT, P0 ;  /* 0x0000000f1800720c */ /* 0x000fc80003f06100 */
[----:B------:R-:W-:-:S04]  /*1e30*/  SEL R2, R14, RZ, P0 ;  /* 0x000000ff0e027207 */ /* 0x000fc80000000000 */
[----:B------:R-:W-:Y:S01]  /*1e40*/  IADD3 R23, P2, P3, R18, R23, -R2 ;  /* 0x0000001712177210 */ /* 0x000fe20007b5e802 */
[-C--:B---3--:R-:W-:Y:S02]  /*1e50*/  IMAD R21, R21, R26.reuse, RZ ;  /* 0x0000001a15157224 */ /* 0x088fe400078e02ff */
[----:B------:R-:W-:-:S04]  /*1e60*/  IMAD.WIDE.U32 R16, R20, R26, RZ ;  /* 0x0000001a14107225 */ /* 0x000fc800078e00ff */
[----:B------:R-:W-:-:S04]  /*1e70*/  IMAD R21, R27, R20, R21 ;  /* 0x000000141b157224 */ /* 0x000fc800078e0215 */
[----:B------:R-:W-:-:S05]  /*1e80*/  IMAD.IADD R6, R17, 0x1, R21 ;  /* 0x0000000111067824 */ /* 0x000fca00078e0215 */
[----:B------:R-:W-:-:S04]  /*1e90*/  LOP3.LUT R0, R6, R15, RZ, 0xfc, !PT ;  /* 0x0000000f06007212 */ /* 0x000fc800078efcff */
[----:B------:R-:W-:Y:S02]  /*1ea0*/  ISETP.NE.U32.AND P1, PT, R0, RZ, PT ;  /* 0x000000ff0000720c */ /* 0x000fe40003f25070 */
[----:B------:R-:W-:-:S04]  /*1eb0*/  SEL R15, R15, RZ, P0 ;  /* 0x000000ff0f0f7207 */ /* 0x000fc80000000000 */
[----:B------:R-:W-:-:S07]  /*1ec0*/  IADD3.X R24, PT, PT, R19, R24, ~R15, P2, P3 ;  /* 0x0000001813187210 */ /* 0x000fce00017e6c0f */
[----:B------:R-:W-:Y:S05]  /*1ed0*/  @P1 BRA `(.L_x_25) ;  /* 0x00000000004c1947 */ /* 0x000fea0003800000 */
[----:B------:R-:W2:Y:S01]  /*1ee0*/  I2F.U32.RP R2, R14 ;  /* 0x0000000e00027306 */ /* 0x000ea20000209000 */
[----:B------:R-:W-:Y:S01]  /*1ef0*/  ISETP.NE.U32.AND P1, PT, R14, RZ, PT ;  /* 0x000000ff0e00720c */ /* 0x000fe20003f25070 */
[----:B------:R-:W-:-:S06]  /*1f00*/  IMAD.MOV.U32 R21, RZ, RZ, RZ ;  /* 0x000000ffff157224 */ /* 0x000fcc00078e00ff */
[----:B--2---:R-:W2:Y:S02]  /*1f10*/  MUFU.RCP R2, R2 ;  /* 0x0000000200027308 */ /* 0x004ea40000001000 */
[----:B--2---:R-:W-:-:S06]  /*1f20*/  IADD3 R18, PT, PT, R2, 0xffffffe, RZ ;  /* 0x0ffffffe02127810 */ /* 0x004fcc0007ffe0ff */
[----:B------:R2:W3:Y:S02]  /*1f30*/  F2I.FTZ.U32.TRUNC.NTZ R19, R18 ;  /* 0x0000001200137305 */ /* 0x0004e4000021f000 */
[----:B--2---:R-:W-:Y:S02]  /*1f40*/  IMAD.MOV.U32 R18, RZ, RZ, RZ ;  /* 0x000000ffff127224 */ /* 0x004fe400078e00ff */
[----:B---3--:R-:W-:-:S04]  /*1f50*/  IMAD.MOV R15, RZ, RZ, -R19 ;  /* 0x000000ffff0f7224 */ /* 0x008fc800078e0a13 */
[----:B------:R-:W-:-:S04]  /*1f60*/  IMAD R15, R15, R14, RZ ;  /* 0x0000000e0f0f7224 */ /* 0x000fc800078e02ff */
[----:B------:R-:W-:-:S06]  /*1f70*/  IMAD.HI.U32 R15, R19, R15, R18 ;  /* 0x0000000f130f7227 */ /* 0x000fcc00078e0012 */
[----:B------:R-:W-:-:S04]  /*1f80*/  IMAD.HI.U32 R0, R15, R16, RZ ;  /* 0x000000100f007227 */ /* 0x000fc800078e00ff */
[----:B------:R-:W-:-:S04]  /*1f90*/  IMAD.MOV R15, RZ, RZ, -R0 ;  /* 0x000000ffff0f7224 */ /* 0x000fc800078e0a00 */
[----:B------:R-:W-:-:S05]  /*1fa0*/  IMAD R20, R14, R15, R16 ;  /* 0x0000000f0e147224 */ /* 0x000fca00078e0210 */
[----:B------:R-:W-:-:S13]  /*1fb0*/  ISETP.GE.U32.AND P0, PT, R20, R14, PT ;  /* 0x0000000e1400720c */ /* 0x000fda0003f06070 */
[----:B------:R-:W-:-:S04]  /*1fc0*/  @P0 IADD3 R20, PT, PT, R20, -R14, RZ ;  /* 0x8000000e14140210 */ /* 0x000fc80007ffe0ff */
[----:B------:R-:W-:-:S13]  /*1fd0*/  ISETP.GE.U32.AND P0, PT, R20, R14, PT ;  /* 0x0000000e1400720c */ /* 0x000fda0003f06070 */
[----:B------:R-:W-:Y:S01]  /*1fe0*/  @P0 IMAD.IADD R20, R20, 0x1, -R14 ;  /* 0x0000000114140824 */ /* 0x000fe200078e0a0e */
[----:B------:R-:W-:Y:S01]  /*1ff0*/  @!P1 LOP3.LUT R20, RZ, R14, RZ, 0x33, !PT ;  /* 0x0000000eff149212 */ /* 0x000fe200078e33ff */
[----:B------:R-:W-:Y:S06]  /*2000*/  BRA `(.L_x_26) ;  /* 0x0000000000147947 */ /* 0x000fec0003800000 */
.L_x_25:
[----:B------:R-:W-:Y:S01]  /*2010*/  IMAD.MOV.U32 R2, RZ, RZ, R16 ;  /* 0x000000ffff027224 */ /* 0x000fe200078e0010 */
[----:B------:R-:W-:Y:S02]  /*2020*/  MOV R0, R6 ;  /* 0x0000000600007202 */ /* 0x000fe40000000f00 */
[----:B------:R-:W-:-:S07]  /*2030*/  MOV R20, 0x2050 ;  /* 0x0000205000147802 */ /* 0x000fce0000000f00 */
[----:B01----:R-:W-:Y:S05]  /*2040*/  CALL.REL.NOINC `($__internal_0_$__cuda_sm20_rem_u64) ;  /* 0x00000010005c7944 */ /* 0x003fea0003c00000 */
[----:B------:R-:W-:-:S07]  /*2050*/  IMAD.MOV.U32 R20, RZ, RZ, R2 ;  /* 0x000000ffff147224 */ /* 0x000fce00078e0002 */
.L_x_26:
[----:B------:R-:W2:Y:S01]  /*2060*/  LDC.64 R16, c[0x0][0x390] ;  /* 0x0000e400ff107b82 */ /* 0x000ea20000000a00 */
[----:B------:R-:W-:Y:S01]  /*2070*/  VIADD R3, R3, 0x3 ;  /* 0x0000000303037836 */ /* 0x000fe20000000000 */
[----:B------:R-:W3:Y:S06]  /*2080*/  LDG.E.64.CONSTANT R12, desc[UR8][R12.64+0x18] ;  /* 0x000018080c0c7981 */ /* 0x000eec000c1e9b00 */
[----:B------:R-:W4:Y:S01]  /*2090*/  LDC.64 R14, c[0x0][0x3b8] ;  /* 0x0000ee00ff0e7b82 */ /* 0x000f220000000a00 */
[----:B--2---:R-:W-:-:S06]  /*20a0*/  IMAD.WIDE.U32 R16, R3, 0x8, R16 ;  /* 0x0000000803107825 */ /* 0x004fcc00078e0010 */
[----:B------:R-:W3:Y:S01]  /*20b0*/  LDG.E.64.CONSTANT R16, desc[UR8][R16.64] ;  /* 0x0000000810107981 */ /* 0x000ee2000c1e9b00 */
[----:B----4-:R-:W-:-:S04]  /*20c0*/  ISETP.GE.U32.AND P0, PT, R23, R14, PT ;  /* 0x0000000e1700720c */ /* 0x010fc80003f06070 */
        /* <DEDUP_REMOVED lines=31> */
.L_x_27:
[----:B------:R-:W-:Y:S02]  /*22c0*/  MOV R0, R18 ;  /* 0x0000001200007202 */ /* 0x000fe40000000f00 */
[----:B------:R-:W-:-:S07]  /*22d0*/  MOV R20, 0x22f0 ;  /* 0x000022f000147802 */ /* 0x000fce0000000f00 */
[----:B01----:R-:W-:Y:S05]  /*22e0*/  CALL.REL.NOINC `($__internal_0_$__cuda_sm20_rem_u64) ;  /* 0x0000000c00b47944 */ /* 0x003fea0003c00000 */
[----:B------:R-:W-:-:S07]  /*22f0*/  IMAD.MOV.U32 R20, RZ, RZ, R2 ;  /* 0x000000ffff147224 */ /* 0x000fce00078e0002 */
.L_x_28:
[----:B------:R-:W2:Y:S01]  /*2300*/  LDC.64 R2, c[0x0][0x3b8] ;  /* 0x0000ee00ff027b82 */ /* 0x000ea20000000a00 */
[----:B------:R-:W-:Y:S01]  /*2310*/  VIADD R5, R5, 0x4 ;  /* 0x0000000405057836 */ /* 0x000fe20000000000 */
[----:B--2---:R-:W-:-:S04]  /*2320*/  ISETP.GE.U32.AND P0, PT, R23, R2, PT ;  /* 0x000000021700720c */ /* 0x004fc80003f06070 */
[----:B------:R-:W-:-:S04]  /*2330*/  ISETP.GE.U32.AND.EX P0, PT, R24, R3, PT, P0 ;  /* 0x000000031800720c */ /* 0x000fc80003f06100 */
[----:B------:R-:W-:Y:S02]  /*2340*/  SEL R0, R2, RZ, P0 ;  /* 0x000000ff02007207 */ /* 0x000fe40000000000 */
[----:B------:R-:W-:Y:S02]  /*2350*/  SEL R13, R3, RZ, P0 ;  /* 0x000000ff030d7207 */ /* 0x000fe40000000000 */
[----:B------:R-:W-:-:S04]  /*2360*/  IADD3 R23, P0, P1, R20, R23, -R0 ;  /* 0x0000001714177210 */ /* 0x000fc8000791e800 */
[----:B------:R-:W-:Y:S02]  /*2370*/  IADD3.X R24, PT, PT, R21, R24, ~R13, P0, P1 ;  /* 0x0000001815187210 */ /* 0x000fe400007e2c0d */
[----:B------:R-:W-:-:S04]  /*2380*/  ISETP.GE.U32.AND P0, PT, R23, R2, PT ;  /* 0x000000021700720c */ /* 0x000fc80003f06070 */
[----:B------:R-:W-:-:S04]  /*2390*/  ISETP.GE.U32.AND.EX P0, PT, R24, R3, PT, P0 ;  /* 0x000000031800720c */ /* 0x000fc80003f06100 */
[----:B------:R-:W-:Y:S02]  /*23a0*/  SEL R2, R2, RZ, P0 ;  /* 0x000000ff02027207 */ /* 0x000fe40000000000 */
[----:B------:R-:W-:Y:S02]  /*23b0*/  SEL R3, R3, RZ, P0 ;  /* 0x000000ff03037207 */ /* 0x000fe40000000000 */
[----:B------:R-:W-:-:S04]  /*23c0*/  IADD3 R23, P1, PT, -R2, R23, RZ ;  /* 0x0000001702177210 */ /* 0x000fc80007f3e1ff */
[----:B------:R-:W-:-:S09]  /*23d0*/  IADD3.X R24, PT, PT, ~R3, R24, RZ, P1, !PT ;  /* 0x0000001803187210 */ /* 0x000fd20000ffe5ff */
.L_x_20:
[----:B------:R-:W-:-:S13]  /*23e0*/  ISETP.NE.AND P0, PT, R4, RZ, PT ;  /* 0x000000ff0400720c */ /* 0x000fda0003f05270 */
[----:B------:R-:W-:Y:S05]  /*23f0*/  @!P0 BRA `(.L_x_1) ;  /* 0x0000000800508947 */ /* 0x000fea0003800000 */
[----:B------:R-:W-:-:S13]  /*2400*/  ISETP.NE.AND P0, PT, R4, 0x1, PT ;  /* 0x000000010400780c */ /* 0x000fda0003f05270 */
[----:B------:R-:W-:Y:S05]  /*2410*/  @!P0 BRA `(.L_x_29) ;  /* 0x0000000400788947 */ /* 0x000fea0003800000 */
[----:B------:R-:W2:Y:S01]  /*2420*/  LDC.64 R18, c[0x0][0x390] ;  /* 0x0000e400ff127b82 */ /* 0x000ea20000000a00 */
[----:B------:R-:W3:Y:S07]  /*2430*/  LDCU UR4, c[0x0][0x3ac] ;  /* 0x00007580ff0477ac */ /* 0x000eee0008000800 */
[----:B------:R-:W4:Y:S01]  /*2440*/  LDC.64 R12, c[0x0][0x388] ;  /* 0x0000e200ff0c7b82 */ /* 0x000f220000000a00 */
[----:B---3--:R-:W-:Y:S01]  /*2450*/  IMAD R3, R10, UR4, R5 ;  /* 0x000000040a037c24 */ /* 0x008fe2000f8e0205 */
[----:B------:R-:W3:Y:S03]  /*2460*/  LDCU UR4, c[0x0][0x3bc] ;  /* 0x00007780ff0477ac */ /* 0x000ee60008000800 */
[----:B--2---:R-:W-:-:S06]  /*2470*/  IMAD.WIDE.U32 R18, R3, 0x8, R18 ;  /* 0x0000000803127825 */ /* 0x004fcc00078e0012 */
[----:B------:R-:W2:Y:S01]  /*2480*/  LDG.E.64.CONSTANT R18, desc[UR8][R18.64] ;  /* 0x0000000812127981 */ /* 0x000ea2000c1e9b00 */
[----:B----4-:R-:W-:-:S05]  /*2490*/  IMAD.WIDE.U32 R12, R5, 0x8, R12 ;  /* 0x00000008050c7825 */ /* 0x010fca00078e000c */
[----:B------:R-:W2:Y:S02]  /*24a0*/  LDG.E.64.CONSTANT R16, desc[UR8][R12.64] ;  /* 0x000000080c107981 */ /* 0x000ea4000c1e9b00 */
[-C--:B--2---:R-:W-:Y:S02]  /*24b0*/  IMAD R17, R17, R18.reuse, RZ ;  /* 0x0000001211117224 */ /* 0x084fe400078e02ff */
[----:B------:R-:W-:-:S04]  /*24c0*/  IMAD.WIDE.U32 R14, R16, R18, RZ ;  /* 0x00000012100e7225 */ /* 0x000fc800078e00ff */
[----:B------:R-:W-:-:S04]  /*24d0*/  IMAD R17, R19, R16, R17 ;  /* 0x0000001013117224 */ /* 0x000fc800078e0211 */
[----:B------:R-:W-:-:S05]  /*24e0*/  IMAD.IADD R17, R15, 0x1, R17 ;  /* 0x000000010f117824 */ /* 0x000fca00078e0211 */
        /* <DEDUP_REMOVED lines=18> */
[----:B------:R-:W-:-:S04]  /*2610*/  @P0 IADD3 R20, PT, PT, R20, -UR4, RZ ;  /* 0x8000000414140c10 */ /* 0x000fc8000fffe0ff */
[----:B------:R-:W-:-:S13]  /*2620*/  ISETP.GE.U32.AND P0, PT, R20, UR4, PT ;  /* 0x0000000414007c0c */ /* 0x000fda000bf06070 */
[----:B------:R-:W-:Y:S01]  /*2630*/  @P0 VIADD R20, R20, -UR4 ;  /* 0x8000000414140c36 */ /* 0x000fe20008000000 */
[----:B------:R-:W-:Y:S01]  /*2640*/  @!P1 LOP3.LUT R20, RZ, UR4, RZ, 0x33, !PT ;  /* 0x00000004ff149c12 */ /* 0x000fe2000f8e33ff */
[----:B------:R-:W-:Y:S06]  /*2650*/  BRA `(.L_x_31) ;  /* 0x0000000000147947 */ /* 0x000fec0003800000 */
.L_x_30:
[----:B------:R-:W-:Y:S01]  /*2660*/  MOV R2, R14 ;  /* 0x0000000e00027202 */ /* 0x000fe20000000f00 */
[----:B------:R-:W-:Y:S01]  /*2670*/  IMAD.MOV.U32 R0, RZ, RZ, R17 ;  /* 0x000000ffff007224 */ /* 0x000fe200078e0011 */
[----:B------:R-:W-:-:S07]  /*2680*/  MOV R20, 0x26a0 ;  /* 0x000026a000147802 */ /* 0x000fce0000000f00 */
[----:B01----:R-:W-:Y:S05]  /*2690*/  CALL.REL.NOINC `($__internal_0_$__cuda_sm20_rem_u64) ;  /* 0x0000000800c87944 */ /* 0x003fea0003c00000 */
[----:B------:R-:W-:-:S07]  /*26a0*/  IMAD.MOV.U32 R20, RZ, RZ, R2 ;  /* 0x000000ffff147224 */ /* 0x000fce00078e0002 */
.L_x_31:
        /* <DEDUP_REMOVED lines=16> */
[----:B------:R-:W-:Y:S01]  /*27b0*/  HFMA2 R21, -RZ, RZ, 0, 0 ;  /* 0x00000000ff157431 */ /* 0x000fe200000001ff */
[----:B--2---:R-:W2:Y:S01]  /*27c0*/  I2F.U32.RP R4, UR4 ;  /* 0x0000000400047d06 */ /* 0x004ea20008209000 */
[----:B------:R-:W-:-:S07]  /*27d0*/  ISETP.NE.U32.AND P1, PT, RZ, UR4, PT ;  /* 0x00000004ff007c0c */ /* 0x000fce000bf25070 */
[----:B--2---:R-:W2:Y:S02]  /*27e0*/  MUFU.RCP R4, R4 ;  /* 0x0000000400047308 */ /* 0x004ea40000001000 */
[----:B--2---:R-:W-:-:S06]  /*27f0*/  IADD3 R12, PT, PT, R4, 0xffffffe, RZ ;  /* 0x0ffffffe040c7810 */ /* 0x004fcc0007ffe0ff */
        /* <DEDUP_REMOVED lines=14> */
.L_x_32:
[----:B------:R-:W-:Y:S01]  /*28e0*/  IMAD.MOV.U32 R0, RZ, RZ, R17 ;  /* 0x000000ffff007224 */ /* 0x000fe200078e0011 */
[----:B------:R-:W-:-:S07]  /*28f0*/  MOV R20, 0x2910 ;  /* 0x0000291000147802 */ /* 0x000fce0000000f00 */
[----:B01----:R-:W-:Y:S05]  /*2900*/  CALL.REL.NOINC `($__internal_0_$__cuda_sm20_rem_u64) ;  /* 0x00000008002c7944 */ /* 0x003fea0003c00000 */
[----:B------:R-:W-:-:S07]  /*2910*/  IMAD.MOV.U32 R20, RZ, RZ, R2 ;  /* 0x000000ffff147224 */ /* 0x000fce00078e0002 */
.L_x_33:
[----:B------:R-:W2:Y:S01]  /*2920*/  LDC.64 R2, c[0x0][0x3b8] ;  /* 0x0000ee00ff027b82 */ /* 0x000ea20000000a00 */
[----:B------:R-:W-:Y:S02]  /*2930*/  IADD3 R5, PT, PT, R5, 0x2, RZ ;  /* 0x0000000205057810 */ /* 0x000fe40007ffe0ff */
        /* <DEDUP_REMOVED lines=10> */
[----:B------:R-:W-:-:S05]  /*29e0*/  IADD3 R23, P1, PT, -R2, R23, RZ ;  /* 0x0000001702177210 */ /* 0x000fca0007f3e1ff */
[----:B------:R-:W-:-:S08]  /*29f0*/  IMAD.X R24, R24, 0x1, ~R3, P1 ;  /* 0x0000000118187824 */ /* 0x000fd000008e0e03 */
.L_x_29:
[----:B------:R-:W2:Y:S02]  /*2a00*/  LDCU UR6, c[0x0][0x3ac] ;  /* 0x00007580ff0677ac */ /* 0x000ea40008000800 */
[----:B--2---:R-:W-:-:S04]  /*2a10*/  ULOP3.LUT UR4, UR6, 0x1, URZ, 0xc0, !UPT ;  /* 0x0000000106047892 */ /* 0x004fc8000f8ec0ff */
[----:B------:R-:W-:-:S09]  /*2a20*/  UISETP.NE.U32.AND UP0, UPT, UR4, 0x1, UPT ;  /* 0x000000010400788c */ /* 0x000fd2000bf05070 */
[----:B------:R-:W-:Y:S05]  /*2a30*/  BRA.U UP0, `(.L_x_1) ;  /* 0x0000000100c07547 */ /* 0x000fea000b800000 */
[----:B------:R-:W2:Y:S01]  /*2a40*/  LDC.64 R12, c[0x0][0x390] ;  /* 0x0000e400ff0c7b82 */ /* 0x000ea20000000a00 */
[----:B------:R-:W-:Y:S01]  /*2a50*/  IMAD R15, R10, UR6, R5 ;  /* 0x000000060a0f7c24 */ /* 0x000fe2000f8e0205 */
[----:B------:R-:W3:Y:S06]  /*2a60*/  LDCU UR4, c[0x0][0x3bc] ;  /* 0x00007780ff0477ac */ /* 0x000eec0008000800 */
[----:B------:R-:W4:Y:S01]  /*2a70*/  LDC.64 R2, c[0x0][0x388] ;  /* 0x0000e200ff027b82 */ /* 0x000f220000000a00 */
[----:B--2---:R-:W-:-:S06]  /*2a80*/  IMAD.WIDE.U32 R12, R15, 0x8, R12 ;  /* 0x000000080f0c7825 */ /* 0x004fcc00078e000c */
[----:B------:R-:W2:Y:S01]  /*2a90*/  LDG.E.64.CONSTANT R12, desc[UR8][R12.64] ;  /* 0x000000080c0c7981 */ /* 0x000ea2000c1e9b00 */
[----:B----4-:R-:W-:-:S06]  /*2aa0*/  IMAD.WIDE.U32 R4, R5, 0x8, R2 ;  /* 0x0000000805047825 */ /* 0x010fcc00078e0002 */
        /* <DEDUP_REMOVED lines=8> */
[----:B------:R-:W2:Y:S02]  /*2b30*/  LDCU UR4, c[0x0][0x3b8] ;  /* 0x00007700ff0477ac */ /* 0x000ea40008000800 */
        /* <DEDUP_REMOVED lines=11> */
[----:B------:R-:W-:Y:S01]  /*2bf0*/  IMAD R2, R3, UR4, R2 ;  /* 0x0000000403027c24 */ /* 0x000fe2000f8e0202 */
[----:B------:R-:W-:-:S04]  /*2c00*/  MOV R3, RZ ;  /* 0x000000ff00037202 */ /* 0x000fc80000000f00 */
[----:B------:R-:W-:-:S13]  /*2c10*/  ISETP.GE.U32.AND P0, PT, R2, UR4, PT ;  /* 0x0000000402007c0c */ /* 0x000fda000bf06070 */
[----:B------:R-:W-:-:S05]  /*2c20*/  @P0 VIADD R2, R2, -UR4 ;  /* 0x8000000402020c36 */ /* 0x000fca0008000000 */
[----:B------:R-:W-:-:S13]  /*2c30*/  ISETP.GE.U32.AND P0, PT, R2, UR4, PT ;  /* 0x0000000402007c0c */ /* 0x000fda000bf06070 */
[----:B------:R-:W-:Y:S01]  /*2c40*/  @P0 VIADD R2, R2, -UR4 ;  /* 0x8000000402020c36 */ /* 0x000fe20008000000 */
[----:B------:R-:W-:Y:S01]  /*2c50*/  @!P1 LOP3.LUT R2, RZ, UR4, RZ, 0x33, !PT ;  /* 0x00000004ff029c12 */ /* 0x000fe2000f8e33ff */
[----:B------:R-:W-:Y:S06]  /*2c60*/  BRA `(.L_x_35) ;  /* 0x0000000000107947 */ /* 0x000fec0003800000 */
.L_x_34:
[----:B------:R-:W-:Y:S01]  /*2c70*/  IMAD.MOV.U32 R0, RZ, RZ, R15 ;  /* 0x000000ffff007224 */ /* 0x000fe200078e000f */
[----:B------:R-:W-:-:S07]  /*2c80*/  MOV R20, 0x2ca0 ;  /* 0x00002ca000147802 */ /* 0x000fce0000000f00 */
[----:B01----:R-:W-:Y:S05]  /*2c90*/  CALL.REL.NOINC `($__internal_0_$__cuda_sm20_rem_u64) ;  /* 0x0000000400487944 */ /* 0x003fea0003c00000 */
[----:B------:R-:W-:-:S07]  /*2ca0*/  IMAD.MOV.U32 R3, RZ, RZ, R21 ;  /* 0x000000ffff037224 */ /* 0x000fce00078e0015 */
.L_x_35:
[----:B------:R-:W2:Y:S01]  /*2cb0*/  LDC.64 R4, c[0x0][0x3b8] ;  /* 0x0000ee00ff047b82 */ /* 0x000ea20000000a00 */
[----:B------:R-:W-:-:S04]  /*2cc0*/  IADD3 R0, P0, PT, R2, R23, RZ ;  /* 0x0000001702007210 */ /* 0x000fc80007f1e0ff */
[----:B------:R-:W-:Y:S02]  /*2cd0*/  IADD3.X R2, PT, PT, R3, R24, RZ, P0, !PT ;  /* 0x0000001803027210 */ /* 0x000fe400007fe4ff */
[----:B--2---:R-:W-:-:S04]  /*2ce0*/  ISETP.GE.U32.AND P0, PT, R0, R4, PT ;  /* 0x000000040000720c */ /* 0x004fc80003f06070 */
[----:B------:R-:W-:-:S04]  /*2cf0*/  ISETP.GE.U32.AND.EX P0, PT, R2, R5, PT, P0 ;  /* 0x000000050200720c */ /* 0x000fc80003f06100 */
[----:B------:R-:W-:Y:S02]  /*2d00*/  SEL R23, R4, RZ, P0 ;  /* 0x000000ff04177207 */ /* 0x000fe40000000000 */
[----:B------:R-:W-:Y:S02]  /*2d10*/  SEL R24, R5, RZ, P0 ;  /* 0x000000ff05187207 */ /* 0x000fe40000000000 */
[----:B------:R-:W-:-:S05]  /*2d20*/  IADD3 R23, P1, PT, -R23, R0, RZ ;  /* 0x0000000017177210 */ /* 0x000fca0007f3e1ff */
[----:B------:R-:W-:-:S08]  /*2d30*/  IMAD.X R24, R2, 0x1, ~R24, P1 ;  /* 0x0000000102187824 */ /* 0x000fd000008e0e18 */
.L_x_1:
[----:B------:R-:W2:Y:S01]  /*2d40*/  LDC.64 R4, c[0x0][0x398] ;  /* 0x0000e600ff047b82 */ /* 0x000ea20000000a00 */
[----:B------:R-:W3:Y:S07]  /*2d50*/  LDCU.64 UR6, c[0x0][0x3b0] ;  /* 0x00007600ff0677ac */ /* 0x000eee0008000a00 */
[----:B------:R-:W4:Y:S01]  /*2d60*/  LDC.64 R2, c[0x0][0x380] ;  /* 0x0000e000ff027b82 */ /* 0x000f220000000a00 */
[----:B--2---:R-:W-:-:S06]  /*2d70*/  IMAD.WIDE.U32 R4, R10, 0x8, R4 ;  /* 0x000000080a047825 */ /* 0x004fcc00078e0004 */
[----:B------:R-:W2:Y:S01]  /*2d80*/  LDG.E.64.CONSTANT R4, desc[UR8][R4.64] ;  /* 0x0000000804047981 */ /* 0x000ea2000c1e9b00 */
[----:B----4-:R-:W-:Y:S02]  /*2d90*/  IMAD.WIDE.U32 R2, R11, 0x8, R2 ;  /* 0x000000080b027825 */ /* 0x010fe400078e0002 */
[----:B------:R-:W4:Y:S04]  /*2da0*/  LDC.64 R10, c[0x0][0x3b8] ;  /* 0x0000ee00ff0a7b82 */ /* 0x000f280000000a00 */
[----:B------:R-:W5:Y:S01]  /*2db0*/  LDG.E.64.CONSTANT R2, desc[UR8][R2.64] ;  /* 0x0000000802027981 */ /* 0x000f62000c1e9b00 */
[----:B------:R-:W-:-:S04]  /*2dc0*/  ULOP3.LUT UR4, URZ, UR5, URZ, 0x33, !UPT ;  /* 0x00000005ff047292 */ /* 0x000fc8000f8e33ff */
[----:B---3--:R-:W-:-:S04]  /*2dd0*/  UIADD3 UR4, UPT, UPT, UR4, UR6, URZ ;  /* 0x0000000604047290 */ /* 0x008fc8000fffe0ff */
[----:B------:R-:W-:Y:S01]  /*2de0*/  UIMAD UR4, UR4, UR7, URZ ;  /* 0x00000007040472a4 */ /* 0x000fe2000f8e02ff */
[----:B--2---:R-:W-:-:S13]  /*2df0*/  ISETP.GE.AND P2, PT, R5, RZ, PT ;  /* 0x000000ff0500720c */ /* 0x004fda0003f46270 */
[----:B------:R-:W-:Y:S02]  /*2e00*/  @P2 IADD3 R13, P0, PT, R4, R23, RZ ;  /* 0x00000017040d2210 */ /* 0x000fe40007f1e0ff */
[----:B------:R-:W-:Y:S02]  /*2e10*/  @!P2 IADD3 R0, P3, PT, RZ, -R4, RZ ;  /* 0x80000004ff00a210 */ /* 0x000fe40007f7e0ff */
[----:B----4-:R-:W-:Y:S01]  /*2e20*/  @P2 ISETP.GE.U32.AND P1, PT, R13, R10, PT ;  /* 0x0000000a0d00220c */ /* 0x010fe20003f26070 */
[----:B------:R-:W-:Y:S01]  /*2e30*/  @P2 IMAD.X R15, R5, 0x1, R24, P0 ;  /* 0x00000001050f2824 */ /* 0x000fe200000e0618 */
[----:B------:R-:W-:Y:S02]  /*2e40*/  @!P2 ISETP.GE.U32.AND P0, PT, R23, R0, PT ;  /* 0x000000001700a20c */ /* 0x000fe40003f06070 */
[----:B-----5:R-:W-:Y:S02]  /*2e50*/  SHF.L.U64.HI R0, R2, UR4, R3 ;  /* 0x0000000402007c19 */ /* 0x020fe40008010203 */
[----:B------:R-:W-:-:S02]  /*2e60*/  @P2 ISETP.GE.U32.AND.EX P1, PT, R15, R11, PT, P1 ;  /* 0x0000000b0f00220c */ /* 0x000fc40003f26110 */
[----:B------:R-:W-:Y:S02]  /*2e70*/  @!P2 IADD3.X R17, PT, PT, RZ, ~R5, RZ, P3, !PT ;  /* 0x80000005ff11a210 */ /* 0x000fe40001ffe4ff */
[----:B------:R-:W-:Y:S02]  /*2e80*/  @P2 SEL R6, R10, RZ, P1 ;  /* 0x000000ff0a062207 */ /* 0x000fe40000800000 */
[----:B------:R-:W-:Y:S02]  /*2e90*/  @P2 SEL R12, R11, RZ, P1 ;  /* 0x000000ff0b0c2207 */ /* 0x000fe40000800000 */
[----:B------:R-:W-:Y:S02]  /*2ea0*/  @P2 IADD3 R3, P3, PT, -R6, R13, RZ ;  /* 0x0000000d06032210 */ /* 0x000fe40007f7e1ff */
[----:B------:R-:W-:Y:S02]  /*2eb0*/  LOP3.LUT R13, R0, R11, RZ, 0xfc, !PT ;  /* 0x0000000b000d7212 */ /* 0x000fe400078efcff */
[----:B------:R-:W-:-:S02]  /*2ec0*/  @!P2 ISETP.GE.U32.AND.EX P0, PT, R24, R17, PT, P0 ;  /* 0x000000111800a20c */ /* 0x000fc40003f06100 */
[----:B------:R-:W-:Y:S02]  /*2ed0*/  ISETP.NE.U32.AND P1, PT, R13, RZ, PT ;  /* 0x000000ff0d00720c */ /* 0x000fe40003f25070 */
[----:B------:R-:W-:Y:S02]  /*2ee0*/  @!P2 SEL R6, R10, RZ, !P0 ;  /* 0x000000ff0a06a207 */ /* 0x000fe40004000000 */
[----:B------:R-:W-:Y:S02]  /*2ef0*/  @!P2 SEL R11, R11, RZ, !P0 ;  /* 0x000000ff0b0ba207 */ /* 0x000fe40004000000 */
[----:B------:R-:W-:Y:S01]  /*2f00*/  @!P2 IADD3 R3, P4, P5, R6, R4, R23 ;  /* 0x000000040603a210 */ /* 0x000fe20007d9e017 */
[----:B------:R-:W-:Y:S01]  /*2f10*/  @P2 IMAD.X R4, R15, 0x1, ~R12, P3 ;  /* 0x000000010f042824 */ /* 0x000fe200018e0e0c */
[----:B------:R-:W-:Y:S02]  /*2f20*/  SHF.L.U32 R2, R2, UR4, RZ ;  /* 0x0000000402027c19 */ /* 0x000fe400080006ff */
[----:B------:R-:W-:-:S03]  /*2f30*/  @!P2 IADD3.X R4, PT, PT, R11, R5, R24, P4, P5 ;  /* 0x000000050b04a210 */ /* 0x000fc600027ea418 */
[----:B------:R-:W-:Y:S06]  /*2f40*/  @P1 BRA `(.L_x_36) ;  /* 0x00000000004c1947 */ /* 0x000fec0003800000 */
[----:B0-----:R-:W0:Y:S01]  /*2f50*/  I2F.U32.RP R8, R10 ;  /* 0x0000000a00087306 */ /* 0x001e220000209000 */
[----:B------:R-:W-:Y:S01]  /*2f60*/  ISETP.NE.U32.AND P1, PT, R10, RZ, PT ;  /* 0x000000ff0a00720c */ /* 0x000fe20003f25070 */
[----:B------:R-:W-:-:S06]  /*2f70*/  IMAD.MOV.U32 R21, RZ, RZ, RZ ;  /* 0x000000ffff157224 */ /* 0x000fcc00078e00ff */
[----:B0-----:R-:W0:Y:S02]  /*2f80*/  MUFU.RCP R8, R8 ;  /* 0x0000000800087308 */ /* 0x001e240000001000 */
[----:B0-----:R-:W-:-:S06]  /*2f90*/  VIADD R6, R8, 0xffffffe ;  /* 0x0ffffffe08067836 */ /* 0x001fcc0000000000 */
[----:B-1----:R0:W1:Y:S02]  /*2fa0*/  F2I.FTZ.U32.TRUNC.NTZ R7, R6 ;  /* 0x0000000600077305 */ /* 0x002064000021f000 */
[----:B0-----:R-:W-:Y:S01]  /*2fb0*/  IMAD.MOV.U32 R6, RZ, RZ, RZ ;  /* 0x000000ffff067224 */ /* 0x001fe200078e00ff */
[----:B-1----:R-:W-:-:S05]  /*2fc0*/  IADD3 R5, PT, PT, RZ, -R7, RZ ;  /* 0x80000007ff057210 */ /* 0x002fca0007ffe0ff */
        /* <DEDUP_REMOVED lines=11> */
.L_x_36:
[----:B------:R-:W-:-:S07]  /*3080*/  MOV R20, 0x30a0 ;  /* 0x000030a000147802 */ /* 0x000fce0000000f00 */
[----:B01----:R-:W-:Y:S05]  /*3090*/  CALL.REL.NOINC `($__internal_0_$__cuda_sm20_rem_u64) ;  /* 0x0000000000487944 */ /* 0x003fea0003c00000 */
[----:B------:R-:W-:-:S07]  /*30a0*/  MOV R20, R2 ;  /* 0x0000000200147202 */ /* 0x000fce0000000f00 */
.L_x_37:
[----:B------:R-:W0:Y:S01]  /*30b0*/  LDC.64 R6, c[0x0][0x3b8] ;  /* 0x0000ee00ff067b82 */ /* 0x000e220000000a00 */
[----:B------:R-:W1:Y:S01]  /*30c0*/  LDCU UR4, c[0x0][0x3ac] ;  /* 0x00007580ff0477ac */ /* 0x000e620008000800 */
[----:B------:R-:W-:-:S05]  /*30d0*/  IADD3 R3, P0, PT, R3, R20, RZ ;  /* 0x0000001403037210 */ /* 0x000fca0007f1e0ff */
[----:B------:R-:W-:Y:S01]  /*30e0*/  IMAD.X R20, R4, 0x1, R21, P0 ;  /* 0x0000000104147824 */ /* 0x000fe200000e0615 */
[----:B------:R-:W2:Y:S01]  /*30f0*/  LDC.64 R10, c[0x0][0x3a0] ;  /* 0x0000e800ff0a7b82 */ /* 0x000ea20000000a00 */
[----:B-1----:R-:W-:Y:S02]  /*3100*/  IADD3 R9, P1, PT, R9, UR4, RZ ;  /* 0x0000000409097c10 */ /* 0x002fe4000ff3e0ff */
[----:B0-----:R-:W-:-:S03]  /*3110*/  ISETP.GE.U32.AND P0, PT, R3, R6, PT ;  /* 0x000000060300720c */ /* 0x001fc60003f06070 */
[----:B------:R-:W-:Y:S01]  /*3120*/  IMAD.X R0, RZ, RZ, RZ, P1 ;  /* 0x000000ffff007224 */ /* 0x000fe200008e06ff */
[----:B------:R-:W-:-:S04]  /*3130*/  ISETP.GE.U32.AND.EX P0, PT, R20, R7, PT, P0 ;  /* 0x000000071400720c */ /* 0x000fc80003f06100 */
[----:B------:R-:W-:Y:S02]  /*3140*/  SEL R2, R6, RZ, P0 ;  /* 0x000000ff06027207 */ /* 0x000fe40000000000 */
[----:B--2---:R-:W-:Y:S02]  /*3150*/  LEA R4, P2, R9, R10, 0x3 ;  /* 0x0000000a09047211 */ /* 0x004fe400078418ff */
[----:B------:R-:W-:Y:S02]  /*3160*/  IADD3 R2, P1, PT, -R2, R3, RZ ;  /* 0x0000000302027210 */ /* 0x000fe40007f3e1ff */
[----:B------:R-:W-:Y:S02]  /*3170*/  SEL R3, R7, RZ, P0 ;  /* 0x000000ff07037207 */ /* 0x000fe40000000000 */
[----:B------:R-:W-:Y:S02]  /*3180*/  LEA.HI.X R5, R9, R11, R0, 0x3, P2 ;  /* 0x0000000b09057211 */ /* 0x000fe400010f1c00 */
[----:B------:R-:W-:-:S05]  /*3190*/  IADD3.X R3, PT, PT, ~R3, R20, RZ, P1, !PT ;  /* 0x0000001403037210 */ /* 0x000fca0000ffe5ff */
[----:B------:R-:W-:Y:S01]  /*31a0*/  STG.E.64 desc[UR8][R4.64], R2 ;  /* 0x0000000204007986 */ /* 0x000fe2000c101b08 */
[----:B------:R-:W-:Y:S05]  /*31b0*/  EXIT ;  /* 0x000000000000794d */ /* 0x000fea0003800000 */
        .weak           $__internal_0_$__cuda_sm20_rem_u64
        .type           $__internal_0_$__cuda_sm20_rem_u64,@function
        .size           $__internal_0_$__cuda_sm20_rem_u64,(.L_x_358 - $__internal_0_$__cuda_sm20_rem_u64)
$__internal_0_$__cuda_sm20_rem_u64:
[----:B------:R-:W-:Y:S02]  /*31c0*/  IMAD.MOV.U32 R26, RZ, RZ, R8 ;  /* 0x000000ffff1a7224 */ /* 0x000fe400078e0008 */
[----:B------:R-:W-:-:S04]  /*31d0*/  IMAD.MOV.U32 R27, RZ, RZ, R7 ;  /* 0x000000ffff1b7224 */ /* 0x000fc800078e0007 */
[----:B------:R-:W0:Y:S08]  /*31e0*/  I2F.U64.RP R28, R26 ;  /* 0x0000001a001c7312 */ /* 0x000e300000309000 */
[----:B0-----:R-:W0:Y:S02]  /*31f0*/  MUFU.RCP R28, R28 ;  /* 0x0000001c001c7308 */ /* 0x001e240000001000 */
[----:B0-----:R-:W-:-:S06]  /*3200*/  IADD3 R28, PT, PT, R28, 0x1ffffffe, RZ ;  /* 0x1ffffffe1c1c7810 */ /* 0x001fcc0007ffe0ff */
[----:B------:R-:W0:Y:S02]  /*3210*/  F2I.U64.TRUNC R28, R28 ;  /* 0x0000001c001c7311 */ /* 0x000e24000020d800 */
[----:B0-----:R-:W-:-:S04]  /*3220*/  IMAD.WIDE.U32 R26, R28, R8, RZ ;  /* 0x000000081c1a7225 */ /* 0x001fc800078e00ff */
[C---:B------:R-:W-:Y:S01]  /*3230*/  IMAD R21, R28.reuse, R7, R27 ;  /* 0x000000071c157224 */ /* 0x040fe200078e021b */
[----:B------:R-:W-:Y:S01]  /*3240*/  IADD3 R27, P0, PT, RZ, -R26, RZ ;  /* 0x8000001aff1b7210 */ /* 0x000fe20007f1e0ff */
[----:B------:R-:W-:Y:S02]  /*3250*/  IMAD.MOV.U32 R31, RZ, RZ, R28 ;  /* 0x000000ffff1f7224 */ /* 0x000fe400078e001c */
[----:B------:R-:W-:Y:S02]  /*3260*/  IMAD R21, R29, R8, R21 ;  /* 0x000000081d157224 */ /* 0x000fe400078e0215 */
[----:B------:R-:W-:-:S04]  /*3270*/  IMAD.HI.U32 R30, R28, R27, RZ ;  /* 0x0000001b1c1e7227 */ /* 0x000fc800078e00ff */
[----:B------:R-:W-:-:S04]  /*3280*/  IMAD.X R21, RZ, RZ, ~R21, P0 ;  /* 0x000000ffff157224 */ /* 0x000fc800000e0e15 */
[----:B------:R-:W-:-:S04]  /*3290*/  IMAD.WIDE.U32 R30, P0, R28, R21, R30 ;  /* 0x000000151c1e7225 */ /* 0x000fc8000780001e */
[C---:B------:R-:W-:Y:S02]  /*32a0*/  IMAD R26, R29.reuse, R21, RZ ;  /* 0x000000151d1a7224 */ /* 0x040fe400078e02ff */
[----:B------:R-:W-:-:S04]  /*32b0*/  IMAD.HI.U32 R27, P1, R29, R27, R30 ;  /* 0x0000001b1d1b7227 */ /* 0x000fc8000782001e */
[----:B------:R-:W-:Y:S01]  /*32c0*/  IMAD.HI.U32 R21, R29, R21, RZ ;  /* 0x000000151d157227 */ /* 0x000fe200078e00ff */
[----:B------:R-:W-:-:S04]  /*32d0*/  IADD3 R27, P2, PT, R26, R27, RZ ;  /* 0x0000001b1a1b7210 */ /* 0x000fc80007f5e0ff */
[----:B------:R-:W-:Y:S01]  /*32e0*/  IADD3.X R21, PT, PT, R21, R29, RZ, P0, !PT ;  /* 0x0000001d15157210 */ /* 0x000fe200007fe4ff */
[----:B------:R-:W-:-:S03]  /*32f0*/  IMAD.WIDE.U32 R28, R27, R8, RZ ;  /* 0x000000081b1c7225 */ /* 0x000fc600078e00ff */
[----:B------:R-:W-:Y:S01]  /*3300*/  IADD3.X R21, PT, PT, RZ, RZ, R21, P2, P1 ;  /* 0x000000ffff157210 */ /* 0x000fe200017e2415 */
[----:B------:R-:W-:Y:S01]  /*3310*/  IMAD R22, R27, R7, R29 ;  /* 0x000000071b167224 */ /* 0x000fe200078e021d */
[----:B------:R-:W-:-:S03]  /*3320*/  IADD3 R25, P0, PT, RZ, -R28, RZ ;  /* 0x8000001cff197210 */ /* 0x000fc60007f1e0ff */
[----:B------:R-:W-:Y:S02]  /*3330*/  IMAD R22, R21, R8, R22 ;  /* 0x0000000815167224 */ /* 0x000fe400078e0216 */
[----:B------:R-:W-:-:S04]  /*3340*/  IMAD.HI.U32 R26, R27, R25, RZ ;  /* 0x000000191b1a7227 */ /* 0x000fc800078e00ff */
[----:B------:R-:W-:-:S04]  /*3350*/  IMAD.X R22, RZ, RZ, ~R22, P0 ;  /* 0x000000ffff167224 */ /* 0x000fc800000e0e16 */
[----:B------:R-:W-:-:S04]  /*3360*/  IMAD.WIDE.U32 R26, P0, R27, R22, R26 ;  /* 0x000000161b1a7225 */ /* 0x000fc8000780001a */
[----:B------:R-:W-:-:S04]  /*3370*/  IMAD.HI.U32 R25, P1, R21, R25, R26 ;  /* 0x0000001915197227 */ /* 0x000fc8000782001a */
[----:B------:R-:W-:Y:S02]  /*3380*/  HFMA2 R27, -RZ, RZ, 0, 0 ;  /* 0x00000000ff1b7431 */ /* 0x000fe400000001ff */
[CC--:B------:R-:W-:Y:S02]  /*3390*/  IMAD R26, R21.reuse, R22.reuse, RZ ;  /* 0x00000016151a7224 */ /* 0x0c0fe400078e02ff */
[----:B------:R-:W-:-:S03]  /*33a0*/  IMAD.HI.U32 R22, R21, R22, RZ ;  /* 0x0000001615167227 */ /* 0x000fc600078e00ff */
[----:B------:R-:W-:Y:S01]  /*33b0*/  IADD3 R25, P2, PT, R26, R25, RZ ;  /* 0x000000191a197210 */ /* 0x000fe20007f5e0ff */
[----:B------:R-:W-:-:S04]  /*33c0*/  IMAD.X R22, R22, 0x1, R21, P0 ;  /* 0x0000000116167824 */ /* 0x000fc800000e0615 */
[----:B------:R-:W-:Y:S01]  /*33d0*/  IMAD.HI.U32 R26, R25, R2, RZ ;  /* 0x00000002191a7227 */ /* 0x000fe200078e00ff */
[----:B------:R-:W-:-:S03]  /*33e0*/  IADD3.X R22, PT, PT, RZ, RZ, R22, P2, P1 ;  /* 0x000000ffff167210 */ /* 0x000fc600017e2416 */
[----:B------:R-:W-:-:S04]  /*33f0*/  IMAD.WIDE.U32 R26, R25, R0, R26 ;  /* 0x00000000191a7225 */ /* 0x000fc800078e001a */
[C---:B------:R-:W-:Y:S02]  /*3400*/  IMAD R21, R22.reuse, R0, RZ ;  /* 0x0000000016157224 */ /* 0x040fe400078e02ff */
[----:B------:R-:W-:-:S04]  /*3410*/  IMAD.HI.U32 R25, P0, R22, R2, R26 ;  /* 0x0000000216197227 */ /* 0x000fc8000780001a */
[----:B------:R-:W-:Y:S01]  /*3420*/  IMAD.HI.U32 R22, R22, R0, RZ ;  /* 0x0000000016167227 */ /* 0x000fe200078e00ff */
[----:B------:R-:W-:-:S03]  /*3430*/  IADD3 R21, P1, PT, R21, R25, RZ ;  /* 0x0000001915157210 */ /* 0x000fc60007f3e0ff */
[----:B------:R-:W-:Y:S02]  /*3440*/  IMAD.X R22, RZ, RZ, R22, P0 ;  /* 0x000000ffff167224 */ /* 0x000fe400000e0616 */
[----:B------:R-:W-:-:S04]  /*3450*/  IMAD.WIDE.U32 R26, R21, R8, RZ ;  /* 0x00000008151a7225 */ /* 0x000fc800078e00ff */
[----:B------:R-:W-:Y:S01]  /*3460*/  IMAD.X R22, RZ, RZ, R22, P1 ;  /* 0x000000ffff167224 */ /* 0x000fe200008e0616 */
[----:B------:R-:W-:Y:S01]  /*3470*/  IADD3 R2, P1, PT, -R26, R2, RZ ;  /* 0x000000021a027210 */ /* 0x000fe20007f3e1ff */
[----:B------:R-:W-:Y:S01]  /*3480*/  IMAD R21, R21, R7, R27 ;  /* 0x0000000715157224 */ /* 0x000fe200078e021b */
[----:B------:R-:W-:Y:S01]  /*3490*/  MOV R26, R20 ;  /* 0x00000014001a7202 */ /* 0x000fe20000000f00 */
[----:B------:R-:W-:Y:S01]  /*34a0*/  IMAD.MOV.U32 R27, RZ, RZ, 0x0 ;  /* 0x00000000ff1b7424 */ /* 0x000fe200078e00ff */
[-C--:B------:R-:W-:Y:S01]  /*34b0*/  ISETP.GE.U32.AND P0, PT, R2, R8.reuse, PT ;  /* 0x000000080200720c */ /* 0x080fe20003f06070 */
[----:B------:R-:W-:-:S05]  /*34c0*/  IMAD R21, R22, R8, R21 ;  /* 0x0000000816157224 */ /* 0x000fca00078e0215 */
[----:B------:R-:W-:Y:S02]  /*34d0*/  IADD3.X R0, PT, PT, ~R21, R0, RZ, P1, !PT ;  /* 0x0000000015007210 */ /* 0x000fe40000ffe5ff */
[----:B------:R-:W-:Y:S02]  /*34e0*/  IADD3 R22, P1, PT, -R8, R2, RZ ;  /* 0x0000000208167210 */ /* 0x000fe40007f3e1ff */
[----:B------:R-:W-:-:S03]  /*34f0*/  ISETP.GE.U32.AND.EX P0, PT, R0, R7, PT, P0 ;  /* 0x000000070000720c */ /* 0x000fc60003f06100 */
[--C-:B------:R-:W-:Y:S01]  /*3500*/  IMAD.X R21, R0, 0x1, ~R7.reuse, P1 ;  /* 0x0000000100157824 */ /* 0x100fe200008e0e07 */
[----:B------:R-:W-:Y:S02]  /*3510*/  SEL R22, R22, R2, P0 ;  /* 0x0000000216167207 */ /* 0x000fe40000000000 */
[C---:B------:R-:W-:Y:S02]  /*3520*/  ISETP.NE.U32.AND P1, PT, R8.reuse, RZ, PT ;  /* 0x000000ff0800720c */ /* 0x040fe40003f25070 */
[----:B------:R-:W-:Y:S02]  /*3530*/  SEL R21, R21, R0, P0 ;  /* 0x0000000015157207 */ /* 0x000fe40000000000 */
[----:B------:R-:W-:Y:S02]  /*3540*/  IADD3 R2, P2, PT, -R8, R22, RZ ;  /* 0x0000001608027210 */ /* 0x000fe40007f5e1ff */
[----:B------:R-:W-:Y:S02]  /*3550*/  ISETP.GE.U32.AND P0, PT, R22, R8, PT ;  /* 0x000000081600720c */ /* 0x000fe40003f06070 */
[----:B------:R-:W-:Y:S01]  /*3560*/  ISETP.NE.AND.EX P1, PT, R7, RZ, PT, P1 ;  /* 0x000000ff0700720c */ /* 0x000fe20003f25310 */
[C---:B------:R-:W-:Y:S01]  /*3570*/  IMAD.X R0, R21.reuse, 0x1, ~R7, P2 ;  /* 0x0000000115007824 */ /* 0x040fe200010e0e07 */
[----:B------:R-:W-:-:S04]  /*3580*/  ISETP.GE.U32.AND.EX P0, PT, R21, R7, PT, P0 ;  /* 0x000000071500720c */ /* 0x000fc80003f06100 */
[----:B------:R-:W-:Y:S02]  /*3590*/  SEL R2, R2, R22, P0 ;  /* 0x0000001602027207 */ /* 0x000fe40000000000 */
[----:B------:R-:W-:Y:S02]  /*35a0*/  SEL R0, R0, R21, P0 ;  /* 0x0000001500007207 */ /* 0x000fe40000000000 */
[----:B------:R-:W-:Y:S02]  /*35b0*/  SEL R2, R2, 0xffffffff, P1 ;  /* 0xffffffff02027807 */ /* 0x000fe40000800000 */
[----:B------:R-:W-:Y:S01]  /*35c0*/  SEL R21, R0, 0xffffffff, P1 ;  /* 0xffffffff00157807 */ /* 0x000fe20000800000 */
[----:B------:R-:W-:Y:S06]  /*35d0*/  RET.REL.NODEC R26 `(_ZN3lux4cuda4tfhe27generate_ksk_element_kernelEPKmS3_S3_PKlPmjjjjm) ;  /* 0xffffffc81a887950 */ /* 0x000fec0003c3ffff */
.L_x_38:
[----:B------:R-:W-:-:S00]  /*35e0*/  BRA `(.L_x_38) ;  /* 0xfffffffc00fc7947 */ /* 0x000fc0000383ffff */
[----:B------:R-:W-:-:S00]  /*35f0*/  NOP ;  /* 0x0000000000007918 */ /* 0x000fc00000000000 */
        /* <DEDUP_REMOVED lines=8> */
.L_x_358:


//--------------------- .text._ZN3lux4cuda4tfhe22batch_keyswitch_kernelEPKmS3_Pmjjjjjm --------------------------
	.section	.text._ZN3lux4cuda4tfhe22batch_keyswitch_kernelEPKmS3_Pmjjjjjm,"ax",@progbits
	.align	128
        .global         _ZN3lux4cuda4tfhe22batch_keyswitch_kernelEPKmS3_Pmjjjjjm
        .type           _ZN3lux4cuda4tfhe22batch_keyswitch_kernelEPKmS3_Pmjjjjjm,@function
        .size           _ZN3lux4cuda4tfhe22batch_keyswitch_kernelEPKmS3_Pmjjjjjm,(.L_x_359 - _ZN3lux4cuda4tfhe22batch_keyswitch_kernelEPKmS3_Pmjjjjjm)
        .other          _ZN3lux4cuda4tfhe22batch_keyswitch_kernelEPKmS3_Pmjjjjjm,@"STO_CUDA_ENTRY STV_DEFAULT"
_ZN3lux4cuda4tfhe22batch_keyswitch_kernelEPKmS3_Pmjjjjjm:
.text._ZN3lux4cuda4tfhe22batch_keyswitch_kernelEPKmS3_Pmjjjjjm:
[----:B------:R-:W-:Y:S01]  /*0000*/  LDC R1, c[0x0][0x37c] ;  /* 0x0000df00ff017b82 */ /* 0x000fe20000000800 */
[----:B------:R-:W0:Y:S07]  /*0010*/  S2R R3, SR_TID.X ;  /* 0x0000000000037919 */ /* 0x000e2e0000002100 */
[----:B------:R-:W0:Y:S01]  /*0020*/  S2UR UR4, SR_CTAID.X ;  /* 0x00000000000479c3 */ /* 0x000e220000002500 */
[----:B------:R-:W1:Y:S01]  /*0030*/  LDCU UR5, c[0x0][0x398] ;  /* 0x00007300ff0577ac */ /* 0x000e620008000800 */
[----:B------:R-:W2:Y:S06]  /*0040*/  LDCU UR27, c[0x0][0x3a0] ;  /* 0x00007400ff1b77ac */ /* 0x000eac0008000800 */
[----:B------:R-:W0:Y:S08]  /*0050*/  LDC R0, c[0x0][0x360] ;  /* 0x0000d800ff007b82 */ /* 0x000e300000000800 */
[----:B------:R-:W3:Y:S01]  /*0060*/  S2UR UR11, SR_CTAID.Y ;  /* 0x00000000000b79c3 */ /* 0x000ee20000002600 */
[----:B-1----:R-:W-:-:S02]  /*0070*/  IMAD.U32 R2, RZ, RZ, UR5 ;  /* 0x00000005ff027e24 */ /* 0x002fc4000f8e00ff */
[----:B0-----:R-:W-:-:S05]  /*0080*/  IMAD R0, R0, UR4, R3 ;  /* 0x0000000400007c24 */ /* 0x001fca000f8e0203 */
[----:B--2---:R-:W-:-:S04]  /*0090*/  ISETP.GT.U32.AND P0, PT, R0, UR27, PT ;  /* 0x0000001b00007c0c */ /* 0x004fc8000bf04070 */
[----:B---3--:R-:W-:-:S13]  /*00a0*/  ISETP.LE.U32.OR P0, PT, R2, UR11, P0 ;  /* 0x0000000b02007c0c */ /* 0x008fda0008703470 */
[----:B------:R-:W-:Y:S05]  /*00b0*/  @P0 EXIT ;  /* 0x000000000000094d */ /* 0x000fea0003800000 */
[----:B------:R-:W0:Y:S01]  /*00c0*/  LDCU UR8, c[0x0][0x39c] ;  /* 0x00007380ff0877ac */ /* 0x000e220008000800 */
[----:B------:R-:W-:Y:S02]  /*00d0*/  ISETP.NE.AND P0, PT, R0, UR27, PT ;  /* 0x0000001b00007c0c */ /* 0x000fe4000bf05270 */
[----:B------:R-:W-:Y:S01]  /*00e0*/  CS2R R16, SRZ ;  /* 0x0000000000107805 */ /* 0x000fe2000001ff00 */
[----:B------:R-:W1:Y:S01]  /*00f0*/  LDCU.64 UR6, c[0x0][0x380] ;  /* 0x00007000ff0677ac */ /* 0x000e620008000a00 */
[----:B------:R-:W2:Y:S09]  /*0100*/  LDCU.64 UR24, c[0x0][0x358] ;  /* 0x00006b00ff1877ac */ /* 0x000eb20008000a00 */
[----:B------:R-:W-:Y:S01]  /*0110*/  VOTEU.ALL UP0, P0 ;  /* 0x0000000000ff7886 */ /* 0x000fe20000000000 */
[----:B0-----:R-:W-:-:S04]  /*0120*/  UIMAD UR4, UR11, UR8, UR11 ;  /* 0x000000080b0472a4 */ /* 0x001fc8000f8e020b */
[----:B-1----:R-:W-:-:S04]  /*0130*/  UIMAD.WIDE.U32 UR6, UR4, 0x8, UR6 ;  /* 0x00000008040678a5 */ /* 0x002fc8000f8e0006 */
[----:B------:R-:W-:-:S06]  /*0140*/  @!UP0 UIMAD.WIDE.U32 UR4, UR8, 0x8, UR6 ;  /* 0x00000008080488a5 */ /* 0x000fcc000f8e0006 */
[----:B------:R-:W-:Y:S02]  /*0150*/  IMAD.U32 R2, RZ, RZ, UR4 ;  /* 0x00000004ff027e24 */ /* 0x000fe4000f8e00ff */
[----:B------:R-:W-:-:S05]  /*0160*/  IMAD.U32 R3, RZ, RZ, UR5 ;  /* 0x00000005ff037e24 */ /* 0x000fca000f8e00ff */
[----:B--2---:R0:W5:Y:S01]  /*0170*/  @!P0 LDG.E.64.CONSTANT R16, desc[UR24][R2.64] ;  /* 0x0000001802108981 */ /* 0x004162000c1e9b00 */
[----:B------:R-:W-:Y:S02]  /*0180*/  UISETP.NE.AND UP0, UPT, UR8, URZ, UPT ;  /* 0x000000ff0800728c */ /* 0x000fe4000bf05270 */
[----:B------:R-:W-:-:S07]  /*0190*/  UIMAD UR11, UR11, UR27, UR11 ;  /* 0x0000001b0b0b72a4 */ /* 0x000fce000f8e020b */
[----:B0-----:R-:W-:Y:S05]  /*01a0*/  BRA.U !UP0, `(.L_x_39) ;  /* 0x0000002d08687547 */ /* 0x001fea000b800000 */
[----:B------:R-:W0:Y:S02]  /*01b0*/  LDCU UR13, c[0x0][0x3a4] ;  /* 0x00007480ff0d77ac */ /* 0x000e240008000800 */
[----:B0-----:R-:W-:-:S09]  /*01c0*/  UISETP.NE.AND UP0, UPT, UR13, URZ, UPT ;  /* 0x000000ff0d00728c */ /* 0x001fd2000bf05270 */
[----:B------:R-:W-:Y:S05]  /*01d0*/  BRA.U !UP0, `(.L_x_39) ;  /* 0x0000002d085c7547 */ /* 0x000fea000b800000 */
[----:B------:R-:W0:Y:S01]  /*01e0*/  LDCU UR14, c[0x0][0x3a8] ;  /* 0x00007500ff0e77ac */ /* 0x000e220008000800 */
[----:B------:R-:W-:Y:S01]  /*01f0*/  UMOV UR16, 0x1 ;  /* 0x0000000100107882 */ /* 0x000fe20000000000 */
[----:B------:R-:W-:Y:S02]  /*0200*/  UIADD3 UR30, UPT, UPT, UR27, 0x1, URZ ;  /* 0x000000011b1e7890 */ /* 0x000fe4000fffe0ff */
[----:B------:R-:W-:Y:S02]  /*0210*/  ULOP3.LUT UR10, UR13, 0xfffffffc, URZ, 0xc0, !UPT ;  /* 0xfffffffc0d0a7892 */ /* 0x000fe4000f8ec0ff */
[----:B------:R-:W-:Y:S02]  /*0220*/  ULOP3.LUT UR29, UR13, 0x3, URZ, 0xc0, !UPT ;  /* 0x000000030d1d7892 */ /* 0x000fe4000f8ec0ff */
[----:B------:R-:W-:Y:S02]  /*0230*/  ULEA UR28, UR27, 0x4, 0x2 ;  /* 0x000000041b1c7891 */ /* 0x000fe4000f8e10ff */
[----:B------:R-:W-:-:S02]  /*0240*/  UIMAD UR13, UR30, UR13, URZ ;  /* 0x0000000d1e0d72a4 */ /* 0x000fc4000f8e02ff */
[----:B------:R-:W-:Y:S01]  /*0250*/  UIADD3 UR12, UPT, UPT, -UR10, URZ, URZ ;  /* 0x000000ff0a0c7290 */ /* 0x000fe2000fffe1ff */
[----:B------:R-:W-:Y:S01]  /*0260*/  UMOV UR4, URZ ;  /* 0x000000ff00047c82 */ /* 0x000fe20008000000 */
[----:B0-----:R-:W-:Y:S02]  /*0270*/  USHF.L.U64.HI UR15, UR16, UR14, URZ ;  /* 0x0000000e100f7299 */ /* 0x001fe400080102ff */
[----:B------:R-:W-:Y:S02]  /*0280*/  USHF.L.U32 UR16, UR16, UR14, URZ ;  /* 0x0000000e10107299 */ /* 0x000fe400080006ff */
[----:B------:R-:W-:Y:S02]  /*0290*/  USHF.L.U32 UR32, UR14, 0x2, URZ ;  /* 0x000000020e207899 */ /* 0x000fe400080006ff */
[----:B------:R-:W-:Y:S02]  /*02a0*/  UIMAD UR31, UR14, -0x3, URZ ;  /* 0xfffffffd0e1f78a4 */ /* 0x000fe4000f8e02ff */
[----:B------:R-:W-:-:S02]  /*02b0*/  ULEA UR33, -UR14, URZ, 0x1 ;  /* 0x000000ff0e217291 */ /* 0x000fc4000f8e09ff */
[----:B------:R-:W-:Y:S02]  /*02c0*/  USHF.R.U64 UR15, UR16, 0x1, UR15 ;  /* 0x00000001100f7899 */ /* 0x000fe4000800120f */
[----:B------:R-:W-:Y:S02]  /*02d0*/  UIADD3 UR14, UPT, UPT, -UR14, URZ, URZ ;  /* 0x000000ff0e0e7290 */ /* 0x000fe4000fffe1ff */
[----:B------:R-:W-:Y:S02]  /*02e0*/  UIADD3 UR34, UPT, UPT, -UR32, URZ, URZ ;  /* 0x000000ff20227290 */ /* 0x000fe4000fffe1ff */
[----:B------:R-:W-:-:S12]  /*02f0*/  UIADD3 UR16, UPT, UPT, UR16, -0x1, URZ ;  /* 0xffffffff10107890 */ /* 0x000fd8000fffe0ff */
.L_x_98:
[----:B-1----:R-:W-:Y:S01]  /*0300*/  UIMAD.WIDE.U32 UR8, UR4, 0x8, UR6 ;  /* 0x00000008040878a5 */ /* 0x002fe2000f8e0006 */
[----:B------:R-:W0:Y:S05]  /*0310*/  LDCU UR5, c[0x0][0x3a4] ;  /* 0x00007480ff0577ac */ /* 0x000e2a0008000800 */
[----:B-----5:R-:W-:Y:S02]  /*0320*/  IMAD.U32 R14, RZ, RZ, UR8 ;  /* 0x00000008ff0e7e24 */ /* 0x020fe4000f8e00ff */
[----:B------:R-:W-:-:S03]  /*0330*/  IMAD.U32 R15, RZ, RZ, UR9 ;  /* 0x00000009ff0f7e24 */ /* 0x000fc6000f8e00ff */
[----:B------:R-:W1:Y:S03]  /*0340*/  LDCU.64 UR8, c[0x0][0x3b0] ;  /* 0x00007600ff0877ac */ /* 0x000e660008000a00 */
[----:B-----5:R-:W5:Y:S01]  /*0350*/  LDG.E.64.CONSTANT R14, desc[UR24][R14.64] ;  /* 0x000000180e0e7981 */ /* 0x020f62000c1e9b00 */
[----:B0-----:R-:W-:Y:S02]  /*0360*/  UISETP.GE.U32.AND UP0, UPT, UR5, 0x4, UPT ;  /* 0x000000040500788c */ /* 0x001fe4000bf06070 */
[----:B------:R-:W-:-:S03]  /*0370*/  UIMAD UR17, UR4, UR5, URZ ;  /* 0x00000005041172a4 */ /* 0x000fc6000f8e02ff */
[----:B------:R-:W-:-:S04]  /*0380*/  UMOV UR5, URZ ;  /* 0x000000ff00057c82 */ /* 0x000fc80008000000 */
[----:B--234-:R-:W-:Y:S05]  /*0390*/  BRA.U !UP0, `(.L_x_40) ;  /* 0x0000001508f07547 */ /* 0x01cfea000b800000 */
[----:B------:R-:W0:Y:S01]  /*03a0*/  LDC.64 R12, c[0x0][0x388] ;  /* 0x0000e200ff0c7b82 */ /* 0x000e220000000a00 */
[----:B------:R-:W-:Y:S01]  /*03b0*/  UIADD3 UR18, UPT, UPT, UR17, 0x3, URZ ;  /* 0x0000000311127890 */ /* 0x000fe2000fffe0ff */
[----:B------:R-:W-:Y:S01]  /*03c0*/  MOV R7, UR13 ;  /* 0x0000000d00077c02 */ /* 0x000fe20008000f00 */
[----:B------:R-:W-:Y:S01]  /*03d0*/  UIADD3 UR5, UPT, UPT, UR17, 0x2, URZ ;  /* 0x0000000211057890 */ /* 0x000fe2000fffe0ff */
[----:B------:R-:W-:Y:S01]  /*03e0*/  IMAD.U32 R2, RZ, RZ, UR14 ;  /* 0x0000000eff027e24 */ /* 0x000fe2000f8e00ff */
[----:B------:R-:W-:Y:S01]  /*03f0*/  UIMAD UR19, UR17, UR30, UR30 ;  /* 0x0000001e111372a4 */ /* 0x000fe2000f8e021e */
[----:B------:R-:W-:Y:S01]  /*0400*/  IMAD.U32 R3, RZ, RZ, UR33 ;  /* 0x00000021ff037e24 */ /* 0x000fe2000f8e00ff */
[----:B------:R-:W-:Y:S01]  /*0410*/  MOV R5, UR34 ;  /* 0x0000002200057c02 */ /* 0x000fe20008000f00 */
[----:B------:R-:W2:Y:S01]  /*0420*/  LDC.64 R10, c[0x0][0x3b0] ;  /* 0x0000ec00ff0a7b82 */ /* 0x000ea20000000a00 */
[----:B------:R-:W-:Y:S01]  /*0430*/  IMAD.U32 R9, RZ, RZ, UR18 ;  /* 0x00000012ff097e24 */ /* 0x000fe2000f8e00ff */
[----:B------:R-:W3:Y:S01]  /*0440*/  LDCU UR35, c[0x0][0x3b4] ;  /* 0x00007680ff2377ac */ /* 0x000ee20008000800 */
[----:B------:R-:W-:-:S02]  /*0450*/  IMAD.U32 R19, RZ, RZ, UR5 ;  /* 0x00000005ff137e24 */ /* 0x000fc4000f8e00ff */
[--C-:B------:R-:W-:Y:S01]  /*0460*/  IMAD R6, R7, UR4, R0.reuse ;  /* 0x0000000407067c24 */ /* 0x100fe2000f8e0200 */
[----:B------:R-:W4:Y:S01]  /*0470*/  LDCU UR36, c[0x0][0x3b0] ;  /* 0x00007600ff2477ac */ /* 0x000f220008000800 */
[--C-:B------:R-:W-:Y:S02]  /*0480*/  IMAD R8, R9, UR30, R0.reuse ;  /* 0x0000001e09087c24 */ /* 0x100fe4000f8e0200 */
[----:B------:R-:W-:Y:S01]  /*0490*/  IMAD.U32 R4, RZ, RZ, UR31 ;  /* 0x0000001fff047e24 */ /* 0x000fe2000f8e00ff */
[----:B------:R-:W-:Y:S01]  /*04a0*/  UMOV UR5, UR12 ;  /* 0x0000000c00057c82 */ /* 0x000fe20008000000 */
[----:B------:R-:W-:Y:S02]  /*04b0*/  VIADD R7, R0, UR19 ;  /* 0x0000001300077c36 */ /* 0x000fe40008000000 */
[----:B------:R-:W-:-:S07]  /*04c0*/  IMAD R9, R19, UR30, R0 ;  /* 0x0000001e13097c24 */ /* 0x000fce000f8e0200 */
.L_x_73:
[----:B------:R-:W-:-:S05]  /*04d0*/  VIADD R19, R2, 0x40 ;  /* 0x0000004002137836 */ /* 0x000fca0000000000 */
[----:B-----5:R-:W-:-:S05]  /*04e0*/  SHF.R.U64 R18, R14, R19, R15 ;  /* 0x000000130e127219 */ /* 0x020fca000000120f */
[----:B------:R-:W-:-:S05]  /*04f0*/  VIADD R18, R18, UR15 ;  /* 0x0000000f12127c36 */ /* 0x000fca0008000000 */
[----:B------:R-:W-:-:S05]  /*0500*/  LOP3.LUT R18, R18, UR16, RZ, 0xc0, !PT ;  /* 0x0000001012127c12 */ /* 0x000fca000f8ec0ff */
[----:B------:R-:W-:-:S05]  /*0510*/  VIADD R23, R18, -UR15 ;  /* 0x8000000f12177c36 */ /* 0x000fca0008000000 */
[----:B------:R-:W-:-:S13]  /*0520*/  ISETP.NE.AND P0, PT, R23, RZ, PT ;  /* 0x000000ff1700720c */ /* 0x000fda0003f05270 */
[----:B------:R-:W-:Y:S05]  /*0530*/  @!P0 BRA `(.L_x_41) ;  /* 0x0000000400448947 */ /* 0x000fea0003800000 */
[----:B0-----:R-:W-:-:S06]  /*0540*/  IMAD.WIDE.U32 R20, R6, 0x8, R12 ;  /* 0x0000000806147825 */ /* 0x001fcc00078e000c */
[----:B------:R-:W5:Y:S01]  /*0550*/  LDG.E.64.CONSTANT R20, desc[UR24][R20.64] ;  /* 0x0000001814147981 */ /* 0x000f62000c1e9b00 */
[----:B------:R-:W-:-:S13]  /*0560*/  ISETP.GE.AND P0, PT, R23, 0x1, PT ;  /* 0x000000011700780c */ /* 0x000fda0003f06270 */
[----:B------:R-:W-:Y:S05]  /*0570*/  @!P0 BRA `(.L_x_42) ;  /* 0x0000000000a08947 */ /* 0x000fea0003800000 */
[-C--:B-----5:R-:W-:Y:S01]  /*0580*/  IMAD R19, R21, R23.reuse, RZ ;  /* 0x0000001715137224 */ /* 0x0a0fe200078e02ff */
[----:B------:R-:W-:Y:S01]  /*0590*/  BSSY.RECONVERGENT B0, `(.L_x_43) ;  /* 0x000001d000007945 */ /* 0x000fe20003800200 */
[----:B------:R-:W-:-:S04]  /*05a0*/  IMAD.WIDE.U32 R20, R20, R23, RZ ;  /* 0x0000001714147225 */ /* 0x000fc800078e00ff */
[----:B------:R-:W-:-:S05]  /*05b0*/  IMAD.IADD R19, R21, 0x1, R19 ;  /* 0x0000000115137824 */ /* 0x000fca00078e0213 */
[----:B---3--:R-:W-:-:S04]  /*05c0*/  LOP3.LUT R18, R19, UR35, RZ, 0xfc, !PT ;  /* 0x0000002313127c12 */ /* 0x008fc8000f8efcff */
[----:B------:R-:W-:-:S13]  /*05d0*/  ISETP.NE.U32.AND P0, PT, R18, RZ, PT ;  /* 0x000000ff1200720c */ /* 0x000fda0003f05070 */
[----:B------:R-:W-:Y:S05]  /*05e0*/  @P0 BRA `(.L_x_44) ;  /* 0x0000000000500947 */ /* 0x000fea0003800000 */
[----:B----4-:R-:W0:Y:S01]  /*05f0*/  I2F.U32.RP R21, UR36 ;  /* 0x0000002400157d06 */ /* 0x010e220008209000 */
[----:B------:R-:W-:-:S07]  /*0600*/  ISETP.NE.U32.AND P1, PT, RZ, UR36, PT ;  /* 0x00000024ff007c0c */ /* 0x000fce000bf25070 */
[----:B0-----:R-:W0:Y:S02]  /*0610*/  MUFU.RCP R21, R21 ;  /* 0x0000001500157308 */ /* 0x001e240000001000 */
[----:B0-----:R-:W-:-:S06]  /*0620*/  IADD3 R18, PT, PT, R21, 0xffffffe, RZ ;  /* 0x0ffffffe15127810 */ /* 0x001fcc0007ffe0ff */
[----:B------:R0:W3:Y:S02]  /*0630*/  F2I.FTZ.U32.TRUNC.NTZ R19, R18 ;  /* 0x0000001200137305 */ /* 0x0000e4000021f000 */
[----:B0-----:R-:W-:Y:S02]  /*0640*/  IMAD.MOV.U32 R18, RZ, RZ, RZ ;  /* 0x000000ffff127224 */ /* 0x001fe400078e00ff */
[----:B---3--:R-:W-:-:S04]  /*0650*/  IMAD.MOV R23, RZ, RZ, -R19 ;  /* 0x000000ffff177224 */ /* 0x008fc800078e0a13 */
        /* <DEDUP_REMOVED lines=9> */
[----:B------:R-:W-:Y:S01]  /*06f0*/  @P0 VIADD R20, R20, -UR36 ;  /* 0x8000002414140c36 */ /* 0x000fe20008000000 */
[----:B------:R-:W-:-:S04]  /*0700*/  @!P1 LOP3.LUT R20, RZ, UR36, RZ, 0x33, !PT ;  /* 0x00000024ff149c12 */ /* 0x000fc8000f8e33ff */
[----:B------:R-:W-:Y:S01]  /*0710*/  MOV R18, R20 ;  /* 0x0000001400127202 */ /* 0x000fe20000000f00 */
[----:B------:R-:W-:Y:S06]  /*0720*/  BRA `(.L_x_45) ;  /* 0x00000000000c7947 */ /* 0x000fec0003800000 */
.L_x_44:
[----:B------:R-:W-:Y:S01]  /*0730*/  IMAD.MOV.U32 R21, RZ, RZ, R19 ;  /* 0x000000ffff157224 */ /* 0x000fe200078e0013 */
[----:B------:R-:W-:-:S07]  /*0740*/  MOV R22, 0x760 ;  /* 0x0000076000167802 */ /* 0x000fce0000000f00 */
[----:B-12-4-:R-:W-:Y:S05]  /*0750*/  CALL.REL.NOINC `($__internal_1_$__cuda_sm20_rem_u64) ;  /* 0x0000002800187944 */ /* 0x016fea0003c00000 */
.L_x_45:
[----:B-1----:R-:W-:Y:S05]  /*0760*/  BSYNC.RECONVERGENT B0 ;  /* 0x0000000000007941 */ /* 0x002fea0003800200 */
.L_x_43:
[----:B------:R-:W-:-:S05]  /*0770*/  IADD3 R21, P0, PT, R18, R16, RZ ;  /* 0x0000001012157210 */ /* 0x000fca0007f1e0ff */
[----:B------:R-:W-:Y:S01]  /*0780*/  IMAD.X R18, R19, 0x1, R17, P0 ;  /* 0x0000000113127824 */ /* 0x000fe200000e0611 */
[----:B--2---:R-:W-:-:S04]  /*0790*/  ISETP.GE.U32.AND P0, PT, R21, R10, PT ;  /* 0x0000000a1500720c */ /* 0x004fc80003f06070 */
[----:B------:R-:W-:-:S04]  /*07a0*/  ISETP.GE.U32.AND.EX P0, PT, R18, R11, PT, P0 ;  /* 0x0000000b1200720c */ /* 0x000fc80003f06100 */
[----:B------:R-:W-:Y:S02]  /*07b0*/  SEL R16, R10, RZ, P0 ;  /* 0x000000ff0a107207 */ /* 0x000fe40000000000 */
[----:B------:R-:W-:Y:S02]  /*07c0*/  SEL R17, R11, RZ, P0 ;  /* 0x000000ff0b117207 */ /* 0x000fe40000000000 */
[----:B------:R-:W-:-:S05]  /*07d0*/  IADD3 R16, P1, PT, -R16, R21, RZ ;  /* 0x0000001510107210 */ /* 0x000fca0007f3e1ff */
[----:B------:R-:W-:Y:S01]  /*07e0*/  IMAD.X R17, R18, 0x1, ~R17, P1 ;  /* 0x0000000112117824 */ /* 0x000fe200008e0e11 */
[----:B------:R-:W-:Y:S07]  /*07f0*/  BRA `(.L_x_41) ;  /* 0x0000000000947947 */ /* 0x000fee0003800000 */
.L_x_42:
[----:B------:R-:W-:Y:S01]  /*0800*/  IMAD.MOV R23, RZ, RZ, -R23 ;  /* 0x000000ffff177224 */ /* 0x000fe200078e0a17 */
[----:B------:R-:W-:Y:S03]  /*0810*/  BSSY.RECONVERGENT B0, `(.L_x_46) ;  /* 0x000001d000007945 */ /* 0x000fe60003800200 */
[-C--:B-----5:R-:W-:Y:S02]  /*0820*/  IMAD R19, R21, R23.reuse, RZ ;  /* 0x0000001715137224 */ /* 0x0a0fe400078e02ff */
[----:B------:R-:W-:-:S05]  /*0830*/  IMAD.WIDE.U32 R20, R20, R23, RZ ;  /* 0x0000001714147225 */ /* 0x000fca00078e00ff */
[----:B------:R-:W-:-:S04]  /*0840*/  IADD3 R19, PT, PT, R21, R19, RZ ;  /* 0x0000001315137210 */ /* 0x000fc80007ffe0ff */
[----:B---3--:R-:W-:-:S04]  /*0850*/  LOP3.LUT R18, R19, UR35, RZ, 0xfc, !PT ;  /* 0x0000002313127c12 */ /* 0x008fc8000f8efcff */
[----:B------:R-:W-:-:S13]  /*0860*/  ISETP.NE.U32.AND P0, PT, R18, RZ, PT ;  /* 0x000000ff1200720c */ /* 0x000fda0003f05070 */
[----:B------:R-:W-:Y:S05]  /*0870*/  @P0 BRA `(.L_x_47) ;  /* 0x00000000004c0947 */ /* 0x000fea0003800000 */
[----:B----4-:R-:W0:Y:S01]  /*0880*/  I2F.U32.RP R21, UR36 ;  /* 0x0000002400157d06 */ /* 0x010e220008209000 */
[----:B------:R-:W-:Y:S01]  /*0890*/  IMAD.MOV.U32 R18, RZ, RZ, RZ ;  /* 0x000000ffff127224 */ /* 0x000fe200078e00ff */
[----:B------:R-:W-:-:S06]  /*08a0*/  ISETP.NE.U32.AND P1, PT, RZ, UR36, PT ;  /* 0x00000024ff007c0c */ /* 0x000fcc000bf25070 */
[----:B0-----:R-:W0:Y:S02]  /*08b0*/  MUFU.RCP R21, R21 ;  /* 0x0000001500157308 */ /* 0x001e240000001000 */
[----:B0-----:R-:W-:-:S06]  /*08c0*/  VIADD R22, R21, 0xffffffe ;  /* 0x0ffffffe15167836 */ /* 0x001fcc0000000000 */
[----:B------:R-:W0:Y:S02]  /*08d0*/  F2I.FTZ.U32.TRUNC.NTZ R19, R22 ;  /* 0x0000001600137305 */ /* 0x000e24000021f000 */
[----:B0-----:R-:W-:-:S04]  /*08e0*/  IMAD.MOV R23, RZ, RZ, -R19 ;  /* 0x000000ffff177224 */ /* 0x001fc800078e0a13 */
        /* <DEDUP_REMOVED lines=10> */
[----:B------:R-:W-:Y:S01]  /*0990*/  @!P1 LOP3.LUT R18, RZ, UR36, RZ, 0x33, !PT ;  /* 0x00000024ff129c12 */ /* 0x000fe2000f8e33ff */
[----:B------:R-:W-:Y:S06]  /*09a0*/  BRA `(.L_x_48) ;  /* 0x00000000000c7947 */ /* 0x000fec0003800000 */
.L_x_47:
[----:B------:R-:W-:Y:S01]  /*09b0*/  IMAD.MOV.U32 R21, RZ, RZ, R19 ;  /* 0x000000ffff157224 */ /* 0x000fe200078e0013 */
[----:B------:R-:W-:-:S07]  /*09c0*/  MOV R22, 0x9e0 ;  /* 0x000009e000167802 */ /* 0x000fce0000000f00 */
[----:B-12-4-:R-:W-:Y:S05]  /*09d0*/  CALL.REL.NOINC `($__internal_1_$__cuda_sm20_rem_u64) ;  /* 0x0000002400787944 */ /* 0x016fea0003c00000 */
.L_x_48:
[----:B-1----:R-:W-:Y:S05]  /*09e0*/  BSYNC.RECONVERGENT B0 ;  /* 0x0000000000007941 */ /* 0x002fea0003800200 */
.L_x_46:
[----:B------:R-:W-:-:S04]  /*09f0*/  ISETP.GE.U32.AND P0, PT, R16, R18, PT ;  /* 0x000000121000720c */ /* 0x000fc80003f06070 */
[----:B------:R-:W-:-:S04]  /*0a00*/  ISETP.GE.U32.AND.EX P0, PT, R17, R19, PT, P0 ;  /* 0x000000131100720c */ /* 0x000fc80003f06100 */
[----:B--2---:R-:W-:-:S04]  /*0a10*/  SEL R21, R10, RZ, !P0 ;  /* 0x000000ff0a157207 */ /* 0x004fc80004000000 */
[----:B------:R-:W-:Y:S02]  /*0a20*/  IADD3 R16, P1, P2, R21, R16, -R18 ;  /* 0x0000001015107210 */ /* 0x000fe40007a3e812 */
[----:B------:R-:W-:-:S04]  /*0a30*/  SEL R18, R11, RZ, !P0 ;  /* 0x000000ff0b127207 */ /* 0x000fc80004000000 */
[----:B------:R-:W-:-:S07]  /*0a40*/  IADD3.X R17, PT, PT, R18, R17, ~R19, P1, P2 ;  /* 0x0000001112117210 */ /* 0x000fce0000fe4c13 */
.L_x_41:
[----:B------:R-:W-:-:S05]  /*0a50*/  VIADD R19, R3, 0x40 ;  /* 0x0000004003137836 */ /* 0x000fca0000000000 */
[----:B------:R-:W-:-:S05]  /*0a60*/  SHF.R.U64 R18, R14, R19, R15 ;  /* 0x000000130e127219 */ /* 0x000fca000000120f */
[----:B------:R-:W-:-:S05]  /*0a70*/  VIADD R18, R18, UR15 ;  /* 0x0000000f12127c36 */ /* 0x000fca0008000000 */
[----:B------:R-:W-:-:S04]  /*0a80*/  LOP3.LUT R18, R18, UR16, RZ, 0xc0, !PT ;  /* 0x0000001012127c12 */ /* 0x000fc8000f8ec0ff */
[----:B------:R-:W-:-:S04]  /*0a90*/  IADD3 R23, PT, PT, R18, -UR15, RZ ;  /* 0x8000000f12177c10 */ /* 0x000fc8000fffe0ff */
[----:B------:R-:W-:-:S13]  /*0aa0*/  ISETP.NE.AND P0, PT, R23, RZ, PT ;  /* 0x000000ff1700720c */ /* 0x000fda0003f05270 */
[----:B------:R-:W-:Y:S05]  /*0ab0*/  @!P0 BRA `(.L_x_49) ;  /* 0x0000000400408947 */ /* 0x000fea0003800000 */
[----:B0-----:R-:W-:-:S06]  /*0ac0*/  IMAD.WIDE.U32 R20, R7, 0x8, R12 ;  /* 0x0000000807147825 */ /* 0x001fcc00078e000c */
[----:B------:R-:W5:Y:S01]  /*0ad0*/  LDG.E.64.CONSTANT R20, desc[UR24][R20.64] ;  /* 0x0000001814147981 */ /* 0x000f62000c1e9b00 */
[----:B------:R-:W-:-:S13]  /*0ae0*/  ISETP.GT.AND P0, PT, R23, RZ, PT ;  /* 0x000000ff1700720c */ /* 0x000fda0003f04270 */
[----:B------:R-:W-:Y:S05]  /*0af0*/  @P0 BRA `(.L_x_50) ;  /* 0x0000000000980947 */ /* 0x000fea0003800000 */
[----:B------:R-:W-:Y:S01]  /*0b00*/  IMAD.MOV R23, RZ, RZ, -R23 ;  /* 0x000000ffff177224 */ /* 0x000fe200078e0a17 */
[----:B------:R-:W-:Y:S03]  /*0b10*/  BSSY.RECONVERGENT B0, `(.L_x_51) ;  /* 0x000001d000007945 */ /* 0x000fe60003800200 */
[-C--:B-----5:R-:W-:Y:S02]  /*0b20*/  IMAD R19, R21, R23.reuse, RZ ;  /* 0x0000001715137224 */ /* 0x0a0fe400078e02ff */
[----:B------:R-:W-:-:S04]  /*0b30*/  IMAD.WIDE.U32 R20, R20, R23, RZ ;  /* 0x0000001714147225 */ /* 0x000fc800078e00ff */
[----:B------:R-:W-:-:S05]  /*0b40*/  IMAD.IADD R19, R21, 0x1, R19 ;  /* 0x0000000115137824 */ /* 0x000fca00078e0213 */
[----:B---3--:R-:W-:-:S04]  /*0b50*/  LOP3.LUT R18, R19, UR35, RZ, 0xfc, !PT ;  /* 0x0000002313127c12 */ /* 0x008fc8000f8efcff */
[----:B------:R-:W-:-:S13]  /*0b60*/  ISETP.NE.U32.AND P0, PT, R18, RZ, PT ;  /* 0x000000ff1200720c */ /* 0x000fda0003f05070 */
[----:B------:R-:W-:Y:S05]  /*0b70*/  @P0 BRA `(.L_x_52) ;  /* 0x00000000004c0947 */ /* 0x000fea0003800000 */
[----:B----4-:R-:W0:Y:S01]  /*0b80*/  I2F.U32.RP R21, UR36 ;  /* 0x0000002400157d06 */ /* 0x010e220008209000 */
[----:B------:R-:W-:Y:S01]  /*0b90*/  HFMA2 R18, -RZ, RZ, 0, 0 ;  /* 0x00000000ff127431 */ /* 0x000fe200000001ff */
        /* <DEDUP_REMOVED lines=15> */
[----:B------:R-:W-:Y:S01]  /*0c90*/  @!P1 LOP3.LUT R18, RZ, UR36, RZ, 0x33, !PT ;  /* 0x00000024ff129c12 */ /* 0x000fe2000f8e33ff */
[----:B------:R-:W-:Y:S06]  /*0ca0*/  BRA `(.L_x_53) ;  /* 0x00000000000c7947 */ /* 0x000fec0003800000 */
.L_x_52:
[----:B------:R-:W-:Y:S02]  /*0cb0*/  MOV R21, R19 ;  /* 0x0000001300157202 */ /* 0x000fe40000000f00 */
[----:B------:R-:W-:-:S07]  /*0cc0*/  MOV R22, 0xce0 ;  /* 0x00000ce000167802 */ /* 0x000fce0000000f00 */
[----:B-12-4-:R-:W-:Y:S05]  /*0cd0*/  CALL.REL.NOINC `($__internal_1_$__cuda_sm20_rem_u64) ;  /* 0x0000002000b87944 */ /* 0x016fea0003c00000 */
.L_x_53:
[----:B-1----:R-:W-:Y:S05]  /*0ce0*/  BSYNC.RECONVERGENT B0 ;  /* 0x0000000000007941 */ /* 0x002fea0003800200 */
.L_x_51:
[----:B------:R-:W-:-:S04]  /*0cf0*/  ISETP.GE.U32.AND P0, PT, R16, R18, PT ;  /* 0x000000121000720c */ /* 0x000fc80003f06070 */
[----:B------:R-:W-:-:S04]  /*0d00*/  ISETP.GE.U32.AND.EX P0, PT, R17, R19, PT, P0 ;  /* 0x000000131100720c */ /* 0x000fc80003f06100 */
[----:B--2---:R-:W-:-:S04]  /*0d10*/  SEL R21, R10, RZ, !P0 ;  /* 0x000000ff0a157207 */ /* 0x004fc80004000000 */
[----:B------:R-:W-:Y:S02]  /*0d20*/  IADD3 R16, P1, P2, R21, R16, -R18 ;  /* 0x0000001015107210 */ /* 0x000fe40007a3e812 */
[----:B------:R-:W-:-:S04]  /*0d30*/  SEL R18, R11, RZ, !P0 ;  /* 0x000000ff0b127207 */ /* 0x000fc80004000000 */
[----:B------:R-:W-:Y:S01]  /*0d40*/  IADD3.X R17, PT, PT, R18, R17, ~R19, P1, P2 ;  /* 0x0000001112117210 */ /* 0x000fe20000fe4c13 */
[----:B------:R-:W-:Y:S06]  /*0d50*/  BRA `(.L_x_49) ;  /* 0x0000000000987947 */ /* 0x000fec0003800000 */
.L_x_50:
        /* <DEDUP_REMOVED lines=16> */
[----:B------:R-:W-:-:S05]  /*0e60*/  IMAD.HI.U32 R18, R23, R20, RZ ;  /* 0x0000001417127227 */ /* 0x000fca00078e00ff */
[----:B------:R-:W-:-:S05]  /*0e70*/  IADD3 R19, PT, PT, -R18, RZ, RZ ;  /* 0x000000ff12137210 */ /* 0x000fca0007ffe1ff */
        /* <DEDUP_REMOVED lines=8> */
.L_x_55:
[----:B------:R-:W-:Y:S01]  /*0f00*/  IMAD.MOV.U32 R21, RZ, RZ, R19 ;  /* 0x000000ffff157224 */ /* 0x000fe200078e0013 */
[----:B------:R-:W-:-:S07]  /*0f10*/  MOV R22, 0xf30 ;  /* 0x00000f3000167802 */ /* 0x000fce0000000f00 */
[----:B-12-4-:R-:W-:Y:S05]  /*0f20*/  CALL.REL.NOINC `($__internal_1_$__cuda_sm20_rem_u64) ;  /* 0x0000002000247944 */ /* 0x016fea0003c00000 */
.L_x_56:
[----:B-1----:R-:W-:Y:S05]  /*0f30*/  BSYNC.RECONVERGENT B0 ;  /* 0x0000000000007941 */ /* 0x002fea0003800200 */
.L_x_54:
        /* <DEDUP_REMOVED lines=8> */
.L_x_49:
[----:B------:R-:W-:-:S05]  /*0fc0*/  VIADD R19, R4, 0x40 ;  /* 0x0000004004137836 */ /* 0x000fca0000000000 */
[----:B------:R-:W-:-:S05]  /*0fd0*/  SHF.R.U64 R18, R14, R19, R15 ;  /* 0x000000130e127219 */ /* 0x000fca000000120f */
[----:B------:R-:W-:-:S05]  /*0fe0*/  VIADD R18, R18, UR15 ;  /* 0x0000000f12127c36 */ /* 0x000fca0008000000 */
[----:B------:R-:W-:-:S05]  /*0ff0*/  LOP3.LUT R18, R18, UR16, RZ, 0xc0, !PT ;  /* 0x0000001012127c12 */ /* 0x000fca000f8ec0ff */
[----:B------:R-:W-:-:S05]  /*1000*/  VIADD R23, R18, -UR15 ;  /* 0x8000000f12177c36 */ /* 0x000fca0008000000 */
[----:B------:R-:W-:-:S13]  /*1010*/  ISETP.NE.AND P0, PT, R23, RZ, PT ;  /* 0x000000ff1700720c */ /* 0x000fda0003f05270 */
[----:B------:R-:W-:Y:S05]  /*1020*/  @!P0 BRA `(.L_x_57) ;  /* 0x0000000400408947 */ /* 0x000fea0003800000 */
[----:B0-----:R-:W-:-:S06]  /*1030*/  IMAD.WIDE.U32 R18, R9, 0x8, R12 ;  /* 0x0000000809127825 */ /* 0x001fcc00078e000c */
[----:B------:R-:W5:Y:S01]  /*1040*/  LDG.E.64.CONSTANT R18, desc[UR24][R18.64] ;  /* 0x0000001812127981 */ /* 0x000f62000c1e9b00 */
[----:B------:R-:W-:-:S13]  /*1050*/  ISETP.GT.AND P0, PT, R23, RZ, PT ;  /* 0x000000ff1700720c */ /* 0x000fda0003f04270 */
[----:B------:R-:W-:Y:S05]  /*1060*/  @P0 BRA `(.L_x_58) ;  /* 0x0000000000980947 */ /* 0x000fea0003800000 */
[----:B------:R-:W-:Y:S01]  /*1070*/  IADD3 R21, PT, PT, -R23, RZ, RZ ;  /* 0x000000ff17157210 */ /* 0x000fe20007ffe1ff */
[----:B------:R-:W-:Y:S04]  /*1080*/  BSSY.RECONVERGENT B0, `(.L_x_59) ;  /* 0x000001d000007945 */ /* 0x000fe80003800200 */
[-C--:B-----5:R-:W-:Y:S02]  /*1090*/  IMAD R19, R19, R21.reuse, RZ ;  /* 0x0000001513137224 */ /* 0x0a0fe400078e02ff */
        /* <DEDUP_REMOVED lines=24> */
.L_x_60:
[----:B------:R-:W-:Y:S01]  /*1220*/  IMAD.MOV.U32 R21, RZ, RZ, R19 ;  /* 0x000000ffff157224 */ /* 0x000fe200078e0013 */
[----:B------:R-:W-:-:S07]  /*1230*/  MOV R22, 0x1250 ;  /* 0x0000125000167802 */ /* 0x000fce0000000f00 */
[----:B-12-4-:R-:W-:Y:S05]  /*1240*/  CALL.REL.NOINC `($__internal_1_$__cuda_sm20_rem_u64) ;  /* 0x0000001c005c7944 */ /* 0x016fea0003c00000 */
.L_x_61:
[----:B-1----:R-:W-:Y:S05]  /*1250*/  BSYNC.RECONVERGENT B0 ;  /* 0x0000000000007941 */ /* 0x002fea0003800200 */
.L_x_59:
[----:B------:R-:W-:-:S04]  /*1260*/  ISETP.GE.U32.AND P0, PT, R16, R18, PT ;  /* 0x000000121000720c */ /* 0x000fc80003f06070 */
[----:B------:R-:W-:-:S04]  /*1270*/  ISETP.GE.U32.AND.EX P0, PT, R17, R19, PT, P0 ;  /* 0x000000131100720c */ /* 0x000fc80003f06100 */
[----:B--2---:R-:W-:-:S04]  /*1280*/  SEL R21, R10, RZ, !P0 ;  /* 0x000000ff0a157207 */ /* 0x004fc80004000000 */
[----:B------:R-:W-:Y:S02]  /*1290*/  IADD3 R16, P1, P2, R21, R16, -R18 ;  /* 0x0000001015107210 */ /* 0x000fe40007a3e812 */
[----:B------:R-:W-:-:S04]  /*12a0*/  SEL R18, R11, RZ, !P0 ;  /* 0x000000ff0b127207 */ /* 0x000fc80004000000 */
[----:B------:R-:W-:Y:S01]  /*12b0*/  IADD3.X R17, PT, PT, R18, R17, ~R19, P1, P2 ;  /* 0x0000001112117210 */ /* 0x000fe20000fe4c13 */
[----:B------:R-:W-:Y:S06]  /*12c0*/  BRA `(.L_x_57) ;  /* 0x0000000000987947 */ /* 0x000fec0003800000 */
.L_x_58:
[-C--:B-----5:R-:W-:Y:S01]  /*12d0*/  IMAD R21, R19, R23.reuse, RZ ;  /* 0x0000001713157224 */ /* 0x0a0fe200078e02ff */
[----:B------:R-:W-:Y:S01]  /*12e0*/  BSSY.RECONVERGENT B0, `(.L_x_62) ;  /* 0x000001c000007945 */ /* 0x000fe20003800200 */
[----:B------:R-:W-:-:S05]  /*12f0*/  IMAD.WIDE.U32 R18, R18, R23, RZ ;  /* 0x0000001712127225 */ /* 0x000fca00078e00ff */
[----:B------:R-:W-:-:S04]  /*1300*/  IADD3 R21, PT, PT, R19, R21, RZ ;  /* 0x0000001513157210 */ /* 0x000fc80007ffe0ff */
[----:B---3--:R-:W-:-:S04]  /*1310*/  LOP3.LUT R20, R21, UR35, RZ, 0xfc, !PT ;  /* 0x0000002315147c12 */ /* 0x008fc8000f8efcff */
[----:B------:R-:W-:-:S13]  /*1320*/  ISETP.NE.U32.AND P0, PT, R20, RZ, PT ;  /* 0x000000ff1400720c */ /* 0x000fda0003f05070 */
[----:B------:R-:W-:Y:S05]  /*1330*/  @P0 BRA `(.L_x_63) ;  /* 0x00000000004c0947 */ /* 0x000fea0003800000 */
[----:B----4-:R-:W0:Y:S01]  /*1340*/  I2F.U32.RP R22, UR36 ;  /* 0x0000002400167d06 */ /* 0x010e220008209000 */
[----:B------:R-:W-:-:S07]  /*1350*/  ISETP.NE.U32.AND P1, PT, RZ, UR36, PT ;  /* 0x00000024ff007c0c */ /* 0x000fce000bf25070 */
[----:B0-----:R-:W0:Y:S02]  /*1360*/  MUFU.RCP R22, R22 ;  /* 0x0000001600167308 */ /* 0x001e240000001000 */
[----:B0-----:R-:W-:-:S06]  /*1370*/  VIADD R20, R22, 0xffffffe ;  /* 0x0ffffffe16147836 */ /* 0x001fcc0000000000 */
        /* <DEDUP_REMOVED lines=10> */
[----:B------:R-:W-:-:S04]  /*1420*/  @P0 IADD3 R18, PT, PT, R18, -UR36, RZ ;  /* 0x8000002412120c10 */ /* 0x000fc8000fffe0ff */
[----:B------:R-:W-:-:S13]  /*1430*/  ISETP.GE.U32.AND P0, PT, R18, UR36, PT ;  /* 0x0000002412007c0c */ /* 0x000fda000bf06070 */
[----:B------:R-:W-:Y:S01]  /*1440*/  @P0 VIADD R18, R18, -UR36 ;  /* 0x8000002412120c36 */ /* 0x000fe20008000000 */
[----:B------:R-:W-:Y:S01]  /*1450*/  @!P1 LOP3.LUT R18, RZ, UR36, RZ, 0x33, !PT ;  /* 0x00000024ff129c12 */ /* 0x000fe2000f8e33ff */
[----:B------:R-:W-:Y:S06]  /*1460*/  BRA `(.L_x_64) ;  /* 0x00000000000c7947 */ /* 0x000fec0003800000 */
.L_x_63:
[----:B------:R-:W-:Y:S01]  /*1470*/  IMAD.MOV.U32 R20, RZ, RZ, R18 ;  /* 0x000000ffff147224 */ /* 0x000fe200078e0012 */
[----:B------:R-:W-:-:S07]  /*1480*/  MOV R22, 0x14a0 ;  /* 0x000014a000167802 */ /* 0x000fce0000000f00 */
[----:B-12-4-:R-:W-:Y:S05]  /*1490*/  CALL.REL.NOINC `($__internal_1_$__cuda_sm20_rem_u64) ;  /* 0x0000001800c87944 */ /* 0x016fea0003c00000 */
.L_x_64:
[----:B-1----:R-:W-:Y:S05]  /*14a0*/  BSYNC.RECONVERGENT B0 ;  /* 0x0000000000007941 */ /* 0x002fea0003800200 */
.L_x_62:
[----:B------:R-:W-:-:S05]  /*14b0*/  IADD3 R21, P0, PT, R18, R16, RZ ;  /* 0x0000001012157210 */ /* 0x000fca0007f1e0ff */
[----:B------:R-:W-:Y:S01]  /*14c0*/  IMAD.X R18, R19, 0x1, R17, P0 ;  /* 0x0000000113127824 */ /* 0x000fe200000e0611 */
[----:B--2---:R-:W-:-:S04]  /*14d0*/  ISETP.GE.U32.AND P0, PT, R21, R10, PT ;  /* 0x0000000a1500720c */ /* 0x004fc80003f06070 */
[----:B------:R-:W-:-:S04]  /*14e0*/  ISETP.GE.U32.AND.EX P0, PT, R18, R11, PT, P0 ;  /* 0x0000000b1200720c */ /* 0x000fc80003f06100 */
[----:B------:R-:W-:Y:S02]  /*14f0*/  SEL R16, R10, RZ, P0 ;  /* 0x000000ff0a107207 */ /* 0x000fe40000000000 */
[----:B------:R-:W-:Y:S02]  /*1500*/  SEL R17, R11, RZ, P0 ;  /* 0x000000ff0b117207 */ /* 0x000fe40000000000 */
[----:B------:R-:W-:-:S04]  /*1510*/  IADD3 R16, P1, PT, -R16, R21, RZ ;  /* 0x0000001510107210 */ /* 0x000fc80007f3e1ff */
[----:B------:R-:W-:-:S09]  /*1520*/  IADD3.X R17, PT, PT, ~R17, R18, RZ, P1, !PT ;  /* 0x0000001211117210 */ /* 0x000fd20000ffe5ff */
.L_x_57:
        /* <DEDUP_REMOVED lines=38> */
.L_x_68:
[----:B------:R-:W-:Y:S01]  /*1790*/  IMAD.MOV.U32 R20, RZ, RZ, R18 ;  /* 0x000000ffff147224 */ /* 0x000fe200078e0012 */
[----:B------:R-:W-:-:S07]  /*17a0*/  MOV R22, 0x17c0 ;  /* 0x000017c000167802 */ /* 0x000fce0000000f00 */
[----:B-12-4-:R-:W-:Y:S05]  /*17b0*/  CALL.REL.NOINC `($__internal_1_$__cuda_sm20_rem_u64) ;  /* 0x0000001800007944 */ /* 0x016fea0003c00000 */
.L_x_69:
[----:B-1----:R-:W-:Y:S05]  /*17c0*/  BSYNC.RECONVERGENT B0 ;  /* 0x0000000000007941 */ /* 0x002fea0003800200 */
.L_x_67:
[----:B------:R-:W-:-:S04]  /*17d0*/  ISETP.GE.U32.AND P0, PT, R16, R18, PT ;  /* 0x000000121000720c */ /* 0x000fc80003f06070 */
[----:B------:R-:W-:-:S04]  /*17e0*/  ISETP.GE.U32.AND.EX P0, PT, R17, R19, PT, P0 ;  /* 0x000000131100720c */ /* 0x000fc80003f06100 */
[----:B--2---:R-:W-:-:S04]  /*17f0*/  SEL R21, R10, RZ, !P0 ;  /* 0x000000ff0a157207 */ /* 0x004fc80004000000 */
[----:B------:R-:W-:Y:S02]  /*1800*/  IADD3 R16, P1, P2, R21, R16, -R18 ;  /* 0x0000001015107210 */ /* 0x000fe40007a3e812 */
[----:B------:R-:W-:-:S04]  /*1810*/  SEL R18, R11, RZ, !P0 ;  /* 0x000000ff0b127207 */ /* 0x000fc80004000000 */
[----:B------:R-:W-:Y:S01]  /*1820*/  IADD3.X R17, PT, PT, R18, R17, ~R19, P1, P2 ;  /* 0x0000001112117210 */ /* 0x000fe20000fe4c13 */
[----:B------:R-:W-:Y:S06]  /*1830*/  BRA `(.L_x_65) ;  /* 0x0000000000987947 */ /* 0x000fec0003800000 */
.L_x_66:
        /* <DEDUP_REMOVED lines=26> */
.L_x_71:
[----:B------:R-:W-:Y:S01]  /*19e0*/  IMAD.MOV.U32 R20, RZ, RZ, R18 ;  /* 0x000000ffff147224 */ /* 0x000fe200078e0012 */
[----:B------:R-:W-:-:S07]  /*19f0*/  MOV R22, 0x1a10 ;  /* 0x00001a1000167802 */ /* 0x000fce0000000f00 */
[----:B-12-4-:R-:W-:Y:S05]  /*1a00*/  CALL.REL.NOINC `($__internal_1_$__cuda_sm20_rem_u64) ;  /* 0x00000014006c7944 */ /* 0x016fea0003c00000 */
.L_x_72:
[----:B-1----:R-:W-:Y:S05]  /*1a10*/  BSYNC.RECONVERGENT B0 ;  /* 0x0000000000007941 */ /* 0x002fea0003800200 */
.L_x_70:
[----:B------:R-:W-:-:S05]  /*1a20*/  IADD3 R21, P0, PT, R18, R16, RZ ;  /* 0x0000001012157210 */ /* 0x000fca0007f1e0ff */
[----:B------:R-:W-:Y:S01]  /*1a30*/  IMAD.X R18, R19, 0x1, R17, P0 ;  /* 0x0000000113127824 */ /* 0x000fe200000e0611 */
[----:B--2---:R-:W-:-:S04]  /*1a40*/  ISETP.GE.U32.AND P0, PT, R21, R10, PT ;  /* 0x0000000a1500720c */ /* 0x004fc80003f06070 */
[----:B------:R-:W-:-:S04]  /*1a50*/  ISETP.GE.U32.AND.EX P0, PT, R18, R11, PT, P0 ;  /* 0x0000000b1200720c */ /* 0x000fc80003f06100 */
[----:B------:R-:W-:Y:S02]  /*1a60*/  SEL R16, R10, RZ, P0 ;  /* 0x000000ff0a107207 */ /* 0x000fe40000000000 */
[----:B------:R-:W-:Y:S02]  /*1a70*/  SEL R17, R11, RZ, P0 ;  /* 0x000000ff0b117207 */ /* 0x000fe40000000000 */
[----:B------:R-:W-:-:S05]  /*1a80*/  IADD3 R16, P1, PT, -R16, R21, RZ ;  /* 0x0000001510107210 */ /* 0x000fca0007f3e1ff */
[----:B------:R-:W-:-:S08]  /*1a90*/  IMAD.X R17, R18, 0x1, ~R17, P1 ;  /* 0x0000000112117824 */ /* 0x000fd000008e0e11 */
.L_x_65:
[----:B------:R-:W-:Y:S01]  /*1aa0*/  UIADD3 UR5, UPT, UPT, UR5, 0x4, URZ ;  /* 0x0000000405057890 */ /* 0x000fe2000fffe0ff */
[----:B------:R-:W-:Y:S01]  /*1ab0*/  IADD3 R8, PT, PT, R8, UR28, RZ ;  /* 0x0000001c08087c10 */ /* 0x000fe2000fffe0ff */
[----:B------:R-:W-:Y:S01]  /*1ac0*/  VIADD R9, R9, UR28 ;  /* 0x0000001c09097c36 */ /* 0x000fe20008000000 */
[----:B------:R-:W-:Y:S01]  /*1ad0*/  IADD3 R3, PT, PT, R3, -UR32, RZ ;  /* 0x8000002003037c10 */ /* 0x000fe2000fffe0ff */
[----:B------:R-:W-:Y:S01]  /*1ae0*/  UISETP.NE.AND UP0, UPT, UR5, URZ, UPT ;  /* 0x000000ff0500728c */ /* 0x000fe2000bf05270 */
[----:B------:R-:W-:Y:S02]  /*1af0*/  VIADD R7, R7, UR28 ;  /* 0x0000001c07077c36 */ /* 0x000fe40008000000 */
[----:B------:R-:W-:Y:S02]  /*1b00*/  VIADD R5, R5, -UR32 ;  /* 0x8000002005057c36 */ /* 0x000fe40008000000 */
[----:B------:R-:W-:Y:S02]  /*1b10*/  VIADD R4, R4, -UR32 ;  /* 0x8000002004047c36 */ /* 0x000fe40008000000 */
[----:B------:R-:W-:-:S02]  /*1b20*/  VIADD R6, R6, UR28 ;  /* 0x0000001c06067c36 */ /* 0x000fc40008000000 */
[----:B------:R-:W-:Y:S01]  /*1b30*/  VIADD R2, R2, -UR32 ;  /* 0x8000002002027c36 */ /* 0x000fe20008000000 */
[----:B------:R-:W-:Y:S06]  /*1b40*/  BRA.U UP0, `(.L_x_73) ;  /* 0xffffffe900607547 */ /* 0x000fec000b83ffff */
[----:B------:R-:W-:-:S05]  /*1b50*/  UMOV UR5, UR10 ;  /* 0x0000000a00057c82 */ /* 0x000fca0008000000 */
.L_x_40:
[----:B------:R-:W-:-:S09]  /*1b60*/  UISETP.NE.AND UP0, UPT, UR29, URZ, UPT ;  /* 0x000000ff1d00728c */ /* 0x000fd2000bf05270 */
[----:B------:R-:W-:Y:S05]  /*1b70*/  BRA.U !UP0, `(.L_x_74) ;  /* 0x0000001108e47547 */ /* 0x000fea000b800000 */
[----:B------:R-:W0:Y:S01]  /*1b80*/  LDC R3, c[0x0][0x3a8] ;  /* 0x0000ea00ff037b82 */ /* 0x000e220000000800 */
[----:B------:R-:W-:-:S05]  /*1b90*/  LOP3.LUT R2, RZ, UR5, RZ, 0x33, !PT ;  /* 0x00000005ff027c12 */ /* 0x000fca000f8e33ff */
[----:B0-----:R-:W-:-:S05]  /*1ba0*/  IMAD R3, R2, R3, 0x40 ;  /* 0x0000004002037424 */ /* 0x001fca00078e0203 */
[----:B-----5:R-:W-:-:S05]  /*1bb0*/  SHF.R.U64 R2, R14, R3, R15 ;  /* 0x000000030e027219 */ /* 0x020fca000000120f */
[----:B------:R-:W-:-:S05]  /*1bc0*/  VIADD R2, R2, UR15 ;  /* 0x0000000f02027c36 */ /* 0x000fca0008000000 */
[----:B------:R-:W-:-:S05]  /*1bd0*/  LOP3.LUT R2, R2, UR16, RZ, 0xc0, !PT ;  /* 0x0000001002027c12 */ /* 0x000fca000f8ec0ff */
[----:B------:R-:W-:-:S05]  /*1be0*/  VIADD R21, R2, -UR15 ;  /* 0x8000000f02157c36 */ /* 0x000fca0008000000 */
[----:B------:R-:W-:-:S13]  /*1bf0*/  ISETP.NE.AND P0, PT, R21, RZ, PT ;  /* 0x000000ff1500720c */ /* 0x000fda0003f05270 */
[----:B------:R-:W-:Y:S05]  /*1c00*/  @!P0 BRA `(.L_x_75) ;  /* 0x0000000400788947 */ /* 0x000fea0003800000 */
[----:B------:R-:W0:Y:S01]  /*1c10*/  LDC.64 R2, c[0x0][0x388] ;  /* 0x0000e200ff027b82 */ /* 0x000e220000000a00 */
[----:B------:R-:W-:-:S06]  /*1c20*/  UIADD3 UR18, UPT, UPT, UR17, UR5, URZ ;  /* 0x0000000511127290 */ /* 0x000fcc000fffe0ff */
[----:B------:R-:W-:-:S05]  /*1c30*/  MOV R5, UR18 ;  /* 0x0000001200057c02 */ /* 0x000fca0008000f00 */
[----:B------:R-:W-:-:S04]  /*1c40*/  IMAD R5, R5, UR30, R0 ;  /* 0x0000001e05057c24 */ /* 0x000fc8000f8e0200 */
[----:B0-----:R-:W-:-:S06]  /*1c50*/  IMAD.WIDE.U32 R2, R5, 0x8, R2 ;  /* 0x0000000805027825 */ /* 0x001fcc00078e0002 */
[----:B------:R-:W5:Y:S01]  /*1c60*/  LDG.E.64.CONSTANT R2, desc[UR24][R2.64] ;  /* 0x0000001802027981 */ /* 0x000f62000c1e9b00 */
[----:B------:R-:W-:-:S13]  /*1c70*/  ISETP.GT.AND P0, PT, R21, RZ, PT ;  /* 0x000000ff1500720c */ /* 0x000fda0003f04270 */
[----:B------:R-:W-:Y:S05]  /*1c80*/  @P0 BRA `(.L_x_76) ;  /* 0x0000000000ac0947 */ /* 0x000fea0003800000 */
[----:B------:R-:W0:Y:S01]  /*1c90*/  LDCU UR18, c[0x0][0x3b4] ;  /* 0x00007680ff1277ac */ /* 0x000e220008000800 */
[----:B------:R-:W-:Y:S01]  /*1ca0*/  IMAD.MOV R21, RZ, RZ, -R21 ;  /* 0x000000ffff157224 */ /* 0x000fe200078e0a15 */
[----:B------:R-:W-:Y:S03]  /*1cb0*/  BSSY.RECONVERGENT B0, `(.L_x_77) ;  /* 0x0000020000007945 */ /* 0x000fe60003800200 */
[-C--:B-----5:R-:W-:Y:S02]  /*1cc0*/  IMAD R3, R3, R21.reuse, RZ ;  /* 0x0000001503037224 */ /* 0x0a0fe400078e02ff */
[----:B------:R-:W-:-:S04]  /*1cd0*/  IMAD.WIDE.U32 R20, R2, R21, RZ ;  /* 0x0000001502147225 */ /* 0x000fc800078e00ff */
[----:B------:R-:W-:-:S05]  /*1ce0*/  IMAD.IADD R3, R21, 0x1, R3 ;  /* 0x0000000115037824 */ /* 0x000fca00078e0203 */
[----:B0-----:R-:W-:-:S04]  /*1cf0*/  LOP3.LUT R2, R3, UR18, RZ, 0xfc, !PT ;  /* 0x0000001203027c12 */ /* 0x001fc8000f8efcff */
[----:B------:R-:W-:-:S13]  /*1d00*/  ISETP.NE.U32.AND P0, PT, R2, RZ, PT ;  /* 0x000000ff0200720c */ /* 0x000fda0003f05070 */
[----:B------:R-:W-:Y:S05]  /*1d10*/  @P0 BRA `(.L_x_78) ;  /* 0x0000000000500947 */ /* 0x000fea0003800000 */
[----:B------:R-:W0:Y:S01]  /*1d20*/  LDCU UR18, c[0x0][0x3b0] ;  /* 0x00007600ff1277ac */ /* 0x000e220008000800 */
[----:B------:R-:W-:Y:S01]  /*1d30*/  HFMA2 R2, -RZ, RZ, 0, 0 ;  /* 0x00000000ff027431 */ /* 0x000fe200000001ff */
[----:B0-----:R-:W0:Y:S01]  /*1d40*/  I2F.U32.RP R4, UR18 ;  /* 0x0000001200047d06 */ /* 0x001e220008209000 */
[----:B------:R-:W-:-:S07]  /*1d50*/  ISETP.NE.U32.AND P1, PT, RZ, UR18, PT ;  /* 0x00000012ff007c0c */ /* 0x000fce000bf25070 */
        /* <DEDUP_REMOVED lines=16> */
.L_x_78:
[----:B------:R-:W-:Y:S02]  /*1e60*/  MOV R21, R3 ;  /* 0x0000000300157202 */ /* 0x000fe40000000f00 */
[----:B------:R-:W-:-:S07]  /*1e70*/  MOV R22, 0x1e90 ;  /* 0x00001e9000167802 */ /* 0x000fce0000000f00 */
[----:B-1234-:R-:W-:Y:S05]  /*1e80*/  CALL.REL.NOINC `($__internal_1_$__cuda_sm20_rem_u64) ;  /* 0x00000010004c7944 */ /* 0x01efea0003c00000 */
[----:B------:R-:W-:Y:S02]  /*1e90*/  IMAD.MOV.U32 R2, RZ, RZ, R18 ;  /* 0x000000ffff027224 */ /* 0x000fe400078e0012 */
[----:B------:R-:W-:-:S07]  /*1ea0*/  IMAD.MOV.U32 R3, RZ, RZ, R19 ;  /* 0x000000ffff037224 */ /* 0x000fce00078e0013 */
.L_x_79:
[----:B-1-34-:R-:W-:Y:S05]  /*1eb0*/  BSYNC.RECONVERGENT B0 ;  /* 0x0000000000007941 */ /* 0x01afea0003800200 */
.L_x_77:
[----:B------:R-:W0:Y:S01]  /*1ec0*/  LDC.64 R6, c[0x0][0x3b0] ;  /* 0x0000ec00ff067b82 */ /* 0x000e220000000a00 */
[----:B------:R-:W-:-:S04]  /*1ed0*/  ISETP.GE.U32.AND P0, PT, R16, R2, PT ;  /* 0x000000021000720c */ /* 0x000fc80003f06070 */
[----:B------:R-:W-:-:S04]  /*1ee0*/  ISETP.GE.U32.AND.EX P0, PT, R17, R3, PT, P0 ;  /* 0x000000031100720c */ /* 0x000fc80003f06100 */
[----:B0-----:R-:W-:-:S04]  /*1ef0*/  SEL R5, R6, RZ, !P0 ;  /* 0x000000ff06057207 */ /* 0x001fc80004000000 */
[----:B------:R-:W-:Y:S02]  /*1f00*/  IADD3 R16, P1, P2, R5, R16, -R2 ;  /* 0x0000001005107210 */ /* 0x000fe40007a3e802 */
[----:B------:R-:W-:-:S04]  /*1f10*/  SEL R2, R7, RZ, !P0 ;  /* 0x000000ff07027207 */ /* 0x000fc80004000000 */
[----:B------:R-:W-:Y:S01]  /*1f20*/  IADD3.X R17, PT, PT, R2, R17, ~R3, P1, P2 ;  /* 0x0000001102117210 */ /* 0x000fe20000fe4c03 */
[----:B------:R-:W-:Y:S06]  /*1f30*/  BRA `(.L_x_75) ;  /* 0x0000000000ac7947 */ /* 0x000fec0003800000 */
.L_x_76:
[----:B------:R-:W0:Y:S01]  /*1f40*/  LDCU UR18, c[0x0][0x3b4] ;  /* 0x00007680ff1277ac */ /* 0x000e220008000800 */
[-C--:B-----5:R-:W-:Y:S01]  /*1f50*/  IMAD R3, R3, R21.reuse, RZ ;  /* 0x0000001503037224 */ /* 0x0a0fe200078e02ff */
[----:B------:R-:W-:Y:S01]  /*1f60*/  BSSY.RECONVERGENT B0, `(.L_x_80) ;  /* 0x000001f000007945 */ /* 0x000fe20003800200 */
[----:B------:R-:W-:-:S04]  /*1f70*/  IMAD.WIDE.U32 R20, R2, R21, RZ ;  /* 0x0000001502147225 */ /* 0x000fc800078e00ff */
[----:B------:R-:W-:-:S05]  /*1f80*/  IMAD.IADD R3, R21, 0x1, R3 ;  /* 0x0000000115037824 */ /* 0x000fca00078e0203 */
[----:B0-----:R-:W-:-:S04]  /*1f90*/  LOP3.LUT R2, R3, UR18, RZ, 0xfc, !PT ;  /* 0x0000001203027c12 */ /* 0x001fc8000f8efcff */
[----:B------:R-:W-:-:S13]  /*1fa0*/  ISETP.NE.U32.AND P0, PT, R2, RZ, PT ;  /* 0x000000ff0200720c */ /* 0x000fda0003f05070 */
[----:B------:R-:W-:Y:S05]  /*1fb0*/  @P0 BRA `(.L_x_81) ;  /* 0x0000000000500947 */ /* 0x000fea0003800000 */
[----:B------:R-:W0:Y:S01]  /*1fc0*/  LDCU UR18, c[0x0][0x3b0] ;  /* 0x00007600ff1277ac */ /* 0x000e220008000800 */
[----:B------:R-:W-:Y:S01]  /*1fd0*/  IMAD.MOV.U32 R2, RZ, RZ, RZ ;  /* 0x000000ffff027224 */ /* 0x000fe200078e00ff */
[----:B0-----:R-:W0:Y:S01]  /*1fe0*/  I2F.U32.RP R4, UR18 ;  /* 0x0000001200047d06 */ /* 0x001e220008209000 */
[----:B------:R-:W-:-:S07]  /*1ff0*/  ISETP.NE.U32.AND P1, PT, RZ, UR18, PT ;  /* 0x00000012ff007c0c */ /* 0x000fce000bf25070 */
[----:B0-----:R-:W0:Y:S02]  /*2000*/  MUFU.RCP R4, R4 ;  /* 0x0000000400047308 */ /* 0x001e240000001000 */
[----:B0-----:R-:W-:-:S06]  /*2010*/  VIADD R5, R4, 0xffffffe ;  /* 0x0ffffffe04057836 */ /* 0x001fcc0000000000 */
[----:B------:R-:W0:Y:S02]  /*2020*/  F2I.FTZ.U32.TRUNC.NTZ R3, R5 ;  /* 0x0000000500037305 */ /* 0x000e24000021f000 */
[----:B0-----:R-:W-:-:S05]  /*2030*/  IADD3 R7, PT, PT, RZ, -R3, RZ ;  /* 0x80000003ff077210 */ /* 0x001fca0007ffe0ff */
[----:B------:R-:W-:-:S04]  /*2040*/  IMAD R7, R7, UR18, RZ ;  /* 0x0000001207077c24 */ /* 0x000fc8000f8e02ff */
[----:B------:R-:W-:-:S06]  /*2050*/  IMAD.HI.U32 R7, R3, R7, R2 ;  /* 0x0000000703077227 */ /* 0x000fcc00078e0002 */
[----:B------:R-:W-:-:S04]  /*2060*/  IMAD.HI.U32 R2, R7, R20, RZ ;  /* 0x0000001407027227 */ /* 0x000fc800078e00ff */
[----:B------:R-:W-:-:S04]  /*2070*/  IMAD.MOV R3, RZ, RZ, -R2 ;  /* 0x000000ffff037224 */ /* 0x000fc800078e0a02 */
[----:B------:R-:W-:Y:S02]  /*2080*/  IMAD R2, R3, UR18, R20 ;  /* 0x0000001203027c24 */ /* 0x000fe4000f8e0214 */
[----:B------:R-:W-:-:S03]  /*2090*/  HFMA2 R3, -RZ, RZ, 0, 0 ;  /* 0x00000000ff037431 */ /* 0x000fc600000001ff */
[----:B------:R-:W-:-:S13]  /*20a0*/  ISETP.GE.U32.AND P0, PT, R2, UR18, PT ;  /* 0x0000001202007c0c */ /* 0x000fda000bf06070 */
[----:B------:R-:W-:-:S05]  /*20b0*/  @P0 VIADD R2, R2, -UR18 ;  /* 0x8000001202020c36 */ /* 0x000fca0008000000 */
[----:B------:R-:W-:-:S13]  /*20c0*/  ISETP.GE.U32.AND P0, PT, R2, UR18, PT ;  /* 0x0000001202007c0c */ /* 0x000fda000bf06070 */
[----:B------:R-:W-:Y:S01]  /*20d0*/  @P0 VIADD R2, R2, -UR18 ;  /* 0x8000001202020c36 */ /* 0x000fe20008000000 */
[----:B------:R-:W-:Y:S01]  /*20e0*/  @!P1 LOP3.LUT R2, RZ, UR18, RZ, 0x33, !PT ;  /* 0x00000012ff029c12 */ /* 0x000fe2000f8e33ff */
[----:B------:R-:W-:Y:S06]  /*20f0*/  BRA `(.L_x_82) ;  /* 0x0000000000147947 */ /* 0x000fec0003800000 */
.L_x_81:
[----:B------:R-:W-:Y:S01]  /*2100*/  IMAD.MOV.U32 R21, RZ, RZ, R3 ;  /* 0x000000ffff157224 */ /* 0x000fe200078e0003 */
[----:B------:R-:W-:-:S07]  /*2110*/  MOV R22, 0x2130 ;  /* 0x0000213000167802 */ /* 0x000fce0000000f00 */
[----:B-1234-:R-:W-:Y:S05]  /*2120*/  CALL.REL.NOINC `($__internal_1_$__cuda_sm20_rem_u64) ;  /* 0x0000000c00a47944 */ /* 0x01efea0003c00000 */
[----:B------:R-:W-:Y:S02]  /*2130*/  IMAD.MOV.U32 R2, RZ, RZ, R18 ;  /* 0x000000ffff027224 */ /* 0x000fe400078e0012 */
[----:B------:R-:W-:-:S07]  /*2140*/  IMAD.MOV.U32 R3, RZ, RZ, R19 ;  /* 0x000000ffff037224 */ /* 0x000fce00078e0013 */
.L_x_82:
[----:B-1-34-:R-:W-:Y:S05]  /*2150*/  BSYNC.RECONVERGENT B0 ;  /* 0x0000000000007941 */ /* 0x01afea0003800200 */
.L_x_80:
[----:B------:R-:W0:Y:S01]  /*2160*/  LDC.64 R6, c[0x0][0x3b0] ;  /* 0x0000ec00ff067b82 */ /* 0x000e220000000a00 */
[----:B------:R-:W-:-:S05]  /*2170*/  IADD3 R5, P0, PT, R2, R16, RZ ;  /* 0x0000001002057210 */ /* 0x000fca0007f1e0ff */
[----:B------:R-:W-:Y:S01]  /*2180*/  IMAD.X R2, R3, 0x1, R17, P0 ;  /* 0x0000000103027824 */ /* 0x000fe200000e0611 */
[----:B0-----:R-:W-:-:S04]  /*2190*/  ISETP.GE.U32.AND P0, PT, R5, R6, PT ;  /* 0x000000060500720c */ /* 0x001fc80003f06070 */
[----:B------:R-:W-:-:S04]  /*21a0*/  ISETP.GE.U32.AND.EX P0, PT, R2, R7, PT, P0 ;  /* 0x000000070200720c */ /* 0x000fc80003f06100 */
[----:B------:R-:W-:Y:S02]  /*21b0*/  SEL R16, R6, RZ, P0 ;  /* 0x000000ff06107207 */ /* 0x000fe40000000000 */
[----:B------:R-:W-:Y:S02]  /*21c0*/  SEL R17, R7, RZ, P0 ;  /* 0x000000ff07117207 */ /* 0x000fe40000000000 */
[----:B------:R-:W-:-:S04]  /*21d0*/  IADD3 R16, P1, PT, -R16, R5, RZ ;  /* 0x0000000510107210 */ /* 0x000fc80007f3e1ff */
[----:B------:R-:W-:-:S09]  /*21e0*/  IADD3.X R17, PT, PT, ~R17, R2, RZ, P1, !PT ;  /* 0x0000000211117210 */ /* 0x000fd20000ffe5ff */
.L_x_75:
[----:B------:R-:W-:-:S09]  /*21f0*/  UISETP.NE.AND UP0, UPT, UR29, 0x1, UPT ;  /* 0x000000011d00788c */ /* 0x000fd2000bf05270 */
[----:B------:R-:W-:Y:S05]  /*2200*/  BRA.U !UP0, `(.L_x_74) ;  /* 0x0000000d08407547 */ /* 0x000fea000b800000 */
[----:B------:R-:W0:Y:S01]  /*2210*/  LDCU UR19, c[0x0][0x3a8] ;  /* 0x00007500ff1377ac */ /* 0x000e220008000800 */
[----:B------:R-:W-:-:S04]  /*2220*/  UIADD3 UR18, UPT, UPT, -UR5, -0x2, URZ ;  /* 0xfffffffe05127890 */ /* 0x000fc8000fffe1ff */
[----:B0-----:R-:W-:-:S06]  /*2230*/  UIMAD UR18, UR18, UR19, 0x40 ;  /* 0x00000040121274a4 */ /* 0x001fcc000f8e0213 */
[----:B------:R-:W-:-:S05]  /*2240*/  SHF.R.U64 R2, R14, UR18, R15 ;  /* 0x000000120e027c19 */ /* 0x000fca000800120f */
[----:B------:R-:W-:-:S05]  /*2250*/  VIADD R2, R2, UR15 ;  /* 0x0000000f02027c36 */ /* 0x000fca0008000000 */
[----:B------:R-:W-:-:S05]  /*2260*/  LOP3.LUT R2, R2, UR16, RZ, 0xc0, !PT ;  /* 0x0000001002027c12 */ /* 0x000fca000f8ec0ff */
[----:B------:R-:W-:-:S05]  /*2270*/  VIADD R21, R2, -UR15 ;  /* 0x8000000f02157c36 */ /* 0x000fca0008000000 */
[----:B------:R-:W-:-:S13]  /*2280*/  ISETP.NE.AND P0, PT, R21, RZ, PT ;  /* 0x000000ff1500720c */ /* 0x000fda0003f05270 */
[----:B------:R-:W-:Y:S05]  /*2290*/  @!P0 BRA `(.L_x_83) ;  /* 0x0000000400788947 */ /* 0x000fea0003800000 */
[----:B------:R-:W0:Y:S01]  /*22a0*/  LDC.64 R2, c[0x0][0x388] ;  /* 0x0000e200ff027b82 */ /* 0x000e220000000a00 */
[----:B------:R-:W-:-:S04]  /*22b0*/  UIADD3 UR18, UPT, UPT, UR17, UR5, URZ ;  /* 0x0000000511127290 */ /* 0x000fc8000fffe0ff */
[----:B------:R-:W-:-:S06]  /*22c0*/  UIMAD UR18, UR18, UR30, UR30 ;  /* 0x0000001e121272a4 */ /* 0x000fcc000f8e021e */
[----:B------:R-:W-:-:S04]  /*22d0*/  VIADD R5, R0, UR18 ;  /* 0x0000001200057c36 */ /* 0x000fc80008000000 */
        /* <DEDUP_REMOVED lines=8> */
[----:B------:R-:W-:-:S05]  /*2360*/  IMAD.WIDE.U32 R20, R2, R21, RZ ;  /* 0x0000001502147225 */ /* 0x000fca00078e00ff */
[----:B------:R-:W-:-:S04]  /*2370*/  IADD3 R3, PT, PT, R21, R3, RZ ;  /* 0x0000000315037210 */ /* 0x000fc80007ffe0ff */
        /* <DEDUP_REMOVED lines=23> */
.L_x_86:
[----:B------:R-:W-:Y:S01]  /*24f0*/  IMAD.MOV.U32 R21, RZ, RZ, R3 ;  /* 0x000000ffff157224 */ /* 0x000fe200078e0003 */
[----:B------:R-:W-:-:S07]  /*2500*/  MOV R22, 0x2520 ;  /* 0x0000252000167802 */ /* 0x000fce0000000f00 */
[----:B-1234-:R-:W-:Y:S05]  /*2510*/  CALL.REL.NOINC `($__internal_1_$__cuda_sm20_rem_u64) ;  /* 0x0000000800a87944 */ /* 0x01efea0003c00000 */
[----:B------:R-:W-:Y:S01]  /*2520*/  IMAD.MOV.U32 R2, RZ, RZ, R18 ;  /* 0x000000ffff027224 */ /* 0x000fe200078e0012 */
[----:B------:R-:W-:-:S07]  /*2530*/  MOV R3, R19 ;  /* 0x0000001300037202 */ /* 0x000fce0000000f00 */
.L_x_87:
[----:B-1-34-:R-:W-:Y:S05]  /*2540*/  BSYNC.RECONVERGENT B0 ;  /* 0x0000000000007941 */ /* 0x01afea0003800200 */
.L_x_85:
        /* <DEDUP_REMOVED lines=8> */
.L_x_84:
        /* <DEDUP_REMOVED lines=28> */
.L_x_89:
[----:B------:R-:W-:Y:S01]  /*2790*/  IMAD.MOV.U32 R21, RZ, RZ, R3 ;  /* 0x000000ffff157224 */ /* 0x000fe200078e0003 */
[----:B------:R-:W-:-:S07]  /*27a0*/  MOV R22, 0x27c0 ;  /* 0x000027c000167802 */ /* 0x000fce0000000f00 */
[----:B-1234-:R-:W-:Y:S05]  /*27b0*/  CALL.REL.NOINC `($__internal_1_$__cuda_sm20_rem_u64) ;  /* 0x0000000800007944 */ /* 0x01efea0003c00000 */
[----:B------:R-:W-:Y:S01]  /*27c0*/  MOV R2, R18 ;  /* 0x0000001200027202 */ /* 0x000fe20000000f00 */
[----:B------:R-:W-:-:S07]  /*27d0*/  IMAD.MOV.U32 R3, RZ, RZ, R19 ;  /* 0x000000ffff037224 */ /* 0x000fce00078e0013 */
.L_x_90:
[----:B-1-34-:R-:W-:Y:S05]  /*27e0*/  BSYNC.RECONVERGENT B0 ;  /* 0x0000000000007941 */ /* 0x01afea0003800200 */
.L_x_88:
[----:B------:R-:W0:Y:S01]  /*27f0*/  LDC.64 R6, c[0x0][0x3b0] ;  /* 0x0000ec00ff067b82 */ /* 0x000e220000000a00 */
[----:B------:R-:W-:-:S05]  /*2800*/  IADD3 R5, P0, PT, R2, R16, RZ ;  /* 0x0000001002057210 */ /* 0x000fca0007f1e0ff */
[----:B------:R-:W-:Y:S01]  /*2810*/  IMAD.X R2, R3, 0x1, R17, P0 ;  /* 0x0000000103027824 */ /* 0x000fe200000e0611 */
[----:B0-----:R-:W-:-:S04]  /*2820*/  ISETP.GE.U32.AND P0, PT, R5, R6, PT ;  /* 0x000000060500720c */ /* 0x001fc80003f06070 */
[----:B------:R-:W-:-:S04]  /*2830*/  ISETP.GE.U32.AND.EX P0, PT, R2, R7, PT, P0 ;  /* 0x000000070200720c */ /* 0x000fc80003f06100 */
[----:B------:R-:W-:Y:S02]  /*2840*/  SEL R16, R6, RZ, P0 ;  /* 0x000000ff06107207 */ /* 0x000fe40000000000 */
[----:B------:R-:W-:Y:S02]  /*2850*/  SEL R17, R7, RZ, P0 ;  /* 0x000000ff07117207 */ /* 0x000fe40000000000 */
[----:B------:R-:W-:-:S05]  /*2860*/  IADD3 R16, P1, PT, -R16, R5, RZ ;  /* 0x0000000510107210 */ /* 0x000fca0007f3e1ff */
[----:B------:R-:W-:-:S08]  /*2870*/  IMAD.X R17, R2, 0x1, ~R17, P1 ;  /* 0x0000000102117824 */ /* 0x000fd000008e0e11 */
.L_x_83:
[----:B------:R-:W-:-:S09]  /*2880*/  UISETP.NE.AND UP0, UPT, UR29, 0x2, UPT ;  /* 0x000000021d00788c */ /* 0x000fd2000bf05270 */
[----:B------:R-:W-:Y:S05]  /*2890*/  BRA.U !UP0, `(.L_x_74) ;  /* 0x00000005089c7547 */ /* 0x000fea000b800000 */
[----:B------:R-:W0:Y:S01]  /*28a0*/  LDCU UR19, c[0x0][0x3a8] ;  /* 0x00007500ff1377ac */ /* 0x000e220008000800 */
[----:B------:R-:W-:-:S04]  /*28b0*/  UIADD3 UR18, UPT, UPT, -UR5, -0x3, URZ ;  /* 0xfffffffd05127890 */ /* 0x000fc8000fffe1ff */
[----:B0-----:R-:W-:-:S06]  /*28c0*/  UIMAD UR18, UR18, UR19, 0x40 ;  /* 0x00000040121274a4 */ /* 0x001fcc000f8e0213 */
[----:B------:R-:W-:-:S05]  /*28d0*/  SHF.R.U64 R2, R14, UR18, R15 ;  /* 0x000000120e027c19 */ /* 0x000fca000800120f */
[----:B------:R-:W-:-:S05]  /*28e0*/  VIADD R2, R2, UR15 ;  /* 0x0000000f02027c36 */ /* 0x000fca0008000000 */
[----:B------:R-:W-:-:S04]  /*28f0*/  LOP3.LUT R2, R2, UR16, RZ, 0xc0, !PT ;  /* 0x0000001002027c12 */ /* 0x000fc8000f8ec0ff */
[----:B------:R-:W-:-:S04]  /*2900*/  IADD3 R21, PT, PT, R2, -UR15, RZ ;  /* 0x8000000f02157c10 */ /* 0x000fc8000fffe0ff */
[----:B------:R-:W-:-:S13]  /*2910*/  ISETP.NE.AND P0, PT, R21, RZ, PT ;  /* 0x000000ff1500720c */ /* 0x000fda0003f05270 */
[----:B------:R-:W-:Y:S05]  /*2920*/  @!P0 BRA `(.L_x_74) ;  /* 0x0000000400788947 */ /* 0x000fea0003800000 */
[----:B------:R-:W0:Y:S01]  /*2930*/  LDC.64 R2, c[0x0][0x388] ;  /* 0x0000e200ff027b82 */ /* 0x000e220000000a00 */
[----:B------:R-:W-:-:S06]  /*2940*/  UIADD3 UR17, UPT, UPT, UR5, 0x2, UR17 ;  /* 0x0000000205117890 */ /* 0x000fcc000fffe011 */
[----:B------:R-:W-:-:S04]  /*2950*/  IMAD.U32 R5, RZ, RZ, UR17 ;  /* 0x00000011ff057e24 */ /* 0x000fc8000f8e00ff */
        /* <DEDUP_REMOVED lines=34> */
.L_x_93:
[----:B------:R-:W-:Y:S01]  /*2b80*/  IMAD.MOV.U32 R21, RZ, RZ, R3 ;  /* 0x000000ffff157224 */ /* 0x000fe200078e0003 */
[----:B------:R-:W-:-:S07]  /*2b90*/  MOV R22, 0x2bb0 ;  /* 0x00002bb000167802 */ /* 0x000fce0000000f00 */
[----:B-1234-:R-:W-:Y:S05]  /*2ba0*/  CALL.REL.NOINC `($__internal_1_$__cuda_sm20_rem_u64) ;  /* 0x0000000400047944 */ /* 0x01efea0003c00000 */
[----:B------:R-:W-:Y:S02]  /*2bb0*/  IMAD.MOV.U32 R2, RZ, RZ, R18 ;  /* 0x000000ffff027224 */ /* 0x000fe400078e0012 */
[----:B------:R-:W-:-:S07]  /*2bc0*/  IMAD.MOV.U32 R3, RZ, RZ, R19 ;  /* 0x000000ffff037224 */ /* 0x000fce00078e0013 */
.L_x_94:
[----:B-1-34-:R-:W-:Y:S05]  /*2bd0*/  BSYNC.RECONVERGENT B0 ;  /* 0x0000000000007941 */ /* 0x01afea0003800200 */
.L_x_92:
        /* <DEDUP_REMOVED lines=8> */
.L_x_91:
        /* <DEDUP_REMOVED lines=13> */
[----:B0-----:R-:W-:-:S06]  /*2d30*/  IADD3 R5, PT, PT, R4, 0xffffffe, RZ ;  /* 0x0ffffffe04057810 */ /* 0x001fcc0007ffe0ff */
        /* <DEDUP_REMOVED lines=14> */
.L_x_96:
[----:B------:R-:W-:Y:S01]  /*2e20*/  IMAD.MOV.U32 R21, RZ, RZ, R3 ;  /* 0x000000ffff157224 */ /* 0x000fe200078e0003 */
[----:B------:R-:W-:-:S07]  /*2e30*/  MOV R22, 0x2e50 ;  /* 0x00002e5000167802 */ /* 0x000fce0000000f00 */
[----:B-1234-:R-:W-:Y:S05]  /*2e40*/  CALL.REL.NOINC `($__internal_1_$__cuda_sm20_rem_u64) ;  /* 0x00000000005c7944 */ /* 0x01efea0003c00000 */
[----:B------:R-:W-:Y:S02]  /*2e50*/  IMAD.MOV.U32 R2, RZ, RZ, R18 ;  /* 0x000000ffff027224 */ /* 0x000fe400078e0012 */
[----:B------:R-:W-:-:S07]  /*2e60*/  IMAD.MOV.U32 R3, RZ, RZ, R19 ;  /* 0x000000ffff037224 */ /* 0x000fce00078e0013 */
.L_x_97:
[----:B-1-34-:R-:W-:Y:S05]  /*2e70*/  BSYNC.RECONVERGENT B0 ;  /* 0x0000000000007941 */ /* 0x01afea0003800200 */
.L_x_95:
[----:B------:R-:W0:Y:S01]  /*2e80*/  LDC.64 R6, c[0x0][0x3b0] ;  /* 0x0000ec00ff067b82 */ /* 0x000e220000000a00 */
[----:B------:R-:W-:-:S04]  /*2e90*/  IADD3 R5, P0, PT, R2, R16, RZ ;  /* 0x0000001002057210 */ /* 0x000fc80007f1e0ff */
[----:B------:R-:W-:Y:S02]  /*2ea0*/  IADD3.X R2, PT, PT, R3, R17, RZ, P0, !PT ;  /* 0x0000001103027210 */ /* 0x000fe400007fe4ff */
[----:B0-----:R-:W-:-:S04]  /*2eb0*/  ISETP.GE.U32.AND P0, PT, R5, R6, PT ;  /* 0x000000060500720c */ /* 0x001fc80003f06070 */
[----:B------:R-:W-:-:S04]  /*2ec0*/  ISETP.GE.U32.AND.EX P0, PT, R2, R7, PT, P0 ;  /* 0x000000070200720c */ /* 0x000fc80003f06100 */
[----:B------:R-:W-:Y:S02]  /*2ed0*/  SEL R16, R6, RZ, P0 ;  /* 0x000000ff06107207 */ /* 0x000fe40000000000 */
[----:B------:R-:W-:Y:S02]  /*2ee0*/  SEL R17, R7, RZ, P0 ;  /* 0x000000ff07117207 */ /* 0x000fe40000000000 */
[----:B------:R-:W-:-:S05]  /*2ef0*/  IADD3 R16, P1, PT, -R16, R5, RZ ;  /* 0x0000000510107210 */ /* 0x000fca0007f3e1ff */
[----:B------:R-:W-:-:S08]  /*2f00*/  IMAD.X R17, R2, 0x1, ~R17, P1 ;  /* 0x0000000102117824 */ /* 0x000fd000008e0e11 */
.L_x_74:
[----:B------:R-:W0:Y:S01]  /*2f10*/  LDCU UR5, c[0x0][0x39c] ;  /* 0x00007380ff0577ac */ /* 0x000e220008000800 */
[----:B------:R-:W-:-:S04]  /*2f20*/  UIADD3 UR4, UPT, UPT, UR4, 0x1, URZ ;  /* 0x0000000104047890 */ /* 0x000fc8000fffe0ff */
[----:B0-----:R-:W-:-:S09]  /*2f30*/  UISETP.NE.AND UP0, UPT, UR4, UR5, UPT ;  /* 0x000000050400728c */ /* 0x001fd2000bf05270 */
[----:B------:R-:W-:Y:S05]  /*2f40*/  BRA.U UP0, `(.L_x_98) ;  /* 0xffffffd100ec7547 */ /* 0x000fea000b83ffff */
.L_x_39:
[----:B-1----:R-:W0:Y:S01]  /*2f50*/  LDCU.64 UR8, c[0x0][0x390] ;  /* 0x00007200ff0877ac */ /* 0x002e220008000a00 */
[----:B------:R-:W-:-:S05]  /*2f60*/  IADD3 R0, P0, PT, R0, UR11, RZ ;  /* 0x0000000b00007c10 */ /* 0x000fca000ff1e0ff */
[----:B------:R-:W-:Y:S01]  /*2f70*/  IMAD.X R3, RZ, RZ, RZ, P0 ;  /* 0x000000ffff037224 */ /* 0x000fe200000e06ff */
[----:B0-----:R-:W-:-:S04]  /*2f80*/  LEA R2, P0, R0, UR8, 0x3 ;  /* 0x0000000800027c11 */ /* 0x001fc8000f8018ff */
[----:B------:R-:W-:-:S05]  /*2f90*/  LEA.HI.X R3, R0, UR9, R3, 0x3, P0 ;  /* 0x0000000900037c11 */ /* 0x000fca00080f1c03 */
[----:B-----5:R-:W-:Y:S01]  /*2fa0*/  STG.E.64 desc[UR24][R2.64], R16 ;  /* 0x0000001002007986 */ /* 0x020fe2000c101b18 */
[----:B---34-:R-:W-:Y:S05]  /*2fb0*/  EXIT ;  /* 0x000000000000794d */ /* 0x018fea0003800000 */
        .weak           $__internal_1_$__cuda_sm20_rem_u64
        .type           $__internal_1_$__cuda_sm20_rem_u64,@function
        .size           $__internal_1_$__cuda_sm20_rem_u64,(.L_x_359 - $__internal_1_$__cuda_sm20_rem_u64)
$__internal_1_$__cuda_sm20_rem_u64:
[----:B------:R-:W0:Y:S08]  /*2fc0*/  I2F.U64.RP R23, UR8 ;  /* 0x0000000800177d12 */ /* 0x000e300008309000 */
[----:B0-----:R-:W0:Y:S02]  /*2fd0*/  MUFU.RCP R23, R23 ;  /* 0x0000001700177308 */ /* 0x001e240000001000 */
[----:B0-----:R-:W-:-:S06]  /*2fe0*/  VIADD R18, R23, 0x1ffffffe ;  /* 0x1ffffffe17127836 */ /* 0x001fcc0000000000 */
[----:B------:R-:W0:Y:S02]  /*2ff0*/  F2I.U64.TRUNC R18, R18 ;  /* 0x0000001200127311 */ /* 0x000e24000020d800 */
[----:B0-----:R-:W-:Y:S02]  /*3000*/  R2UR UR18, R18 ;  /* 0x00000000121272ca */ /* 0x001fe400000e0000 */
[----:B------:R-:W-:Y:S01]  /*3010*/  R2UR UR19, R19 ;  /* 0x00000000131372ca */ /* 0x000fe200000e0000 */
[----:B------:R-:W-:-:S10]  /*3020*/  IMAD.MOV.U32 R19, RZ, RZ, RZ ;  /* 0x000000ffff137224 */ /* 0x000fd400078e00ff */
[----:B------:R-:W-:-:S04]  /*3030*/  UIMAD.WIDE.U32 UR20, UR18, UR8, URZ ;  /* 0x00000008121472a5 */ /* 0x000fc8000f8e00ff */
[----:B------:R-:W-:Y:S02]  /*3040*/  UIMAD UR21, UR18, UR9, UR21 ;  /* 0x00000009121572a4 */ /* 0x000fe4000f8e0215 */
[----:B------:R-:W-:Y:S02]  /*3050*/  UIADD3 UR23, UP0, UPT, URZ, -UR20, URZ ;  /* 0x80000014ff177290 */ /* 0x000fe4000ff1e0ff */
[----:B------:R-:W-:Y:S02]  /*3060*/  UIMAD UR22, UR19, UR8, UR21 ;  /* 0x00000008131672a4 */ /* 0x000fe4000f8e0215 */
[----:B------:R-:W-:Y:S02]  /*3070*/  UIMAD.WIDE.U32 UR20, UR18, UR23, URZ ;  /* 0x00000017121472a5 */ /* 0x000fe4000f8e00ff */
[----:B------:R-:W-:-:S05]  /*3080*/  UIADD3.X UR26, UPT, UPT, URZ, ~UR22, URZ, UP0, !UPT ;  /* 0x80000016ff1a7290 */ /* 0x000fca00087fe4ff */
[----:B------:R-:W-:Y:S01]  /*3090*/  UMOV UR20, UR21 ;  /* 0x0000001500147c82 */ /* 0x000fe20008000000 */
[----:B------:R-:W-:Y:S02]  /*30a0*/  UMOV UR21, UR18 ;  /* 0x0000001200157c82 */ /* 0x000fe40008000000 */
[----:B------:R-:W-:-:S04]  /*30b0*/  UIMAD.WIDE.U32 UR20, UP0, UR18, UR26, UR20 ;  /* 0x0000001a121472a5 */ /* 0x000fc8000f800014 */
[----:B------:R-:W-:Y:S02]  /*30c0*/  UIMAD.WIDE.U32 UR20, UP1, UR19, UR23, UR20 ;  /* 0x00000017131472a5 */ /* 0x000fe4000f820014 */
[----:B------:R-:W-:Y:S02]  /*30d0*/  UIMAD.WIDE.U32 UR22, UR19, UR26, URZ ;  /* 0x0000001a131672a5 */ /* 0x000fe4000f8e00ff */
[----:B------:R-:W-:Y:S02]  /*30e0*/  UIMAD UR26, UR19, UR26, URZ ;  /* 0x0000001a131a72a4 */ /* 0x000fe4000f8e02ff */
[----:B------:R-:W-:Y:S02]  /*30f0*/  UIADD3.X UR20, UPT, UPT, UR23, UR19, URZ, UP0, !UPT ;  /* 0x0000001317147290 */ /* 0x000fe400087fe4ff */
[----:B------:R-:W-:-:S04]  /*3100*/  UIADD3 UR21, UP2, UPT, UR26, UR21, URZ ;  /* 0x000000151a157290 */ /* 0x000fc8000ff5e0ff */
[----:B------:R-:W-:Y:S02]  /*3110*/  UIMAD.WIDE.U32 UR18, UR21, UR8, URZ ;  /* 0x00000008151272a5 */ /* 0x000fe4000f8e00ff */
[----:B------:R-:W-:Y:S02]  /*3120*/  UIADD3.X UR22, UPT, UPT, URZ, URZ, UR20, UP2, UP1 ;  /* 0x000000ffff167290 */ /* 0x000fe400097e2414 */
[----:B------:R-:W-:Y:S02]  /*3130*/  UIADD3 UR18, UP0, UPT, URZ, -UR18, URZ ;  /* 0x80000012ff127290 */ /* 0x000fe4000ff1e0ff */
[----:B------:R-:W-:Y:S02]  /*3140*/  UIMAD UR19, UR21, UR9, UR19 ;  /* 0x00000009151372a4 */ /* 0x000fe4000f8e0213 */
[----:B------:R-:W-:Y:S02]  /*3150*/  UIMAD.WIDE.U32 UR38, UR21, UR18, URZ ;  /* 0x00000012152672a5 */ /* 0x000fe4000f8e00ff */
[----:B------:R-:W-:-:S04]  /*3160*/  UIMAD UR19, UR22, UR8, UR19 ;  /* 0x00000008161372a4 */ /* 0x000fc8000f8e0213 */
[----:B------:R-:W-:Y:S01]  /*3170*/  UIADD3.X UR19, UPT, UPT, URZ, ~UR19, URZ, UP0, !UPT ;  /* 0x80000013ff137290 */ /* 0x000fe200087fe4ff */
[----:B------:R-:W-:-:S03]  /*3180*/  UMOV UR20, UR39 ;  /* 0x0000002700147c82 */ /* 0x000fc60008000000 */
[----:B------:R-:W-:Y:S02]  /*3190*/  UIMAD.WIDE.U32 UR20, UP0, UR21, UR19, UR20 ;  /* 0x00000013151472a5 */ /* 0x000fe4000f800014 */
[----:B------:R-:W-:Y:S02]  /*31a0*/  UIMAD UR23, UR22, UR19, URZ ;  /* 0x00000013161772a4 */ /* 0x000fe4000f8e02ff */
[----:B------:R-:W-:Y:S02]  /*31b0*/  UIMAD.WIDE.U32 UR20, UP1, UR22, UR18, UR20 ;  /* 0x00000012161472a5 */ /* 0x000fe4000f820014 */
[----:B------:R-:W-:Y:S02]  /*31c0*/  UIMAD.WIDE.U32 UR18, UR22, UR19, URZ ;  /* 0x00000013161272a5 */ /* 0x000fe4000f8e00ff */
[----:B------:R-:W-:Y:S02]  /*31d0*/  UIADD3 UR20, UP2, UPT, UR23, UR21, URZ ;  /* 0x0000001517147290 */ /* 0x000fe4000ff5e0ff */
[----:B------:R-:W-:-:S04]  /*31e0*/  UIADD3.X UR22, UPT, UPT, UR19, UR22, URZ, UP0, !UPT ;  /* 0x0000001613167290 */ /* 0x000fc800087fe4ff */
[----:B------:R-:W-:Y:S01]  /*31f0*/  IMAD.HI.U32 R18, R20, UR20, RZ ;  /* 0x0000001414127c27 */ /* 0x000fe2000f8e00ff */
[----:B------:R-:W-:-:S03]  /*3200*/  UIADD3.X UR22, UPT, UPT, URZ, URZ, UR22, UP2, UP1 ;  /* 0x000000ffff167290 */ /* 0x000fc600097e2416 */
[----:B------:R-:W-:-:S04]  /*3210*/  IMAD.WIDE.U32 R18, R21, UR20, R18 ;  /* 0x0000001415127c25 */ /* 0x000fc8000f8e0012 */
[----:B------:R-:W-:Y:S02]  /*3220*/  IMAD R25, R21, UR22, RZ ;  /* 0x0000001615197c24 */ /* 0x000fe4000f8e02ff */
[----:B------:R-:W-:-:S04]  /*3230*/  IMAD.HI.U32 R18, P0, R20, UR22, R18 ;  /* 0x0000001614127c27 */ /* 0x000fc8000f800012 */
[----:B------:R-:W-:Y:S01]  /*3240*/  IMAD.HI.U32 R23, R21, UR22, RZ ;  /* 0x0000001615177c27 */ /* 0x000fe2000f8e00ff */
[----:B------:R-:W-:-:S04]  /*3250*/  IADD3 R25, P1, PT, R25, R18, RZ ;  /* 0x0000001219197210 */ /* 0x000fc80007f3e0ff */
[----:B------:R-:W-:Y:S01]  /*3260*/  IADD3.X R23, PT, PT, R23, RZ, RZ, P0, !PT ;  /* 0x000000ff17177210 */ /* 0x000fe200007fe4ff */
[----:B------:R-:W-:-:S04]  /*3270*/  IMAD.WIDE.U32 R18, R25, UR8, RZ ;  /* 0x0000000819127c25 */ /* 0x000fc8000f8e00ff */
[----:B------:R-:W-:Y:S01]  /*3280*/  IMAD.X R23, RZ, RZ, R23, P1 ;  /* 0x000000ffff177224 */ /* 0x000fe200008e0617 */
[----:B------:R-:W-:Y:S01]  /*3290*/  IADD3 R18, P1, PT, -R18, R20, RZ ;  /* 0x0000001412127210 */ /* 0x000fe20007f3e1ff */
[----:B------:R-:W-:-:S03]  /*32a0*/  IMAD R24, R25, UR9, R19 ;  /* 0x0000000919187c24 */ /* 0x000fc6000f8e0213 */
[C---:B------:R-:W-:Y:S01]  /*32b0*/  ISETP.GE.U32.AND P0, PT, R18.reuse, UR8, PT ;  /* 0x0000000812007c0c */ /* 0x040fe2000bf06070 */
[----:B------:R-:W-:Y:S02]  /*32c0*/  IMAD R24, R23, UR8, R24 ;  /* 0x0000000817187c24 */ /* 0x000fe4000f8e0218 */
[----:B------:R-:W-:Y:S02]  /*32d0*/  IMAD.MOV.U32 R23, RZ, RZ, 0x0 ;  /* 0x00000000ff177424 */ /* 0x000fe400078e00ff */
[----:B------:R-:W-:Y:S01]  /*32e0*/  IMAD.X R19, R21, 0x1, ~R24, P1 ;  /* 0x0000000115137824 */ /* 0x000fe200008e0e18 */
[----:B------:R-:W-:-:S04]  /*32f0*/  IADD3 R21, P1, PT, R18, -UR8, RZ ;  /* 0x8000000812157c10 */ /* 0x000fc8000ff3e0ff */
[C---:B------:R-:W-:Y:S02]  /*3300*/  ISETP.GE.U32.AND.EX P0, PT, R19.reuse, UR9, PT, P0 ;  /* 0x0000000913007c0c */ /* 0x040fe4000bf06100 */
[----:B------:R-:W-:Y:S02]  /*3310*/  IADD3.X R20, PT, PT, R19, ~UR9, RZ, P1, !PT ;  /* 0x8000000913147c10 */ /* 0x000fe40008ffe4ff */
[----:B------:R-:W-:Y:S02]  /*3320*/  SEL R21, R21, R18, P0 ;  /* 0x0000001215157207 */ /* 0x000fe40000000000 */
[----:B------:R-:W-:Y:S02]  /*3330*/  SEL R20, R20, R19, P0 ;  /* 0x0000001314147207 */ /* 0x000fe40000000000 */
[C---:B------:R-:W-:Y:S02]  /*3340*/  ISETP.GE.U32.AND P0, PT, R21.reuse, UR8, PT ;  /* 0x0000000815007c0c */ /* 0x040fe4000bf06070 */
[----:B------:R-:W-:-:S02]  /*3350*/  IADD3 R18, P2, PT, R21, -UR8, RZ ;  /* 0x8000000815127c10 */ /* 0x000fc4000ff5e0ff */
[----:B------:R-:W-:Y:S02]  /*3360*/  ISETP.NE.U32.AND P1, PT, RZ, UR8, PT ;  /* 0x00000008ff007c0c */ /* 0x000fe4000bf25070 */
[C---:B------:R-:W-:Y:S02]  /*3370*/  ISETP.GE.U32.AND.EX P0, PT, R20.reuse, UR9, PT, P0 ;  /* 0x0000000914007c0c */ /* 0x040fe4000bf06100 */
[----:B------:R-:W-:Y:S02]  /*3380*/  IADD3.X R19, PT, PT, R20, ~UR9, RZ, P2, !PT ;  /* 0x8000000914137c10 */ /* 0x000fe400097fe4ff */
[----:B------:R-:W-:Y:S02]  /*3390*/  ISETP.NE.AND.EX P1, PT, RZ, UR9, PT, P1 ;  /* 0x00000009ff007c0c */ /* 0x000fe4000bf25310 */
[----:B------:R-:W-:Y:S02]  /*33a0*/  SEL R18, R18, R21, P0 ;  /* 0x0000001512127207 */ /* 0x000fe40000000000 */
[----:B------:R-:W-:-:S02]  /*33b0*/  SEL R19, R19, R20, P0 ;  /* 0x0000001413137207 */ /* 0x000fc40000000000 */
[----:B------:R-:W-:Y:S02]  /*33c0*/  SEL R18, R18, 0xffffffff, P1 ;  /* 0xffffffff12127807 */ /* 0x000fe40000800000 */
[----:B------:R-:W-:Y:S01]  /*33d0*/  SEL R19, R19, 0xffffffff, P1 ;  /* 0xffffffff13137807 */ /* 0x000fe20000800000 */
[----:B------:R-:W-:Y:S06]  /*33e0*/  RET.REL.NODEC R22 `(_ZN3lux4cuda4tfhe22batch_keyswitch_kernelEPKmS3_Pmjjjjjm) ;  /* 0xffffffcc16047950 */ /* 0x000fec0003c3ffff */
.L_x_99:
        /* <DEDUP_REMOVED lines=9> */
.L_x_359:


//--------------------- .text._ZN3lux4cuda4tfhe27functional_keyswitch_kernelEPKmS3_PKlPmjjjjm --------------------------
	.section	.text._ZN3lux4cuda4tfhe27functional_keyswitch_kernelEPKmS3_PKlPmjjjjm,"ax",@progbits
	.align	128
        .global         _ZN3lux4cuda4tfhe27functional_keyswitch_kernelEPKmS3_PKlPmjjjjm
        .type           _ZN3lux4cuda4tfhe27functional_keyswitch_kernelEPKmS3_PKlPmjjjjm,@function
        .size           _ZN3lux4cuda4tfhe27functional_keyswitch_kernelEPKmS3_PKlPmjjjjm,(.L_x_361 - _ZN3lux4cuda4tfhe27functional_keyswitch_kernelEPKmS3_PKlPmjjjjm)
        .other          _ZN3lux4cuda4tfhe27functional_keyswitch_kernelEPKmS3_PKlPmjjjjm,@"STO_CUDA_ENTRY STV_DEFAULT"
_ZN3lux4cuda4tfhe27functional_keyswitch_kernelEPKmS3_PKlPmjjjjm:
.text._ZN3lux4cuda4tfhe27functional_keyswitch_kernelEPKmS3_PKlPmjjjjm:
[----:B------:R-:W-:Y:S01]  /*0000*/  LDC R1, c[0x0][0x37c] ;  /* 0x0000df00ff017b82 */ /* 0x000fe20000000800 */
[----:B------:R-:W0:Y:S01]  /*0010*/  S2R R19, SR_TID.X ;  /* 0x0000000000137919 */ /* 0x000e220000002100 */
[----:B------:R-:W1:Y:S01]  /*0020*/  LDCU UR4, c[0x0][0x3a0] ;  /* 0x00007400ff0477ac */ /* 0x000e620008000800 */
[----:B------:R-:W-:Y:S01]  /*0030*/  BSSY.RECONVERGENT B0, `(.L_x_100) ;  /* 0x0000099000007945 */ /* 0x000fe20003800200 */
[----:B------:R-:W2:Y:S01]  /*0040*/  LDCU UR5, c[0x0][0x3a8] ;  /* 0x00007500ff0577ac */ /* 0x000ea20008000800 */
[----:B------:R-:W3:Y:S01]  /*0050*/  LDCU.64 UR10, c[0x0][0x358] ;  /* 0x00006b00ff0a77ac */ /* 0x000ee20008000a00 */
[----:B------:R-:W4:Y:S01]  /*0060*/  LDCU UR12, c[0x0][0x360] ;  /* 0x00006c00ff0c77ac */ /* 0x000f220008000800 */
[----:B-1----:R-:W-:Y:S02]  /*0070*/  IMAD.U32 R6, RZ, RZ, UR4 ;  /* 0x00000004ff067e24 */ /* 0x002fe4000f8e00ff */
[----:B--2---:R-:W-:-:S05]  /*0080*/  IMAD.U32 R5, RZ, RZ, UR5 ;  /* 0x00000005ff057e24 */ /* 0x004fca000f8e00ff */
[----:B------:R-:W-:Y:S02]  /*0090*/  ISETP.NE.AND P1, PT, R5, RZ, PT ;  /* 0x000000ff0500720c */ /* 0x000fe40003f25270 */
[----:B0-----:R-:W-:-:S04]  /*00a0*/  ISETP.GE.U32.AND P0, PT, R19, R6, PT ;  /* 0x000000061300720c */ /* 0x001fc80003f06070 */
[----:B------:R-:W-:-:S13]  /*00b0*/  PLOP3.LUT P0, PT, P0, P1, PT, 0xf2, 0x2f ;  /* 0x00000000002f781c */ /* 0x000fda0000703e72 */
[----:B---34-:R-:W-:Y:S05]  /*00c0*/  @P0 BRA `(.L_x_101) ;  /* 0x00000008003c0947 */ /* 0x018fea0003800000 */
[----:B------:R-:W0:Y:S01]  /*00d0*/  LDCU UR4, c[0x0][0x3ac] ;  /* 0x00007580ff0477ac */ /* 0x000e220008000800 */
[----:B------:R-:W-:Y:S01]  /*00e0*/  IMAD.MOV.U32 R4, RZ, RZ, 0x1 ;  /* 0x00000001ff047424 */ /* 0x000fe200078e00ff */
[----:B------:R-:W-:Y:S01]  /*00f0*/  LOP3.LUT R0, R5, 0xfffffffc, RZ, 0xc0, !PT ;  /* 0xfffffffc05007812 */ /* 0x000fe200078ec0ff */
[----:B------:R-:W-:-:S03]  /*0100*/  IMAD.MOV.U32 R2, RZ, RZ, R19 ;  /* 0x000000ffff027224 */ /* 0x000fc600078e0013 */
[C---:B0-----:R-:W-:Y:S02]  /*0110*/  SHF.L.U64.HI R3, R4.reuse, UR4, RZ ;  /* 0x0000000404037c19 */ /* 0x041fe400080102ff */
[----:B------:R-:W-:-:S04]  /*0120*/  SHF.L.U32 R4, R4, UR4, RZ ;  /* 0x0000000404047c19 */ /* 0x000fc800080006ff */
[C---:B------:R-:W-:Y:S01]  /*0130*/  SHF.R.U64 R3, R4.reuse, 0x1, R3 ;  /* 0x0000000104037819 */ /* 0x040fe20000001203 */
[----:B------:R-:W-:-:S07]  /*0140*/  VIADD R4, R4, 0xffffffff ;  /* 0xffffffff04047836 */ /* 0x000fce0000000000 */
.L_x_109:
[----:B0-----:R-:W0:Y:S01]  /*0150*/  LDC.64 R8, c[0x0][0x390] ;  /* 0x0000e400ff087b82 */ /* 0x001e220000000a00 */
[----:B------:R-:W1:Y:S07]  /*0160*/  LDCU UR4, c[0x0][0x3b4] ;  /* 0x00007680ff0477ac */ /* 0x000e6e0008000800 */
[----:B------:R-:W2:Y:S01]  /*0170*/  LDC.64 R10, c[0x0][0x380] ;  /* 0x0000e000ff0a7b82 */ /* 0x000ea20000000a00 */
[----:B0-----:R-:W-:-:S06]  /*0180*/  IMAD.WIDE.U32 R8, R2, 0x8, R8 ;  /* 0x0000000802087825 */ /* 0x001fcc00078e0008 */
[----:B------:R-:W3:Y:S01]  /*0190*/  LDG.E.64.CONSTANT R8, desc[UR10][R8.64] ;  /* 0x0000000a08087981 */ /* 0x000ee2000c1e9b00 */
[----:B--2---:R-:W-:-:S06]  /*01a0*/  IMAD.WIDE.U32 R10, R2, 0x8, R10 ;  /* 0x00000008020a7825 */ /* 0x004fcc00078e000a */
[----:B------:R-:W3:Y:S01]  /*01b0*/  LDG.E.64.CONSTANT R10, desc[UR10][R10.64] ;  /* 0x0000000a0a0a7981 */ /* 0x000ee2000c1e9b00 */
[----:B------:R-:W-:Y:S01]  /*01c0*/  BSSY.RECONVERGENT B1, `(.L_x_102) ;  /* 0x000001e000017945 */ /* 0x000fe20003800200 */
[-C--:B---3--:R-:W-:Y:S02]  /*01d0*/  IMAD R5, R11, R8.reuse, RZ ;  /* 0x000000080b057224 */ /* 0x088fe400078e02ff */
[----:B------:R-:W-:-:S04]  /*01e0*/  IMAD.WIDE.U32 R6, R10, R8, RZ ;  /* 0x000000080a067225 */ /* 0x000fc800078e00ff */
[----:B------:R-:W-:-:S05]  /*01f0*/  IMAD R5, R9, R10, R5 ;  /* 0x0000000a09057224 */ /* 0x000fca00078e0205 */
[----:B------:R-:W-:-:S04]  /*0200*/  IADD3 R5, PT, PT, R7, R5, RZ ;  /* 0x0000000507057210 */ /* 0x000fc80007ffe0ff */
[----:B-1----:R-:W-:-:S04]  /*0210*/  LOP3.LUT R12, R5, UR4, RZ, 0xfc, !PT ;  /* 0x00000004050c7c12 */ /* 0x002fc8000f8efcff */
[----:B------:R-:W-:-:S13]  /*0220*/  ISETP.NE.U32.AND P0, PT, R12, RZ, PT ;  /* 0x000000ff0c00720c */ /* 0x000fda0003f05070 */
[----:B------:R-:W-:Y:S05]  /*0230*/  @P0 BRA `(.L_x_103) ;  /* 0x0000000000500947 */ /* 0x000fea0003800000 */
[----:B------:R-:W0:Y:S02]  /*0240*/  LDCU UR4, c[0x0][0x3b0] ;  /* 0x00007600ff0477ac */ /* 0x000e240008000800 */
[----:B0-----:R-:W0:Y:S01]  /*0250*/  I2F.U32.RP R5, UR4 ;  /* 0x0000000400057d06 */ /* 0x001e220008209000 */
[----:B------:R-:W-:-:S07]  /*0260*/  ISETP.NE.U32.AND P1, PT, RZ, UR4, PT ;  /* 0x00000004ff007c0c */ /* 0x000fce000bf25070 */
[----:B0-----:R-:W0:Y:S02]  /*0270*/  MUFU.RCP R5, R5 ;  /* 0x0000000500057308 */ /* 0x001e240000001000 */
[----:B0-----:R-:W-:-:S06]  /*0280*/  VIADD R8, R5, 0xffffffe ;  /* 0x0ffffffe05087836 */ /* 0x001fcc0000000000 */
[----:B------:R0:W1:Y:S02]  /*0290*/  F2I.FTZ.U32.TRUNC.NTZ R9, R8 ;  /* 0x0000000800097305 */ /* 0x000064000021f000 */
[----:B0-----:R-:W-:Y:S02]  /*02a0*/  IMAD.MOV.U32 R8, RZ, RZ, RZ ;  /* 0x000000ffff087224 */ /* 0x001fe400078e00ff */
[----:B-1----:R-:W-:-:S04]  /*02b0*/  IMAD.MOV R7, RZ, RZ, -R9 ;  /* 0x000000ffff077224 */ /* 0x002fc800078e0a09 */
[----:B------:R-:W-:-:S04]  /*02c0*/  IMAD R7, R7, UR4, RZ ;  /* 0x0000000407077c24 */ /* 0x000fc8000f8e02ff */
[----:B------:R-:W-:-:S04]  /*02d0*/  IMAD.HI.U32 R9, R9, R7, R8 ;  /* 0x0000000709097227 */ /* 0x000fc800078e0008 */
[----:B------:R-:W-:Y:S02]  /*02e0*/  IMAD.MOV.U32 R7, RZ, RZ, RZ ;  /* 0x000000ffff077224 */ /* 0x000fe400078e00ff */
        /* <DEDUP_REMOVED lines=9> */
.L_x_103:
[----:B------:R-:W-:-:S07]  /*0380*/  MOV R8, 0x3a0 ;  /* 0x000003a000087802 */ /* 0x000fce0000000f00 */
[----:B------:R-:W-:Y:S05]  /*0390*/  CALL.REL.NOINC `($__internal_2_$__cuda_sm20_rem_s64) ;  /* 0x0000003400047944 */ /* 0x000fea0003c00000 */
.L_x_104:
[----:B------:R-:W-:Y:S05]  /*03a0*/  BSYNC.RECONVERGENT B1 ;  /* 0x0000000000017941 */ /* 0x000fea0003800200 */
.L_x_102:
[----:B------:R-:W0:Y:S01]  /*03b0*/  LDCU UR6, c[0x0][0x3a8] ;  /* 0x00007500ff0677ac */ /* 0x000e220008000800 */
[--C-:B------:R-:W-:Y:S02]  /*03c0*/  SHF.R.S32.HI R9, RZ, 0x1f, R7.reuse ;  /* 0x0000001fff097819 */ /* 0x100fe40000011407 */
[----:B------:R-:W-:Y:S01]  /*03d0*/  SHF.R.S32.HI R8, RZ, 0x1f, R7 ;  /* 0x0000001fff087819 */ /* 0x000fe20000011407 */
[----:B------:R-:W1:Y:S01]  /*03e0*/  LDCU.64 UR4, c[0x0][0x3b0] ;  /* 0x00007600ff0477ac */ /* 0x000e620008000a00 */
[----:B0-----:R-:W-:Y:S01]  /*03f0*/  IMAD.U32 R5, RZ, RZ, UR6 ;  /* 0x00000006ff057e24 */ /* 0x001fe2000f8e00ff */
[----:B-1----:R-:W-:-:S04]  /*0400*/  LOP3.LUT R9, R9, UR4, RZ, 0xc0, !PT ;  /* 0x0000000409097c12 */ /* 0x002fc8000f8ec0ff */
[----:B------:R-:W-:Y:S02]  /*0410*/  ISETP.GE.U32.AND P0, PT, R5, 0x4, PT ;  /* 0x000000040500780c */ /* 0x000fe40003f06070 */
[----:B------:R-:W-:Y:S02]  /*0420*/  IADD3 R6, P1, PT, R6, R9, RZ ;  /* 0x0000000906067210 */ /* 0x000fe40007f3e0ff */
[----:B------:R-:W-:Y:S01]  /*0430*/  LOP3.LUT R9, R8, UR5, RZ, 0xc0, !PT ;  /* 0x0000000508097c12 */ /* 0x000fe2000f8ec0ff */
[----:B------:R-:W-:-:S04]  /*0440*/  IMAD.MOV.U32 R8, RZ, RZ, RZ ;  /* 0x000000ffff087224 */ /* 0x000fc800078e00ff */
[----:B------:R-:W-:-:S04]  /*0450*/  IMAD.X R7, R7, 0x1, R9, P1 ;  /* 0x0000000107077824 */ /* 0x000fc800008e0609 */
[----:B------:R-:W-:Y:S05]  /*0460*/  @!P0 BRA `(.L_x_105) ;  /* 0x00000000009c8947 */ /* 0x000fea0003800000 */
[----:B------:R-:W0:Y:S01]  /*0470*/  S2UR UR6, SR_CgaCtaId ;  /* 0x00000000000679c3 */ /* 0x000e220000008800 */
[----:B------:R-:W-:Y:S01]  /*0480*/  UMOV UR4, 0x400 ;  /* 0x0000040000047882 */ /* 0x000fe20000000000 */
[----:B------:R-:W1:Y:S01]  /*0490*/  LDCU UR13, c[0x0][0x3ac] ;  /* 0x00007580ff0d77ac */ /* 0x000e620008000800 */
[----:B0-----:R-:W-:-:S03]  /*04a0*/  ULEA UR6, UR6, UR4, 0x18 ;  /* 0x0000000406067291 */ /* 0x001fc6000f8ec0ff */
[----:B-1----:R-:W-:-:S09]  /*04b0*/  UMOV UR4, URZ ;  /* 0x000000ff00047c82 */ /* 0x002fd20008000000 */
.L_x_106:
[----:B------:R-:W-:Y:S02]  /*04c0*/  ULOP3.LUT UR5, URZ, UR4, URZ, 0x33, !UPT ;  /* 0x00000004ff057292 */ /* 0x000fe4000f8e33ff */
[----:B0-----:R-:W-:Y:S01]  /*04d0*/  IMAD R8, R2, R5, UR4 ;  /* 0x0000000402087e24 */ /* 0x001fe2000f8e0205 */
[----:B------:R-:W-:Y:S02]  /*04e0*/  UIADD3 UR8, UPT, UPT, -UR4, -0x3, URZ ;  /* 0xfffffffd04087890 */ /* 0x000fe4000fffe1ff */
[----:B------:R-:W-:Y:S02]  /*04f0*/  UIADD3 UR9, UPT, UPT, -UR4, -0x4, URZ ;  /* 0xfffffffc04097890 */ /* 0x000fe4000fffe1ff */
[----:B------:R-:W-:Y:S01]  /*0500*/  UIADD3 UR7, UPT, UPT, -UR4, -0x2, URZ ;  /* 0xfffffffe04077890 */ /* 0x000fe2000fffe1ff */
[----:B------:R-:W-:Y:S01]  /*0510*/  LEA R11, R8, UR6, 0x2 ;  /* 0x00000006080b7c11 */ /* 0x000fe2000f8e10ff */
[----:B------:R-:W-:Y:S02]  /*0520*/  UIMAD UR5, UR5, UR13, 0x40 ;  /* 0x00000040050574a4 */ /* 0x000fe4000f8e020d */
[----:B------:R-:W-:-:S02]  /*0530*/  UIMAD UR8, UR8, UR13, 0x40 ;  /* 0x00000040080874a4 */ /* 0x000fc4000f8e020d */
[----:B------:R-:W-:Y:S02]  /*0540*/  UIMAD UR9, UR9, UR13, 0x40 ;  /* 0x00000040090974a4 */ /* 0x000fe4000f8e020d */
[----:B------:R-:W-:Y:S01]  /*0550*/  UIMAD UR7, UR7, UR13, 0x40 ;  /* 0x00000040070774a4 */ /* 0x000fe2000f8e020d */
[C-C-:B------:R-:W-:Y:S01]  /*0560*/  SHF.R.U64 R14, R6.reuse, UR5, R7.reuse ;  /* 0x00000005060e7c19 */ /* 0x140fe20008001207 */
[----:B------:R-:W-:Y:S01]  /*0570*/  UIADD3 UR4, UPT, UPT, UR4, 0x4, URZ ;  /* 0x0000000404047890 */ /* 0x000fe2000fffe0ff */
[C-C-:B------:R-:W-:Y:S02]  /*0580*/  SHF.R.U64 R10, R6.reuse, UR8, R7.reuse ;  /* 0x00000008060a7c19 */ /* 0x140fe40008001207 */
[C-C-:B------:R-:W-:Y:S01]  /*0590*/  SHF.R.U64 R8, R6.reuse, UR9, R7.reuse ;  /* 0x0000000906087c19 */ /* 0x140fe20008001207 */
[C---:B------:R-:W-:Y:S01]  /*05a0*/  IMAD.IADD R9, R3.reuse, 0x1, R14 ;  /* 0x0000000103097824 */ /* 0x040fe200078e020e */
[----:B------:R-:W-:Y:S01]  /*05b0*/  SHF.R.U64 R12, R6, UR7, R7 ;  /* 0x00000007060c7c19 */ /* 0x000fe20008001207 */
[C---:B------:R-:W-:Y:S01]  /*05c0*/  IMAD.IADD R15, R3.reuse, 0x1, R10 ;  /* 0x00000001030f7824 */ /* 0x040fe200078e020a */
[----:B------:R-:W-:Y:S01]  /*05d0*/  ISETP.NE.AND P0, PT, R0, UR4, PT ;  /* 0x0000000400007c0c */ /* 0x000fe2000bf05270 */
[C---:B------:R-:W-:Y:S01]  /*05e0*/  IMAD.IADD R17, R3.reuse, 0x1, R8 ;  /* 0x0000000103117824 */ /* 0x040fe200078e0208 */
[----:B------:R-:W-:-:S02]  /*05f0*/  IADD3 R13, PT, PT, R3, R12, RZ ;  /* 0x0000000c030d7210 */ /* 0x000fc40007ffe0ff */
[-C--:B------:R-:W-:Y:S02]  /*0600*/  LOP3.LUT R8, R9, R4.reuse, RZ, 0xc0, !PT ;  /* 0x0000000409087212 */ /* 0x080fe400078ec0ff */
[-C--:B------:R-:W-:Y:S02]  /*0610*/  LOP3.LUT R10, R13, R4.reuse, RZ, 0xc0, !PT ;  /* 0x000000040d0a7212 */ /* 0x080fe400078ec0ff */
[-C--:B------:R-:W-:Y:S01]  /*0620*/  LOP3.LUT R12, R15, R4.reuse, RZ, 0xc0, !PT ;  /* 0x000000040f0c7212 */ /* 0x080fe200078ec0ff */
[--C-:B------:R-:W-:Y:S01]  /*0630*/  IMAD.IADD R8, R8, 0x1, -R3.reuse ;  /* 0x0000000108087824 */ /* 0x100fe200078e0a03 */
[----:B------:R-:W-:Y:S01]  /*0640*/  LOP3.LUT R14, R17, R4, RZ, 0xc0, !PT ;  /* 0x00000004110e7212 */ /* 0x000fe200078ec0ff */
[--C-:B------:R-:W-:Y:S02]  /*0650*/  IMAD.IADD R10, R10, 0x1, -R3.reuse ;  /* 0x000000010a0a7824 */ /* 0x100fe400078e0a03 */
[----:B------:R-:W-:Y:S01]  /*0660*/  IMAD.IADD R12, R12, 0x1, -R3 ;  /* 0x000000010c0c7824 */ /* 0x000fe200078e0a03 */
[----:B------:R-:W-:Y:S01]  /*0670*/  IADD3 R14, PT, PT, R14, -R3, RZ ;  /* 0x800000030e0e7210 */ /* 0x000fe20007ffe0ff */
[----:B------:R0:W-:Y:S04]  /*0680*/  STS [R11], R8 ;  /* 0x000000080b007388 */ /* 0x0001e80000000800 */
[----:B------:R0:W-:Y:S04]  /*0690*/  STS [R11+0x4], R10 ;  /* 0x0000040a0b007388 */ /* 0x0001e80000000800 */
[----:B------:R0:W-:Y:S04]  /*06a0*/  STS [R11+0x8], R12 ;  /* 0x0000080c0b007388 */ /* 0x0001e80000000800 */
[----:B------:R0:W-:Y:S01]  /*06b0*/  STS [R11+0xc], R14 ;  /* 0x00000c0e0b007388 */ /* 0x0001e20000000800 */
[----:B------:R-:W-:Y:S05]  /*06c0*/  @P0 BRA `(.L_x_106) ;  /* 0xfffffffc007c0947 */ /* 0x000fea000383ffff */
[----:B0-----:R-:W-:-:S07]  /*06d0*/  IMAD.MOV.U32 R8, RZ, RZ, R0 ;  /* 0x000000ffff087224 */ /* 0x001fce00078e0000 */
.L_x_105:
[----:B------:R-:W-:-:S13]  /*06e0*/  LOP3.LUT P0, R9, R5, 0x3, RZ, 0xc0, !PT ;  /* 0x0000000305097812 */ /* 0x000fda000780c0ff */
[----:B------:R-:W-:Y:S05]  /*06f0*/  @!P0 BRA `(.L_x_107) ;  /* 0x00000000009c8947 */ /* 0x000fea0003800000 */
[----:B------:R-:W-:Y:S02]  /*0700*/  ISETP.NE.AND P0, PT, R9, 0x1, PT ;  /* 0x000000010900780c */ /* 0x000fe40003f05270 */
[----:B------:R-:W-:-:S04]  /*0710*/  LOP3.LUT R10, R5, 0x1, RZ, 0xc0, !PT ;  /* 0x00000001050a7812 */ /* 0x000fc800078ec0ff */
[----:B------:R-:W-:-:S07]  /*0720*/  ISETP.NE.U32.AND P1, PT, R10, 0x1, PT ;  /* 0x000000010a00780c */ /* 0x000fce0003f25070 */
[----:B------:R-:W-:Y:S06]  /*0730*/  @!P0 BRA `(.L_x_108) ;  /* 0x0000000000548947 */ /* 0x000fec0003800000 */
[----:B------:R-:W0:Y:S01]  /*0740*/  LDC R11, c[0x0][0x3ac] ;  /* 0x0000eb00ff0b7b82 */ /* 0x000e220000000800 */
[----:B------:R-:W-:Y:S01]  /*0750*/  LOP3.LUT R9, RZ, R8, RZ, 0x33, !PT ;  /* 0x00000008ff097212 */ /* 0x000fe200078e33ff */
[----:B------:R-:W-:Y:S01]  /*0760*/  UMOV UR4, 0x400 ;  /* 0x0000040000047882 */ /* 0x000fe20000000000 */
[----:B------:R-:W-:-:S05]  /*0770*/  IADD3 R10, PT, PT, -R8, -0x2, RZ ;  /* 0xfffffffe080a7810 */ /* 0x000fca0007ffe1ff */
[----:B------:R-:W1:Y:S01]  /*0780*/  S2UR UR5, SR_CgaCtaId ;  /* 0x00000000000579c3 */ /* 0x000e620000008800 */
[-C--:B0-----:R-:W-:Y:S02]  /*0790*/  IMAD R9, R9, R11.reuse, 0x40 ;  /* 0x0000004009097424 */ /* 0x081fe400078e020b */
[----:B------:R-:W-:Y:S02]  /*07a0*/  IMAD R10, R10, R11, 0x40 ;  /* 0x000000400a0a7424 */ /* 0x000fe400078e020b */
[----:B------:R-:W-:Y:S01]  /*07b0*/  IMAD R11, R2, R5, R8 ;  /* 0x00000005020b7224 */ /* 0x000fe200078e0208 */
[C-C-:B------:R-:W-:Y:S02]  /*07c0*/  SHF.R.U64 R12, R6.reuse, R9, R7.reuse ;  /* 0x00000009060c7219 */ /* 0x140fe40000001207 */
[----:B------:R-:W-:Y:S01]  /*07d0*/  SHF.R.U64 R10, R6, R10, R7 ;  /* 0x0000000a060a7219 */ /* 0x000fe20000001207 */
[----:B-1----:R-:W-:Y:S01]  /*07e0*/  ULEA UR4, UR5, UR4, 0x18 ;  /* 0x0000000405047291 */ /* 0x002fe2000f8ec0ff */
[----:B------:R-:W-:Y:S01]  /*07f0*/  IADD3 R8, PT, PT, R8, 0x2, RZ ;  /* 0x0000000208087810 */ /* 0x000fe20007ffe0ff */
[----:B------:R-:W-:-:S02]  /*0800*/  IMAD.IADD R9, R3, 0x1, R12 ;  /* 0x0000000103097824 */ /* 0x000fc400078e020c */
[----:B------:R-:W-:Y:S02]  /*0810*/  IMAD.IADD R13, R3, 0x1, R10 ;  /* 0x00000001030d7824 */ /* 0x000fe400078e020a */
[----:B------:R-:W-:Y:S02]  /*0820*/  LEA R11, R11, UR4, 0x2 ;  /* 0x000000040b0b7c11 */ /* 0x000fe4000f8e10ff */
[-C--:B------:R-:W-:Y:S02]  /*0830*/  LOP3.LUT R10, R9, R4.reuse, RZ, 0xc0, !PT ;  /* 0x00000004090a7212 */ /* 0x080fe400078ec0ff */
[----:B------:R-:W-:-:S03]  /*0840*/  LOP3.LUT R12, R13, R4, RZ, 0xc0, !PT ;  /* 0x000000040d0c7212 */ /* 0x000fc600078ec0ff */
[--C-:B------:R-:W-:Y:S02]  /*0850*/  IMAD.IADD R10, R10, 0x1, -R3.reuse ;  /* 0x000000010a0a7824 */ /* 0x100fe400078e0a03 */
[----:B------:R-:W-:-:S03]  /*0860*/  IMAD.IADD R12, R12, 0x1, -R3 ;  /* 0x000000010c0c7824 */ /* 0x000fc600078e0a03 */
[----:B------:R0:W-:Y:S04]  /*0870*/  STS [R11], R10 ;  /* 0x0000000a0b007388 */ /* 0x0001e80000000800 */
[----:B------:R0:W-:Y:S02]  /*0880*/  STS [R11+0x4], R12 ;  /* 0x0000040c0b007388 */ /* 0x0001e40000000800 */
.L_x_108:
[----:B------:R-:W-:Y:S05]  /*0890*/  @P1 BRA `(.L_x_107) ;  /* 0x0000000000341947 */ /* 0x000fea0003800000 */
[----:B0-----:R-:W0:Y:S01]  /*08a0*/  LDC R10, c[0x0][0x3ac] ;  /* 0x0000eb00ff0a7b82 */ /* 0x001e220000000800 */
[----:B------:R-:W-:Y:S01]  /*08b0*/  LOP3.LUT R9, RZ, R8, RZ, 0x33, !PT ;  /* 0x00000008ff097212 */ /* 0x000fe200078e33ff */
[----:B------:R-:W-:Y:S01]  /*08c0*/  UMOV UR4, 0x400 ;  /* 0x0000040000047882 */ /* 0x000fe20000000000 */
[----:B------:R-:W-:-:S05]  /*08d0*/  IMAD R8, R2, R5, R8 ;  /* 0x0000000502087224 */ /* 0x000fca00078e0208 */
[----:B------:R-:W1:Y:S01]  /*08e0*/  S2UR UR5, SR_CgaCtaId ;  /* 0x00000000000579c3 */ /* 0x000e620000008800 */
[----:B0-----:R-:W-:-:S05]  /*08f0*/  IMAD R9, R9, R10, 0x40 ;  /* 0x0000004009097424 */ /* 0x001fca00078e020a */
[----:B------:R-:W-:Y:S01]  /*0900*/  SHF.R.U64 R6, R6, R9, R7 ;  /* 0x0000000906067219 */ /* 0x000fe20000001207 */
[----:B-1----:R-:W-:-:S04]  /*0910*/  ULEA UR4, UR5, UR4, 0x18 ;  /* 0x0000000405047291 */ /* 0x002fc8000f8ec0ff */
[----:B------:R-:W-:-:S05]  /*0920*/  IMAD.IADD R7, R3, 0x1, R6 ;  /* 0x0000000103077824 */ /* 0x000fca00078e0206 */
[----:B------:R-:W-:Y:S02]  /*0930*/  LOP3.LUT R6, R7, R4, RZ, 0xc0, !PT ;  /* 0x0000000407067212 */ /* 0x000fe400078ec0ff */
[----:B------:R-:W-:-:S03]  /*0940*/  LEA R7, R8, UR4, 0x2 ;  /* 0x0000000408077c11 */ /* 0x000fc6000f8e10ff */
[----:B------:R-:W-:-:S05]  /*0950*/  IMAD.IADD R6, R6, 0x1, -R3 ;  /* 0x0000000106067824 */ /* 0x000fca00078e0a03 */
[----:B------:R1:W-:Y:S02]  /*0960*/  STS [R7], R6 ;  /* 0x0000000607007388 */ /* 0x0003e40000000800 */
.L_x_107:
[----:B------:R-:W1:Y:S01]  /*0970*/  LDCU UR4, c[0x0][0x3a0] ;  /* 0x00007400ff0477ac */ /* 0x000e620008000800 */
[----:B------:R-:W-:Y:S02]  /*0980*/  VIADD R2, R2, UR12 ;  /* 0x0000000c02027c36 */ /* 0x000fe40008000000 */
[----:B-1----:R-:W-:-:S05]  /*0990*/  IMAD.U32 R6, RZ, RZ, UR4 ;  /* 0x00000004ff067e24 */ /* 0x002fca000f8e00ff */
[----:B------:R-:W-:-:S13]  /*09a0*/  ISETP.GE.U32.AND P0, PT, R2, R6, PT ;  /* 0x000000060200720c */ /* 0x000fda0003f06070 */
[----:B------:R-:W-:Y:S05]  /*09b0*/  @!P0 BRA `(.L_x_109) ;  /* 0xfffffff400e48947 */ /* 0x000fea000383ffff */
.L_x_101:
[----:B------:R-:W-:Y:S05]  /*09c0*/  BSYNC.RECONVERGENT B0 ;  /* 0x0000000000007941 */ /* 0x000fea0003800200 */
.L_x_100:
[----:B------:R-:W1:Y:S08]  /*09d0*/  LDC R2, c[0x0][0x3a4] ;  /* 0x0000e900ff027b82 */ /* 0x000e700000000800 */
[----:B------:R-:W-:Y:S01]  /*09e0*/  BAR.SYNC.DEFER_BLOCKING 0x0 ;  /* 0x0000000000007b1d */ /* 0x000fe20000010000 */
[----:B-1----:R-:W-:-:S13]  /*09f0*/  ISETP.GT.U32.AND P0, PT, R19, R2, PT ;  /* 0x000000021300720c */ /* 0x002fda0003f04070 */
[----:B------:R-:W-:Y:S05]  /*0a00*/  @P0 EXIT ;  /* 0x000000000000094d */ /* 0x000fea0003800000 */
[----:B------:R-:W-:-:S13]  /*0a10*/  ISETP.NE.AND P0, PT, R6, RZ, PT ;  /* 0x000000ff0600720c */ /* 0x000fda0003f05270 */
[----:B------:R-:W-:Y:S05]  /*0a20*/  @P0 BRA `(.L_x_110) ;  /* 0x0000000000200947 */ /* 0x000fea0003800000 */
[----:B------:R-:W1:Y:S01]  /*0a30*/  LDC.64 R2, c[0x0][0x398] ;  /* 0x0000e600ff027b82 */ /* 0x000e620000000a00 */
[----:B------:R-:W2:Y:S02]  /*0a40*/  LDCU UR4, c[0x0][0x3a4] ;  /* 0x00007480ff0477ac */ /* 0x000ea40008000800 */
.L_x_111:
[----:B-1----:R-:W-:-:S04]  /*0a50*/  IMAD.WIDE.U32 R4, R19, 0x8, R2 ;  /* 0x0000000813047825 */ /* 0x002fc800078e0002 */
[----:B------:R-:W-:Y:S01]  /*0a60*/  VIADD R19, R19, UR12 ;  /* 0x0000000c13137c36 */ /* 0x000fe20008000000 */
[----:B------:R1:W-:Y:S04]  /*0a70*/  STG.E.64 desc[UR10][R4.64], RZ ;  /* 0x000000ff04007986 */ /* 0x0003e8000c101b0a */
[----:B--2---:R-:W-:-:S13]  /*0a80*/  ISETP.GT.U32.AND P0, PT, R19, UR4, PT ;  /* 0x0000000413007c0c */ /* 0x004fda000bf04070 */
[----:B------:R-:W-:Y:S05]  /*0a90*/  @P0 EXIT ;  /* 0x000000000000094d */ /* 0x000fea0003800000 */
[----:B------:R-:W-:Y:S05]  /*0aa0*/  BRA `(.L_x_111) ;  /* 0xfffffffc00e87947 */ /* 0x000fea000383ffff */
.L_x_110:
[----:B------:R-:W-:-:S13]  /*0ab0*/  ISETP.NE.AND P0, PT, R5, RZ, PT ;  /* 0x000000ff0500720c */ /* 0x000fda0003f05270 */
[----:B------:R-:W-:Y:S05]  /*0ac0*/  @P0 BRA `(.L_x_112) ;  /* 0x0000000000200947 */ /* 0x000fea0003800000 */
[----:B------:R-:W1:Y:S08]  /*0ad0*/  LDC R0, c[0x0][0x3a4] ;  /* 0x0000e900ff007b82 */ /* 0x000e700000000800 */
[----:B------:R-:W2:Y:S02]  /*0ae0*/  LDC.64 R2, c[0x0][0x398] ;  /* 0x0000e600ff027b82 */ /* 0x000ea40000000a00 */
.L_x_113:
[C---:B-12---:R-:W-:Y:S01]  /*0af0*/  IMAD.WIDE.U32 R4, R19.reuse, 0x8, R2 ;  /* 0x0000000813047825 */ /* 0x046fe200078e0002 */
[----:B------:R-:W-:-:S04]  /*0b00*/  IADD3 R19, PT, PT, R19, UR12, RZ ;  /* 0x0000000c13137c10 */ /* 0x000fc8000fffe0ff */
[----:B-1----:R-:W-:Y:S01]  /*0b10*/  ISETP.GT.U32.AND P0, PT, R19, R0, PT ;  /* 0x000000001300720c */ /* 0x002fe20003f04070 */
[----:B------:R1:W-:-:S12]  /*0b20*/  STG.E.64 desc[UR10][R4.64], RZ ;  /* 0x000000ff04007986 */ /* 0x0003d8000c101b0a */
[----:B------:R-:W-:Y:S05]  /*0b30*/  @P0 EXIT ;  /* 0x000000000000094d */ /* 0x000fea0003800000 */
[----:B------:R-:W-:Y:S05]  /*0b40*/  BRA `(.L_x_113) ;  /* 0xfffffffc00e87947 */ /* 0x000fea000383ffff */
.L_x_112:
[C---:B------:R-:W-:Y:S01]  /*0b50*/  LEA R0, R2.reuse, 0x4, 0x2 ;  /* 0x0000000402007811 */ /* 0x040fe200078e10ff */
[----:B------:R-:W-:Y:S01]  /*0b60*/  VIADD R2, R2, 0x1 ;  /* 0x0000000102027836 */ /* 0x000fe20000000000 */
[----:B------:R-:W-:-:S07]  /*0b70*/  LOP3.LUT R18, R5, 0x3, RZ, 0xc0, !PT ;  /* 0x0000000305127812 */ /* 0x000fce00078ec0ff */
.L_x_174:
[----:B------:R-:W-:Y:S01]  /*0b80*/  IMAD.MOV.U32 R3, RZ, RZ, RZ ;  /* 0x000000ffff037224 */ /* 0x000fe200078e00ff */
[----:B------:R-:W-:-:S07]  /*0b90*/  CS2R R4, SRZ ;  /* 0x0000000000047805 */ /* 0x000fce000001ff00 */
.L_x_173:
[----:B0-----:R-:W0:Y:S01]  /*0ba0*/  LDC R10, c[0x0][0x3a8] ;  /* 0x0000ea00ff0a7b82 */ /* 0x001e220000000800 */
[----:B------:R-:W-:-:S07]  /*0bb0*/  IMAD.MOV.U32 R9, RZ, RZ, RZ ;  /* 0x000000ffff097224 */ /* 0x000fce00078e00ff */
[----:B------:R-:W1:Y:S08]  /*0bc0*/  LDC R6, c[0x0][0x3b0] ;  /* 0x0000ec00ff067b82 */ /* 0x000e700000000800 */
[----:B--2---:R-:W2:Y:S01]  /*0bd0*/  LDC R7, c[0x0][0x3b4] ;  /* 0x0000ed00ff077b82 */ /* 0x004ea20000000800 */
[----:B0-----:R-:W-:Y:S01]  /*0be0*/  ISETP.GE.U32.AND P0, PT, R10, 0x4, PT ;  /* 0x000000040a00780c */ /* 0x001fe20003f06070 */
[----:B------:R-:W-:-:S12]  /*0bf0*/  IMAD R8, R5, R10, RZ ;  /* 0x0000000a05087224 */ /* 0x000fd800078e02ff */
[----:B-1----:R-:W-:Y:S05]  /*0c00*/  @!P0 BRA `(.L_x_114) ;  /* 0x00000018000c8947 */ /* 0x002fea0003800000 */
[----:B------:R-:W0:Y:S01]  /*0c10*/  S2UR UR5, SR_CgaCtaId ;  /* 0x00000000000579c3 */ /* 0x000e220000008800 */
[----:B------:R-:W-:Y:S01]  /*0c20*/  UMOV UR4, 0x400 ;  /* 0x0000040000047882 */ /* 0x000fe20000000000 */
[-C--:B------:R-:W-:Y:S01]  /*0c30*/  IMAD R12, R8, R2.reuse, R2 ;  /* 0x00000002080c7224 */ /* 0x080fe200078e0202 */
[----:B------:R-:W-:Y:S01]  /*0c40*/  LOP3.LUT R9, R10, 0xfffffffc, RZ, 0xc0, !PT ;  /* 0xfffffffc0a097812 */ /* 0x000fe200078ec0ff */
[C---:B------:R-:W-:Y:S02]  /*0c50*/  VIADD R13, R8.reuse, 0x2 ;  /* 0x00000002080d7836 */ /* 0x040fe40000000000 */
[----:B------:R-:W-:Y:S01]  /*0c60*/  VIADD R14, R8, 0x3 ;  /* 0x00000003080e7836 */ /* 0x000fe20000000000 */
[----:B------:R-:W-:Y:S01]  /*0c70*/  IADD3 R11, PT, PT, R12, R19, RZ ;  /* 0x000000130c0b7210 */ /* 0x000fe20007ffe0ff */
[--C-:B------:R-:W-:Y:S02]  /*0c80*/  IMAD R12, R13, R2, R19.reuse ;  /* 0x000000020d0c7224 */ /* 0x100fe400078e0213 */
[----:B------:R-:W-:-:S02]  /*0c90*/  IMAD R10, R2, R8, R19 ;  /* 0x00000008020a7224 */ /* 0x000fc400078e0213 */
[----:B------:R-:W-:Y:S02]  /*0ca0*/  IMAD R13, R14, R2, R19 ;  /* 0x000000020e0d7224 */ /* 0x000fe400078e0213 */
[----:B------:R-:W-:Y:S01]  /*0cb0*/  IMAD.MOV R16, RZ, RZ, -R9 ;  /* 0x000000ffff107224 */ /* 0x000fe200078e0a09 */
[----:B0-----:R-:W-:-:S06]  /*0cc0*/  ULEA UR4, UR5, UR4, 0x18 ;  /* 0x0000000405047291 */ /* 0x001fcc000f8ec0ff */
[----:B------:R-:W-:-:S05]  /*0cd0*/  LEA R17, R8, UR4, 0x2 ;  /* 0x0000000408117c11 */ /* 0x000fca000f8e10ff */
[----:B------:R-:W-:-:S07]  /*0ce0*/  VIADD R17, R17, 0x8 ;  /* 0x0000000811117836 */ /* 0x000fce0000000000 */
.L_x_147:
[----:B------:R-:W0:Y:S02]  /*0cf0*/  LDS R23, [R17+-0x8] ;  /* 0xfffff80011177984 */ /* 0x000e240000000800 */
[----:B0-----:R-:W-:-:S04]  /*0d00*/  ISETP.NE.U32.AND P0, PT, R23, RZ, PT ;  /* 0x000000ff1700720c */ /* 0x001fc80003f05070 */
[----:B------:R-:W-:-:S13]  /*0d10*/  ISETP.NE.AND.EX P0, PT, RZ, RZ, PT, P0 ;  /* 0x000000ffff00720c */ /* 0x000fda0003f05300 */
[----:B------:R-:W-:Y:S05]  /*0d20*/  @!P0 BRA `(.L_x_115) ;  /* 0x00000004005c8947 */ /* 0x000fea0003800000 */
[----:B------:R-:W0:Y:S01]  /*0d30*/  LDC.64 R14, c[0x0][0x388] ;  /* 0x0000e200ff0e7b82 */ /* 0x000e220000000a00 */
[----:B------:R-:W1:Y:S01]  /*0d40*/  LDCU UR4, c[0x0][0x3b4] ;  /* 0x00007680ff0477ac */ /* 0x000e620008000800 */
[----:B0-----:R-:W-:-:S06]  /*0d50*/  IMAD.WIDE.U32 R26, R10, 0x8, R14 ;  /* 0x000000080a1a7825 */ /* 0x001fcc00078e000e */
[----:B------:R-:W0:Y:S01]  /*0d60*/  LDC.64 R14, c[0x0][0x3b0] ;  /* 0x0000ec00ff0e7b82 */ /* 0x000e220000000a00 */
[----:B------:R-:W5:Y:S01]  /*0d70*/  LDG.E.64.CONSTANT R26, desc[UR10][R26.64] ;  /* 0x0000000a1a1a7981 */ /* 0x000f62000c1e9b00 */
[----:B------:R-:W-:-:S13]  /*0d80*/  ISETP.GE.AND P0, PT, R23, 0x1, PT ;  /* 0x000000011700780c */ /* 0x000fda0003f06270 */
[----:B-1----:R-:W-:Y:S05]  /*0d90*/  @!P0 BRA `(.L_x_116) ;  /* 0x0000000000a48947 */ /* 0x002fea0003800000 */
[-C--:B-----5:R-:W-:Y:S01]  /*0da0*/  IMAD R21, R27, R23.reuse, RZ ;  /* 0x000000171b157224 */ /* 0x0a0fe200078e02ff */
[----:B------:R-:W-:Y:S01]  /*0db0*/  BSSY.RECONVERGENT B0, `(.L_x_117) ;  /* 0x000001e000007945 */ /* 0x000fe20003800200 */
[----:B------:R-:W-:-:S04]  /*0dc0*/  IMAD.WIDE.U32 R26, R26, R23, RZ ;  /* 0x000000171a1a7225 */ /* 0x000fc800078e00ff */
[----:B------:R-:W-:-:S05]  /*0dd0*/  IMAD.IADD R28, R27, 0x1, R21 ;  /* 0x000000011b1c7824 */ /* 0x000fca00078e0215 */
[----:B------:R-:W-:-:S04]  /*0de0*/  LOP3.LUT R20, R28, UR4, RZ, 0xfc, !PT ;  /* 0x000000041c147c12 */ /* 0x000fc8000f8efcff */
[----:B------:R-:W-:-:S13]  /*0df0*/  ISETP.NE.U32.AND P0, PT, R20, RZ, PT ;  /* 0x000000ff1400720c */ /* 0x000fda0003f05070 */
[----:B------:R-:W-:Y:S05]  /*0e00*/  @P0 BRA `(.L_x_118) ;  /* 0x0000000000500947 */ /* 0x000fea0003800000 */
[----:B------:R-:W1:Y:S01]  /*0e10*/  LDCU UR4, c[0x0][0x3b0] ;  /* 0x00007600ff0477ac */ /* 0x000e620008000800 */
[----:B------:R-:W-:Y:S01]  /*0e20*/  HFMA2 R20, -RZ, RZ, 0, 0 ;  /* 0x00000000ff147431 */ /* 0x000fe200000001ff */
[----:B-1----:R-:W1:Y:S01]  /*0e30*/  I2F.U32.RP R22, UR4 ;  /* 0x0000000400167d06 */ /* 0x002e620008209000 */
[----:B------:R-:W-:-:S07]  /*0e40*/  ISETP.NE.U32.AND P1, PT, RZ, UR4, PT ;  /* 0x00000004ff007c0c */ /* 0x000fce000bf25070 */
[----:B-1----:R-:W1:Y:S02]  /*0e50*/  MUFU.RCP R22, R22 ;  /* 0x0000001600167308 */ /* 0x002e640000001000 */
[----:B-1----:R-:W-:-:S06]  /*0e60*/  VIADD R23, R22, 0xffffffe ;  /* 0x0ffffffe16177836 */ /* 0x002fcc0000000000 */
[----:B------:R-:W1:Y:S02]  /*0e70*/  F2I.FTZ.U32.TRUNC.NTZ R21, R23 ;  /* 0x0000001700157305 */ /* 0x000e64000021f000 */
[----:B-1----:R-:W-:-:S04]  /*0e80*/  IMAD.MOV R25, RZ, RZ, -R21 ;  /* 0x000000ffff197224 */ /* 0x002fc800078e0a15 */
        /* <DEDUP_REMOVED lines=12> */
.L_x_118:
[----:B------:R-:W-:-:S07]  /*0f50*/  MOV R27, 0xf70 ;  /* 0x00000f70001b7802 */ /* 0x000fce0000000f00 */
[----:B0-2---:R-:W-:Y:S05]  /*0f60*/  CALL.REL.NOINC `($__internal_3_$__cuda_sm20_rem_u64) ;  /* 0x0000002c00487944 */ /* 0x005fea0003c00000 */
[----:B------:R-:W-:Y:S01]  /*0f70*/  IMAD.MOV.U32 R20, RZ, RZ, R24 ;  /* 0x000000ffff147224 */ /* 0x000fe200078e0018 */
[----:B------:R-:W-:-:S07]  /*0f80*/  MOV R21, R25 ;  /* 0x0000001900157202 */ /* 0x000fce0000000f00 */
.L_x_119:
[----:B------:R-:W-:Y:S05]  /*0f90*/  BSYNC.RECONVERGENT B0 ;  /* 0x0000000000007941 */ /* 0x000fea0003800200 */
.L_x_117:
[----:B------:R-:W-:-:S05]  /*0fa0*/  IADD3 R20, P0, PT, R20, R3, RZ ;  /* 0x0000000314147210 */ /* 0x000fca0007f1e0ff */
[----:B------:R-:W-:Y:S01]  /*0fb0*/  IMAD.X R21, R21, 0x1, R4, P0 ;  /* 0x0000000115157824 */ /* 0x000fe200000e0604 */
[----:B0-----:R-:W-:-:S04]  /*0fc0*/  ISETP.GE.U32.AND P0, PT, R20, R14, PT ;  /* 0x0000000e1400720c */ /* 0x001fc80003f06070 */
[----:B------:R-:W-:-:S04]  /*0fd0*/  ISETP.GE.U32.AND.EX P0, PT, R21, R15, PT, P0 ;  /* 0x0000000f1500720c */ /* 0x000fc80003f06100 */
[----:B------:R-:W-:Y:S02]  /*0fe0*/  SEL R3, R14, RZ, P0 ;  /* 0x000000ff0e037207 */ /* 0x000fe40000000000 */
[----:B------:R-:W-:Y:S02]  /*0ff0*/  SEL R4, R15, RZ, P0 ;  /* 0x000000ff0f047207 */ /* 0x000fe40000000000 */
[----:B------:R-:W-:-:S05]  /*1000*/  IADD3 R3, P1, PT, -R3, R20, RZ ;  /* 0x0000001403037210 */ /* 0x000fca0007f3e1ff */
[----:B------:R-:W-:Y:S01]  /*1010*/  IMAD.X R4, R21, 0x1, ~R4, P1 ;  /* 0x0000000115047824 */ /* 0x000fe200008e0e04 */
[----:B------:R-:W-:Y:S07]  /*1020*/  BRA `(.L_x_115) ;  /* 0x00000000009c7947 */ /* 0x000fee0003800000 */
.L_x_116:
[----:B------:R-:W-:Y:S01]  /*1030*/  IMAD.MOV R23, RZ, RZ, -R23 ;  /* 0x000000ffff177224 */ /* 0x000fe200078e0a17 */
[----:B------:R-:W-:Y:S03]  /*1040*/  BSSY.RECONVERGENT B0, `(.L_x_120) ;  /* 0x000001f000007945 */ /* 0x000fe60003800200 */
[-C--:B-----5:R-:W-:Y:S02]  /*1050*/  IMAD R21, R27, R23.reuse, RZ ;  /* 0x000000171b157224 */ /* 0x0a0fe400078e02ff */
[----:B------:R-:W-:-:S04]  /*1060*/  IMAD.WIDE.U32 R26, R26, R23, RZ ;  /* 0x000000171a1a7225 */ /* 0x000fc800078e00ff */
[----:B------:R-:W-:-:S05]  /*1070*/  IMAD.IADD R28, R27, 0x1, R21 ;  /* 0x000000011b1c7824 */ /* 0x000fca00078e0215 */
[----:B------:R-:W-:-:S04]  /*1080*/  LOP3.LUT R20, R28, UR4, RZ, 0xfc, !PT ;  /* 0x000000041c147c12 */ /* 0x000fc8000f8efcff */
[----:B------:R-:W-:-:S13]  /*1090*/  ISETP.NE.U32.AND P0, PT, R20, RZ, PT ;  /* 0x000000ff1400720c */ /* 0x000fda0003f05070 */
[----:B------:R-:W-:Y:S05]  /*10a0*/  @P0 BRA `(.L_x_121) ;  /* 0x0000000000500947 */ /* 0x000fea0003800000 */
[----:B------:R-:W1:Y:S01]  /*10b0*/  LDCU UR4, c[0x0][0x3b0] ;  /* 0x00007600ff0477ac */ /* 0x000e620008000800 */
[----:B------:R-:W-:Y:S01]  /*10c0*/  IMAD.MOV.U32 R20, RZ, RZ, RZ ;  /* 0x000000ffff147224 */ /* 0x000fe200078e00ff */
[----:B-1----:R-:W1:Y:S01]  /*10d0*/  I2F.U32.RP R22, UR4 ;  /* 0x0000000400167d06 */ /* 0x002e620008209000 */
[----:B------:R-:W-:-:S07]  /*10e0*/  ISETP.NE.U32.AND P1, PT, RZ, UR4, PT ;  /* 0x00000004ff007c0c */ /* 0x000fce000bf25070 */
[----:B-1----:R-:W1:Y:S02]  /*10f0*/  MUFU.RCP R22, R22 ;  /* 0x0000001600167308 */ /* 0x002e640000001000 */
[----:B-1----:R-:W-:-:S06]  /*1100*/  VIADD R23, R22, 0xffffffe ;  /* 0x0ffffffe16177836 */ /* 0x002fcc0000000000 */
[----:B------:R-:W1:Y:S02]  /*1110*/  F2I.FTZ.U32.TRUNC.NTZ R21, R23 ;  /* 0x0000001700157305 */ /* 0x000e64000021f000 */
[----:B-1----:R-:W-:-:S05]  /*1120*/  IADD3 R25, PT, PT, RZ, -R21, RZ ;  /* 0x80000015ff197210 */ /* 0x002fca0007ffe0ff */
        /* <DEDUP_REMOVED lines=12> */
.L_x_121:
[----:B------:R-:W-:-:S07]  /*11f0*/  MOV R27, 0x1210 ;  /* 0x00001210001b7802 */ /* 0x000fce0000000f00 */
[----:B0-2---:R-:W-:Y:S05]  /*1200*/  CALL.REL.NOINC `($__internal_3_$__cuda_sm20_rem_u64) ;  /* 0x0000002800a07944 */ /* 0x005fea0003c00000 */
[----:B------:R-:W-:Y:S01]  /*1210*/  MOV R20, R24 ;  /* 0x0000001800147202 */ /* 0x000fe20000000f00 */
[----:B------:R-:W-:-:S07]  /*1220*/  IMAD.MOV.U32 R21, RZ, RZ, R25 ;  /* 0x000000ffff157224 */ /* 0x000fce00078e0019 */
.L_x_122:
[----:B------:R-:W-:Y:S05]  /*1230*/  BSYNC.RECONVERGENT B0 ;  /* 0x0000000000007941 */ /* 0x000fea0003800200 */
.L_x_120:
[----:B------:R-:W-:-:S04]  /*1240*/  ISETP.GE.U32.AND P0, PT, R3, R20, PT ;  /* 0x000000140300720c */ /* 0x000fc80003f06070 */
[----:B------:R-:W-:-:S04]  /*1250*/  ISETP.GE.U32.AND.EX P0, PT, R4, R21, PT, P0 ;  /* 0x000000150400720c */ /* 0x000fc80003f06100 */
[----:B0-----:R-:W-:Y:S02]  /*1260*/  SEL R14, R14, RZ, !P0 ;  /* 0x000000ff0e0e7207 */ /* 0x001fe40004000000 */
[----:B------:R-:W-:Y:S02]  /*1270*/  SEL R15, R15, RZ, !P0 ;  /* 0x000000ff0f0f7207 */ /* 0x000fe40004000000 */
[----:B------:R-:W-:-:S04]  /*1280*/  IADD3 R3, P1, P2, R14, R3, -R20 ;  /* 0x000000030e037210 */ /* 0x000fc80007a3e814 */
[----:B------:R-:W-:-:S09]  /*1290*/  IADD3.X R4, PT, PT, R15, R4, ~R21, P1, P2 ;  /* 0x000000040f047210 */ /* 0x000fd20000fe4c15 */
.L_x_115:
[----:B------:R-:W0:Y:S01]  /*12a0*/  LDS R23, [R17+-0x4] ;  /* 0xfffffc0011177984 */ /* 0x000e220000000800 */
[----:B------:R-:W1:Y:S01]  /*12b0*/  LDC.64 R20, c[0x0][0x388] ;  /* 0x0000e200ff147b82 */ /* 0x000e620000000a00 */
[----:B0-----:R-:W-:-:S04]  /*12c0*/  ISETP.NE.U32.AND P0, PT, R23, RZ, PT ;  /* 0x000000ff1700720c */ /* 0x001fc80003f05070 */
[----:B------:R-:W-:-:S13]  /*12d0*/  ISETP.NE.AND.EX P0, PT, RZ, RZ, PT, P0 ;  /* 0x000000ffff00720c */ /* 0x000fda0003f05300 */
[----:B-1----:R-:W-:Y:S05]  /*12e0*/  @!P0 BRA `(.L_x_123) ;  /* 0x00000004005c8947 */ /* 0x002fea0003800000 */
[----:B------:R-:W-:Y:S01]  /*12f0*/  IMAD.WIDE.U32 R26, R11, 0x8, R20 ;  /* 0x000000080b1a7825 */ /* 0x000fe200078e0014 */
[----:B------:R-:W0:Y:S05]  /*1300*/  LDCU UR4, c[0x0][0x3b4] ;  /* 0x00007680ff0477ac */ /* 0x000e2a0008000800 */
[----:B------:R-:W5:Y:S01]  /*1310*/  LDG.E.64.CONSTANT R26, desc[UR10][R26.64] ;  /* 0x0000000a1a1a7981 */ /* 0x000f62000c1e9b00 */
[----:B------:R-:W-:-:S13]  /*1320*/  ISETP.GT.AND P0, PT, R23, RZ, PT ;  /* 0x000000ff1700720c */ /* 0x000fda0003f04270 */
[----:B0-----:R-:W-:Y:S05]  /*1330*/  @P0 BRA `(.L_x_124) ;  /* 0x0000000000a40947 */ /* 0x001fea0003800000 */
        /* <DEDUP_REMOVED lines=8> */
[----:B------:R-:W0:Y:S01]  /*13c0*/  LDCU UR4, c[0x0][0x3b0] ;  /* 0x00007600ff0477ac */ /* 0x000e220008000800 */
[----:B------:R-:W-:Y:S01]  /*13d0*/  HFMA2 R14, -RZ, RZ, 0, 0 ;  /* 0x00000000ff0e7431 */ /* 0x000fe200000001ff */
[----:B0-----:R-:W0:Y:S01]  /*13e0*/  I2F.U32.RP R23, UR4 ;  /* 0x0000000400177d06 */ /* 0x001e220008209000 */
[----:B------:R-:W-:-:S07]  /*13f0*/  ISETP.NE.U32.AND P1, PT, RZ, UR4, PT ;  /* 0x00000004ff007c0c */ /* 0x000fce000bf25070 */
[----:B0-----:R-:W0:Y:S02]  /*1400*/  MUFU.RCP R23, R23 ;  /* 0x0000001700177308 */ /* 0x001e240000001000 */
[----:B0-----:R-:W-:Y:S02]  /*1410*/  VIADD R24, R23, 0xffffffe ;  /* 0x0ffffffe17187836 */ /* 0x001fe40000000000 */
[----:B------:R-:W-:-:S04]  /*1420*/  IMAD.MOV.U32 R23, RZ, RZ, RZ ;  /* 0x000000ffff177224 */ /* 0x000fc800078e00ff */
[----:B------:R-:W0:Y:S02]  /*1430*/  F2I.FTZ.U32.TRUNC.NTZ R15, R24 ;  /* 0x00000018000f7305 */ /* 0x000e24000021f000 */
[----:B0-----:R-:W-:-:S04]  /*1440*/  IMAD.MOV R25, RZ, RZ, -R15 ;  /* 0x000000ffff197224 */ /* 0x001fc800078e0a0f */
        /* <DEDUP_REMOVED lines=8> */
[----:B------:R-:W-:Y:S01]  /*14d0*/  @P0 VIADD R22, R22, -UR4 ;  /* 0x8000000416160c36 */ /* 0x000fe20008000000 */
[----:B------:R-:W-:Y:S01]  /*14e0*/  @!P1 LOP3.LUT R22, RZ, UR4, RZ, 0x33, !PT ;  /* 0x00000004ff169c12 */ /* 0x000fe2000f8e33ff */
[----:B------:R-:W-:Y:S06]  /*14f0*/  BRA `(.L_x_127) ;  /* 0x0000000000107947 */ /* 0x000fec0003800000 */
.L_x_126:
[----:B------:R-:W-:-:S07]  /*1500*/  MOV R27, 0x1520 ;  /* 0x00001520001b7802 */ /* 0x000fce0000000f00 */
[----:B--2---:R-:W-:Y:S05]  /*1510*/  CALL.REL.NOINC `($__internal_3_$__cuda_sm20_rem_u64) ;  /* 0x0000002400dc7944 */ /* 0x004fea0003c00000 */
[----:B------:R-:W-:Y:S01]  /*1520*/  MOV R22, R24 ;  /* 0x0000001800167202 */ /* 0x000fe20000000f00 */
[----:B------:R-:W-:-:S07]  /*1530*/  IMAD.MOV.U32 R23, RZ, RZ, R25 ;  /* 0x000000ffff177224 */ /* 0x000fce00078e0019 */
.L_x_127:
[----:B------:R-:W-:Y:S05]  /*1540*/  BSYNC.RECONVERGENT B0 ;  /* 0x0000000000007941 */ /* 0x000fea0003800200 */
.L_x_125:
[----:B------:R-:W0:Y:S01]  /*1550*/  LDC.64 R14, c[0x0][0x3b0] ;  /* 0x0000ec00ff0e7b82 */ /* 0x000e220000000a00 */
[----:B------:R-:W-:-:S04]  /*1560*/  ISETP.GE.U32.AND P0, PT, R3, R22, PT ;  /* 0x000000160300720c */ /* 0x000fc80003f06070 */
[----:B------:R-:W-:-:S04]  /*1570*/  ISETP.GE.U32.AND.EX P0, PT, R4, R23, PT, P0 ;  /* 0x000000170400720c */ /* 0x000fc80003f06100 */
[----:B0-----:R-:W-:Y:S02]  /*1580*/  SEL R14, R14, RZ, !P0 ;  /* 0x000000ff0e0e7207 */ /* 0x001fe40004000000 */
[----:B------:R-:W-:Y:S02]  /*1590*/  SEL R15, R15, RZ, !P0 ;  /* 0x000000ff0f0f7207 */ /* 0x000fe40004000000 */
[----:B------:R-:W-:-:S04]  /*15a0*/  IADD3 R3, P1, P2, R14, R3, -R22 ;  /* 0x000000030e037210 */ /* 0x000fc80007a3e816 */
[----:B------:R-:W-:Y:S01]  /*15b0*/  IADD3.X R4, PT, PT, R15, R4, ~R23, P1, P2 ;  /* 0x000000040f047210 */ /* 0x000fe20000fe4c17 */
[----:B------:R-:W-:Y:S08]  /*15c0*/  BRA `(.L_x_123) ;  /* 0x0000000000a47947 */ /* 0x000ff00003800000 */
.L_x_124:
[-C--:B-----5:R-:W-:Y:S01]  /*15d0*/  IMAD R15, R27, R23.reuse, RZ ;  /* 0x000000171b0f7224 */ /* 0x0a0fe200078e02ff */
[----:B------:R-:W-:Y:S01]  /*15e0*/  BSSY.RECONVERGENT B0, `(.L_x_128) ;  /* 0x000001e000007945 */ /* 0x000fe20003800200 */
        /* <DEDUP_REMOVED lines=25> */
.L_x_129:
[----:B------:R-:W-:-:S07]  /*1780*/  MOV R27, 0x17a0 ;  /* 0x000017a0001b7802 */ /* 0x000fce0000000f00 */
[----:B--2---:R-:W-:Y:S05]  /*1790*/  CALL.REL.NOINC `($__internal_3_$__cuda_sm20_rem_u64) ;  /* 0x00000024003c7944 */ /* 0x004fea0003c00000 */
[----:B------:R-:W-:Y:S01]  /*17a0*/  MOV R22, R24 ;  /* 0x0000001800167202 */ /* 0x000fe20000000f00 */
[----:B------:R-:W-:-:S07]  /*17b0*/  IMAD.MOV.U32 R23, RZ, RZ, R25 ;  /* 0x000000ffff177224 */ /* 0x000fce00078e0019 */
.L_x_130:
[----:B------:R-:W-:Y:S05]  /*17c0*/  BSYNC.RECONVERGENT B0 ;  /* 0x0000000000007941 */ /* 0x000fea0003800200 */
.L_x_128:
        /* <DEDUP_REMOVED lines=9> */
.L_x_123:
[----:B------:R-:W0:Y:S02]  /*1860*/  LDS R23, [R17] ;  /* 0x0000000011177984 */ /* 0x000e240000000800 */
[----:B0-----:R-:W-:-:S04]  /*1870*/  ISETP.NE.U32.AND P0, PT, R23, RZ, PT ;  /* 0x000000ff1700720c */ /* 0x001fc80003f05070 */
[----:B------:R-:W-:-:S13]  /*1880*/  ISETP.NE.AND.EX P0, PT, RZ, RZ, PT, P0 ;  /* 0x000000ffff00720c */ /* 0x000fda0003f05300 */
[----:B------:R-:W-:Y:S05]  /*1890*/  @!P0 BRA `(.L_x_131) ;  /* 0x00000004005c8947 */ /* 0x000fea0003800000 */
        /* <DEDUP_REMOVED lines=8> */
[----:B------:R-:W-:-:S05]  /*1920*/  IMAD.WIDE.U32 R26, R26, R23, RZ ;  /* 0x000000171a1a7225 */ /* 0x000fca00078e00ff */
[----:B------:R-:W-:-:S04]  /*1930*/  IADD3 R28, PT, PT, R27, R15, RZ ;  /* 0x0000000f1b1c7210 */ /* 0x000fc80007ffe0ff */
[----:B------:R-:W-:-:S04]  /*1940*/  LOP3.LUT R14, R28, UR4, RZ, 0xfc, !PT ;  /* 0x000000041c0e7c12 */ /* 0x000fc8000f8efcff */
[----:B------:R-:W-:-:S13]  /*1950*/  ISETP.NE.U32.AND P0, PT, R14, RZ, PT ;  /* 0x000000ff0e00720c */ /* 0x000fda0003f05070 */
[----:B------:R-:W-:Y:S05]  /*1960*/  @P0 BRA `(.L_x_134) ;  /* 0x0000000000500947 */ /* 0x000fea0003800000 */
[----:B------:R-:W0:Y:S01]  /*1970*/  LDCU UR4, c[0x0][0x3b0] ;  /* 0x00007600ff0477ac */ /* 0x000e220008000800 */
[----:B------:R-:W-:Y:S01]  /*1980*/  IMAD.MOV.U32 R14, RZ, RZ, RZ ;  /* 0x000000ffff0e7224 */ /* 0x000fe200078e00ff */
        /* <DEDUP_REMOVED lines=18> */
.L_x_134:
[----:B------:R-:W-:-:S07]  /*1ab0*/  MOV R27, 0x1ad0 ;  /* 0x00001ad0001b7802 */ /* 0x000fce0000000f00 */
[----:B--2---:R-:W-:Y:S05]  /*1ac0*/  CALL.REL.NOINC `($__internal_3_$__cuda_sm20_rem_u64) ;  /* 0x0000002000707944 */ /* 0x004fea0003c00000 */
[----:B------:R-:W-:Y:S02]  /*1ad0*/  IMAD.MOV.U32 R22, RZ, RZ, R24 ;  /* 0x000000ffff167224 */ /* 0x000fe400078e0018 */
[----:B------:R-:W-:-:S07]  /*1ae0*/  IMAD.MOV.U32 R23, RZ, RZ, R25 ;  /* 0x000000ffff177224 */ /* 0x000fce00078e0019 */
.L_x_135:
[----:B------:R-:W-:Y:S05]  /*1af0*/  BSYNC.RECONVERGENT B0 ;  /* 0x0000000000007941 */ /* 0x000fea0003800200 */
.L_x_133:
        /* <DEDUP_REMOVED lines=8> */
.L_x_132:
[-C--:B-----5:R-:W-:Y:S01]  /*1b80*/  IMAD R15, R27, R23.reuse, RZ ;  /* 0x000000171b0f7224 */ /* 0x0a0fe200078e02ff */
[----:B------:R-:W-:Y:S01]  /*1b90*/  BSSY.RECONVERGENT B0, `(.L_x_136) ;  /* 0x000001e000007945 */ /* 0x000fe20003800200 */
        /* <DEDUP_REMOVED lines=25> */
.L_x_137:
[----:B------:R-:W-:-:S07]  /*1d30*/  MOV R27, 0x1d50 ;  /* 0x00001d50001b7802 */ /* 0x000fce0000000f00 */
[----:B--2---:R-:W-:Y:S05]  /*1d40*/  CALL.REL.NOINC `($__internal_3_$__cuda_sm20_rem_u64) ;  /* 0x0000001c00d07944 */ /* 0x004fea0003c00000 */
[----:B------:R-:W-:Y:S02]  /*1d50*/  IMAD.MOV.U32 R22, RZ, RZ, R24 ;  /* 0x000000ffff167224 */ /* 0x000fe400078e0018 */
[----:B------:R-:W-:-:S07]  /*1d60*/  IMAD.MOV.U32 R23, RZ, RZ, R25 ;  /* 0x000000ffff177224 */ /* 0x000fce00078e0019 */
.L_x_138:
[----:B------:R-:W-:Y:S05]  /*1d70*/  BSYNC.RECONVERGENT B0 ;  /* 0x0000000000007941 */ /* 0x000fea0003800200 */
.L_x_136:
        /* <DEDUP_REMOVED lines=9> */
.L_x_131:
[----:B------:R-:W0:Y:S02]  /*1e10*/  LDS R23, [R17+0x4] ;  /* 0x0000040011177984 */ /* 0x000e240000000800 */
        /* <DEDUP_REMOVED lines=22> */
[----:B------:R-:W-:-:S04]  /*1f80*/  HFMA2 R21, -RZ, RZ, 0, 0 ;  /* 0x00000000ff157431 */ /* 0x000fc800000001ff */
[----:B------:R-:W0:Y:S02]  /*1f90*/  F2I.FTZ.U32.TRUNC.NTZ R15, R22 ;  /* 0x00000016000f7305 */ /* 0x000e24000021f000 */
[----:B0-----:R-:W-:-:S05]  /*1fa0*/  IADD3 R23, PT, PT, RZ, -R15, RZ ;  /* 0x8000000fff177210 */ /* 0x001fca0007ffe0ff */
        /* <DEDUP_REMOVED lines=11> */
.L_x_142:
[----:B------:R-:W-:-:S07]  /*2060*/  MOV R27, 0x2080 ;  /* 0x00002080001b7802 */ /* 0x000fce0000000f00 */
[----:B--2---:R-:W-:Y:S05]  /*2070*/  CALL.REL.NOINC `($__internal_3_$__cuda_sm20_rem_u64) ;  /* 0x0000001c00047944 */ /* 0x004fea0003c00000 */
[----:B------:R-:W-:Y:S02]  /*2080*/  IMAD.MOV.U32 R20, RZ, RZ, R24 ;  /* 0x000000ffff147224 */ /* 0x000fe400078e0018 */
[----:B------:R-:W-:-:S07]  /*2090*/  IMAD.MOV.U32 R21, RZ, RZ, R25 ;  /* 0x000000ffff157224 */ /* 0x000fce00078e0019 */
.L_x_143:
[----:B------:R-:W-:Y:S05]  /*20a0*/  BSYNC.RECONVERGENT B0 ;  /* 0x0000000000007941 */ /* 0x000fea0003800200 */
.L_x_141:
        /* <DEDUP_REMOVED lines=8> */
.L_x_140:
        /* <DEDUP_REMOVED lines=12> */
[----:B0-----:R-:W-:Y:S01]  /*21f0*/  VIADD R22, R21, 0xffffffe ;  /* 0x0ffffffe15167836 */ /* 0x001fe20000000000 */
[----:B------:R-:W-:-:S05]  /*2200*/  MOV R21, RZ ;  /* 0x000000ff00157202 */ /* 0x000fca0000000f00 */
        /* <DEDUP_REMOVED lines=13> */
.L_x_145:
[----:B------:R-:W-:-:S07]  /*22e0*/  MOV R27, 0x2300 ;  /* 0x00002300001b7802 */ /* 0x000fce0000000f00 */
[----:B--2---:R-:W-:Y:S05]  /*22f0*/  CALL.REL.NOINC `($__internal_3_$__cuda_sm20_rem_u64) ;  /* 0x0000001800647944 */ /* 0x004fea0003c00000 */
[----:B------:R-:W-:Y:S02]  /*2300*/  IMAD.MOV.U32 R20, RZ, RZ, R24 ;  /* 0x000000ffff147224 */ /* 0x000fe400078e0018 */
[----:B------:R-:W-:-:S07]  /*2310*/  IMAD.MOV.U32 R21, RZ, RZ, R25 ;  /* 0x000000ffff157224 */ /* 0x000fce00078e0019 */
.L_x_146:
[----:B------:R-:W-:Y:S05]  /*2320*/  BSYNC.RECONVERGENT B0 ;  /* 0x0000000000007941 */ /* 0x000fea0003800200 */
.L_x_144:
        /* <DEDUP_REMOVED lines=9> */
.L_x_139:
[----:B------:R-:W-:Y:S01]  /*23c0*/  IADD3 R16, PT, PT, R16, 0x4, RZ ;  /* 0x0000000410107810 */ /* 0x000fe20007ffe0ff */
[C---:B------:R-:W-:Y:S01]  /*23d0*/  IMAD.IADD R11, R0.reuse, 0x1, R11 ;  /* 0x00000001000b7824 */ /* 0x040fe200078e020b */
[----:B------:R-:W-:Y:S01]  /*23e0*/  IADD3 R17, PT, PT, R17, 0x10, RZ ;  /* 0x0000001011117810 */ /* 0x000fe20007ffe0ff */
[----:B------:R-:W-:Y:S01]  /*23f0*/  IMAD.IADD R12, R0, 0x1, R12 ;  /* 0x00000001000c7824 */ /* 0x000fe200078e020c */
[----:B------:R-:W-:Y:S01]  /*2400*/  ISETP.NE.AND P0, PT, R16, RZ, PT ;  /* 0x000000ff1000720c */ /* 0x000fe20003f05270 */
[C---:B------:R-:W-:Y:S02]  /*2410*/  IMAD.IADD R13, R0.reuse, 0x1, R13 ;  /* 0x00000001000d7824 */ /* 0x040fe400078e020d */
[----:B------:R-:W-:-:S10]  /*2420*/  IMAD.IADD R10, R0, 0x1, R10 ;  /* 0x00000001000a7824 */ /* 0x000fd400078e020a */
[----:B------:R-:W-:Y:S05]  /*2430*/  @P0 BRA `(.L_x_147) ;  /* 0xffffffe8002c0947 */ /* 0x000fea000383ffff */
.L_x_114:
[----:B------:R-:W-:Y:S01]  /*2440*/  ISETP.NE.AND P0, PT, R18, RZ, PT ;  /* 0x000000ff1200720c */ /* 0x000fe20003f05270 */
[----:B------:R-:W-:-:S12]  /*2450*/  BSSY.RECONVERGENT B0, `(.L_x_148) ;  /* 0x0000127000007945 */ /* 0x000fd80003800200 */
[----:B------:R-:W-:Y:S05]  /*2460*/  @!P0 BRA `(.L_x_149) ;  /* 0x0000001000948947 */ /* 0x000fea0003800000 */
[----:B------:R-:W0:Y:S01]  /*2470*/  S2UR UR5, SR_CgaCtaId ;  /* 0x00000000000579c3 */ /* 0x000e220000008800 */
[----:B------:R-:W-:Y:S01]  /*2480*/  UMOV UR4, 0x400 ;  /* 0x0000040000047882 */ /* 0x000fe20000000000 */
[----:B------:R-:W-:Y:S01]  /*2490*/  IMAD.IADD R8, R8, 0x1, R9 ;  /* 0x0000000108087824 */ /* 0x000fe200078e0209 */
[----:B0-----:R-:W-:-:S06]  /*24a0*/  ULEA UR4, UR5, UR4, 0x18 ;  /* 0x0000000405047291 */ /* 0x001fcc000f8ec0ff */
[----:B------:R-:W-:-:S05]  /*24b0*/  LEA R9, R8, UR4, 0x2 ;  /* 0x0000000408097c11 */ /* 0x000fca000f8e10ff */
[----:B------:R-:W0:Y:S02]  /*24c0*/  LDS R13, [R9] ;  /* 0x00000000090d7984 */ /* 0x000e240000000800 */
[----:B0-----:R-:W-:-:S04]  /*24d0*/  ISETP.NE.U32.AND P0, PT, R13, RZ, PT ;  /* 0x000000ff0d00720c */ /* 0x001fc80003f05070 */
[----:B------:R-:W-:-:S13]  /*24e0*/  ISETP.NE.AND.EX P0, PT, RZ, RZ, PT, P0 ;  /* 0x000000ffff00720c */ /* 0x000fda0003f05300 */
[----:B------:R-:W-:Y:S05]  /*24f0*/  @!P0 BRA `(.L_x_150) ;  /* 0x0000000400688947 */ /* 0x000fea0003800000 */
[----:B------:R-:W0:Y:S01]  /*2500*/  LDC.64 R26, c[0x0][0x388] ;  /* 0x0000e200ff1a7b82 */ /* 0x000e220000000a00 */
[----:B------:R-:W-:-:S04]  /*2510*/  IMAD R11, R8, R2, R19 ;  /* 0x00000002080b7224 */ /* 0x000fc800078e0213 */
        /* <DEDUP_REMOVED lines=33> */
.L_x_153:
[----:B------:R-:W-:-:S07]  /*2730*/  MOV R27, 0x2750 ;  /* 0x00002750001b7802 */ /* 0x000fce0000000f00 */
[----:B--2---:R-:W-:Y:S05]  /*2740*/  CALL.REL.NOINC `($__internal_3_$__cuda_sm20_rem_u64) ;  /* 0x0000001400507944 */ /* 0x004fea0003c00000 */
[----:B------:R-:W-:Y:S02]  /*2750*/  IMAD.MOV.U32 R10, RZ, RZ, R24 ;  /* 0x000000ffff0a7224 */ /* 0x000fe400078e0018 */
[----:B------:R-:W-:-:S07]  /*2760*/  IMAD.MOV.U32 R11, RZ, RZ, R25 ;  /* 0x000000ffff0b7224 */ /* 0x000fce00078e0019 */
.L_x_154:
[----:B------:R-:W-:Y:S05]  /*2770*/  BSYNC.RECONVERGENT B1 ;  /* 0x0000000000017941 */ /* 0x000fea0003800200 */
.L_x_152:
        /* <DEDUP_REMOVED lines=8> */
.L_x_151:
        /* <DEDUP_REMOVED lines=28> */
.L_x_156:
[----:B------:R-:W-:-:S07]  /*29c0*/  MOV R27, 0x29e0 ;  /* 0x000029e0001b7802 */ /* 0x000fce0000000f00 */
[----:B--2---:R-:W-:Y:S05]  /*29d0*/  CALL.REL.NOINC `($__internal_3_$__cuda_sm20_rem_u64) ;  /* 0x0000001000ac7944 */ /* 0x004fea0003c00000 */
[----:B------:R-:W-:Y:S02]  /*29e0*/  IMAD.MOV.U32 R12, RZ, RZ, R24 ;  /* 0x000000ffff0c7224 */ /* 0x000fe400078e0018 */
[----:B------:R-:W-:-:S07]  /*29f0*/  IMAD.MOV.U32 R13, RZ, RZ, R25 ;  /* 0x000000ffff0d7224 */ /* 0x000fce00078e0019 */
.L_x_157:
[----:B------:R-:W-:Y:S05]  /*2a00*/  BSYNC.RECONVERGENT B1 ;  /* 0x0000000000017941 */ /* 0x000fea0003800200 */
.L_x_155:
        /* <DEDUP_REMOVED lines=9> */
.L_x_150:
[----:B------:R-:W-:-:S13]  /*2aa0*/  ISETP.NE.AND P0, PT, R18, 0x1, PT ;  /* 0x000000011200780c */ /* 0x000fda0003f05270 */
[----:B------:R-:W-:Y:S05]  /*2ab0*/  @!P0 BRA `(.L_x_149) ;  /* 0x0000000c00008947 */ /* 0x000fea0003800000 */
[----:B------:R-:W0:Y:S02]  /*2ac0*/  LDS R15, [R9+0x4] ;  /* 0x00000400090f7984 */ /* 0x000e240000000800 */
[----:B0-----:R-:W-:-:S04]  /*2ad0*/  ISETP.NE.U32.AND P0, PT, R15, RZ, PT ;  /* 0x000000ff0f00720c */ /* 0x001fc80003f05070 */
[----:B------:R-:W-:-:S13]  /*2ae0*/  ISETP.NE.AND.EX P0, PT, RZ, RZ, PT, P0 ;  /* 0x000000ffff00720c */ /* 0x000fda0003f05300 */
[----:B------:R-:W-:Y:S05]  /*2af0*/  @!P0 BRA `(.L_x_158) ;  /* 0x00000004006c8947 */ /* 0x000fea0003800000 */
[----:B------:R-:W0:Y:S01]  /*2b00*/  LDC.64 R10, c[0x0][0x388] ;  /* 0x0000e200ff0a7b82 */ /* 0x000e220000000a00 */
[----:B------:R-:W-:-:S05]  /*2b10*/  IMAD R12, R8, R2, R2 ;  /* 0x00000002080c7224 */ /* 0x000fca00078e0202 */
[----:B------:R-:W-:-:S05]  /*2b20*/  IADD3 R13, PT, PT, R12, R19, RZ ;  /* 0x000000130c0d7210 */ /* 0x000fca0007ffe0ff */
[----:B0-----:R-:W-:-:S05]  /*2b30*/  IMAD.WIDE.U32 R10, R13, 0x8, R10 ;  /* 0x000000080d0a7825 */ /* 0x001fca00078e000a */
[----:B------:R0:W5:Y:S01]  /*2b40*/  LDG.E.64.CONSTANT R26, desc[UR10][R10.64] ;  /* 0x0000000a0a1a7981 */ /* 0x000162000c1e9b00 */
[----:B------:R-:W-:-:S13]  /*2b50*/  ISETP.GT.AND P0, PT, R15, RZ, PT ;  /* 0x000000ff0f00720c */ /* 0x000fda0003f04270 */
[----:B0-----:R-:W-:Y:S05]  /*2b60*/  @P0 BRA `(.L_x_159) ;  /* 0x0000000000a80947 */ /* 0x001fea0003800000 */
        /* <DEDUP_REMOVED lines=29> */
.L_x_161:
[----:B------:R-:W-:-:S07]  /*2d40*/  MOV R27, 0x2d60 ;  /* 0x00002d60001b7802 */ /* 0x000fce0000000f00 */
[----:B--2---:R-:W-:Y:S05]  /*2d50*/  CALL.REL.NOINC `($__internal_3_$__cuda_sm20_rem_u64) ;  /* 0x0000000c00cc7944 */ /* 0x004fea0003c00000 */
[----:B------:R-:W-:Y:S01]  /*2d60*/  MOV R10, R24 ;  /* 0x00000018000a7202 */ /* 0x000fe20000000f00 */
[----:B------:R-:W-:-:S07]  /*2d70*/  IMAD.MOV.U32 R11, RZ, RZ, R25 ;  /* 0x000000ffff0b7224 */ /* 0x000fce00078e0019 */
.L_x_162:
[----:B------:R-:W-:Y:S05]  /*2d80*/  BSYNC.RECONVERGENT B1 ;  /* 0x0000000000017941 */ /* 0x000fea0003800200 */
.L_x_160:
        /* <DEDUP_REMOVED lines=8> */
.L_x_159:
        /* <DEDUP_REMOVED lines=28> */
.L_x_164:
[----:B------:R-:W-:-:S07]  /*2fd0*/  MOV R27, 0x2ff0 ;  /* 0x00002ff0001b7802 */ /* 0x000fce0000000f00 */
[----:B--2---:R-:W-:Y:S05]  /*2fe0*/  CALL.REL.NOINC `($__internal_3_$__cuda_sm20_rem_u64) ;  /* 0x0000000c00287944 */ /* 0x004fea0003c00000 */
[----:B------:R-:W-:Y:S01]  /*2ff0*/  MOV R12, R24 ;  /* 0x00000018000c7202 */ /* 0x000fe20000000f00 */
[----:B------:R-:W-:-:S07]  /*3000*/  IMAD.MOV.U32 R13, RZ, RZ, R25 ;  /* 0x000000ffff0d7224 */ /* 0x000fce00078e0019 */
.L_x_165:
[----:B------:R-:W-:Y:S05]  /*3010*/  BSYNC.RECONVERGENT B1 ;  /* 0x0000000000017941 */ /* 0x000fea0003800200 */
.L_x_163:
        /* <DEDUP_REMOVED lines=9> */
.L_x_158:
[----:B------:R-:W-:-:S13]  /*30b0*/  ISETP.NE.AND P0, PT, R18, 0x2, PT ;  /* 0x000000021200780c */ /* 0x000fda0003f05270 */
[----:B------:R-:W-:Y:S05]  /*30c0*/  @!P0 BRA `(.L_x_149) ;  /* 0x00000004007c8947 */ /* 0x000fea0003800000 */
[----:B------:R-:W0:Y:S02]  /*30d0*/  LDS R27, [R9+0x8] ;  /* 0x00000800091b7984 */ /* 0x000e240000000800 */
[----:B0-----:R-:W-:-:S04]  /*30e0*/  ISETP.NE.U32.AND P0, PT, R27, RZ, PT ;  /* 0x000000ff1b00720c */ /* 0x001fc80003f05070 */
[----:B------:R-:W-:-:S13]  /*30f0*/  ISETP.NE.AND.EX P0, PT, RZ, RZ, PT, P0 ;  /* 0x000000ffff00720c */ /* 0x000fda0003f05300 */
[----:B------:R-:W-:Y:S05]  /*3100*/  @!P0 BRA `(.L_x_149) ;  /* 0x00000004006c8947 */ /* 0x000fea0003800000 */
[----:B------:R-:W0:Y:S01]  /*3110*/  LDC.64 R10, c[0x0][0x388] ;  /* 0x0000e200ff0a7b82 */ /* 0x000e220000000a00 */
[----:B------:R-:W-:-:S04]  /*3120*/  VIADD R8, R8, 0x2 ;  /* 0x0000000208087836 */ /* 0x000fc80000000000 */
[----:B------:R-:W-:-:S04]  /*3130*/  IMAD R9, R8, R2, R19 ;  /* 0x0000000208097224 */ /* 0x000fc800078e0213 */
[----:B0-----:R-:W-:-:S06]  /*3140*/  IMAD.WIDE.U32 R8, R9, 0x8, R10 ;  /* 0x0000000809087825 */ /* 0x001fcc00078e000a */
[----:B------:R-:W5:Y:S01]  /*3150*/  LDG.E.64.CONSTANT R8, desc[UR10][R8.64] ;  /* 0x0000000a08087981 */ /* 0x000f62000c1e9b00 */
[----:B------:R-:W-:-:S13]  /*3160*/  ISETP.GT.AND P0, PT, R27, RZ, PT ;  /* 0x000000ff1b00720c */ /* 0x000fda0003f04270 */
[----:B------:R-:W-:Y:S05]  /*3170*/  @P0 BRA `(.L_x_166) ;  /* 0x0000000000a80947 */ /* 0x000fea0003800000 */
[----:B------:R-:W0:Y:S01]  /*3180*/  LDCU UR4, c[0x0][0x3b4] ;  /* 0x00007680ff0477ac */ /* 0x000e220008000800 */
[----:B------:R-:W-:Y:S01]  /*3190*/  IADD3 R27, PT, PT, -R27, RZ, RZ ;  /* 0x000000ff1b1b7210 */ /* 0x000fe20007ffe1ff */
[----:B------:R-:W-:Y:S04]  /*31a0*/  BSSY.RECONVERGENT B1, `(.L_x_167) ;  /* 0x000001f000017945 */ /* 0x000fe80003800200 */
        /* <DEDUP_REMOVED lines=12> */
[----:B--2---:R-:W0:Y:S02]  /*3270*/  F2I.FTZ.U32.TRUNC.NTZ R7, R9 ;  /* 0x0000000900077305 */ /* 0x004e24000021f000 */
        /* <DEDUP_REMOVED lines=13> */
.L_x_168:
[----:B------:R-:W-:-:S07]  /*3350*/  MOV R27, 0x3370 ;  /* 0x00003370001b7802 */ /* 0x000fce0000000f00 */
[----:B--2---:R-:W-:Y:S05]  /*3360*/  CALL.REL.NOINC `($__internal_3_$__cuda_sm20_rem_u64) ;  /* 0x0000000800487944 */ /* 0x004fea0003c00000 */
[----:B------:R-:W-:Y:S01]  /*3370*/  IMAD.MOV.U32 R6, RZ, RZ, R24 ;  /* 0x000000ffff067224 */ /* 0x000fe200078e0018 */
[----:B------:R-:W-:-:S07]  /*3380*/  MOV R7, R25 ;  /* 0x0000001900077202 */ /* 0x000fce0000000f00 */
.L_x_169:
[----:B------:R-:W-:Y:S05]  /*3390*/  BSYNC.RECONVERGENT B1 ;  /* 0x0000000000017941 */ /* 0x000fea0003800200 */
.L_x_167:
        /* <DEDUP_REMOVED lines=8> */
.L_x_166:
        /* <DEDUP_REMOVED lines=28> */
.L_x_171:
[----:B------:R-:W-:-:S07]  /*35e0*/  MOV R27, 0x3600 ;  /* 0x00003600001b7802 */ /* 0x000fce0000000f00 */
[----:B--2---:R-:W-:Y:S05]  /*35f0*/  CALL.REL.NOINC `($__internal_3_$__cuda_sm20_rem_u64) ;  /* 0x0000000400a47944 */ /* 0x004fea0003c00000 */
[----:B------:R-:W-:Y:S01]  /*3600*/  IMAD.MOV.U32 R6, RZ, RZ, R24 ;  /* 0x000000ffff067224 */ /* 0x000fe200078e0018 */
[----:B------:R-:W-:-:S07]  /*3610*/  MOV R7, R25 ;  /* 0x0000001900077202 */ /* 0x000fce0000000f00 */
.L_x_172:
[----:B------:R-:W-:Y:S05]  /*3620*/  BSYNC.RECONVERGENT B1 ;  /* 0x0000000000017941 */ /* 0x000fea0003800200 */
.L_x_170:
        /* <DEDUP_REMOVED lines=9> */
.L_x_149:
[----:B------:R-:W-:Y:S05]  /*36c0*/  BSYNC.RECONVERGENT B0 ;  /* 0x0000000000007941 */ /* 0x000fea0003800200 */
.L_x_148:
[----:B------:R-:W0:Y:S01]  /*36d0*/  LDCU UR4, c[0x0][0x3a0] ;  /* 0x00007400ff0477ac */ /* 0x000e220008000800 */
[----:B------:R-:W-:-:S05]  /*36e0*/  VIADD R5, R5, 0x1 ;  /* 0x0000000105057836 */ /* 0x000fca0000000000 */
[----:B0-----:R-:W-:-:S13]  /*36f0*/  ISETP.NE.AND P0, PT, R5, UR4, PT ;  /* 0x0000000405007c0c */ /* 0x001fda000bf05270 */
[----:B------:R-:W-:Y:S05]  /*3700*/  @P0 BRA `(.L_x_173) ;  /* 0xffffffd400240947 */ /* 0x000fea000383ffff */
[----:B--2---:R-:W0:Y:S01]  /*3710*/  LDC.64 R6, c[0x0][0x398] ;  /* 0x0000e600ff067b82 */ /* 0x004e220000000a00 */
[----:B------:R-:W1:Y:S01]  /*3720*/  LDCU UR4, c[0x0][0x3a4] ;  /* 0x00007480ff0477ac */ /* 0x000e620008000800 */
[----:B------:R-:W-:Y:S01]  /*3730*/  IMAD.MOV.U32 R5, RZ, RZ, R4 ;  /* 0x000000ffff057224 */ /* 0x000fe200078e0004 */
[----:B------:R-:W-:Y:S01]  /*3740*/  MOV R4, R3 ;  /* 0x0000000300047202 */ /* 0x000fe20000000f00 */
[----:B0-----:R-:W-:-:S04]  /*3750*/  IMAD.WIDE.U32 R6, R19, 0x8, R6 ;  /* 0x0000000813067825 */ /* 0x001fc800078e0006 */
[----:B------:R-:W-:Y:S01]  /*3760*/  VIADD R19, R19, UR12 ;  /* 0x0000000c13137c36 */ /* 0x000fe20008000000 */
[----:B------:R2:W-:Y:S04]  /*3770*/  STG.E.64 desc[UR10][R6.64], R4 ;  /* 0x0000000406007986 */ /* 0x0005e8000c101b0a */
[----:B-1----:R-:W-:-:S13]  /*3780*/  ISETP.GT.U32.AND P0, PT, R19, UR4, PT ;  /* 0x0000000413007c0c */ /* 0x002fda000bf04070 */
[----:B--2---:R-:W-:Y:S05]  /*3790*/  @!P0 BRA `(.L_x_174) ;  /* 0xffffffd000f88947 */ /* 0x004fea000383ffff */
[----:B------:R-:W-:Y:S05]  /*37a0*/  EXIT ;  /* 0x000000000000794d */ /* 0x000fea0003800000 */
        .weak           $__internal_2_$__cuda_sm20_rem_s64
        .type           $__internal_2_$__cuda_sm20_rem_s64,@function
        .size           $__internal_2_$__cuda_sm20_rem_s64,($__internal_3_$__cuda_sm20_rem_u64 - $__internal_2_$__cuda_sm20_rem_s64)
$__internal_2_$__cuda_sm20_rem_s64:
[----:B------:R-:W0:Y:S02]  /*37b0*/  LDCU.64 UR6, c[0x0][0x3b0] ;  /* 0x00007600ff0677ac */ /* 0x000e240008000a00 */
[----:B0-----:R-:W-:Y:S02]  /*37c0*/  UIADD3 UR4, UP1, UPT, URZ, -UR6, URZ ;  /* 0x80000006ff047290 */ /* 0x001fe4000ff3e0ff */
[----:B------:R-:W-:Y:S02]  /*37d0*/  UISETP.GE.AND UP0, UPT, UR7, URZ, UPT ;  /* 0x000000ff0700728c */ /* 0x000fe4000bf06270 */
[----:B------:R-:W-:Y:S02]  /*37e0*/  UIADD3.X UR5, UPT, UPT, URZ, ~UR7, URZ, UP1, !UPT ;  /* 0x80000007ff057290 */ /* 0x000fe40008ffe4ff */
[----:B------:R-:W-:Y:S02]  /*37f0*/  USEL UR4, UR4, UR6, !UP0 ;  /* 0x0000000604047287 */ /* 0x000fe4000c000000 */
[----:B------:R-:W-:-:S09]  /*3800*/  USEL UR5, UR5, UR7, !UP0 ;  /* 0x0000000705057287 */ /* 0x000fd2000c000000 */
[----:B------:R-:W0:Y:S08]  /*3810*/  I2F.U64.RP R7, UR4 ;  /* 0x0000000400077d12 */ /* 0x000e300008309000 */
[----:B0-----:R-:W0:Y:S02]  /*3820*/  MUFU.RCP R7, R7 ;  /* 0x0000000700077308 */ /* 0x001e240000001000 */
[----:B0-----:R-:W-:-:S06]  /*3830*/  VIADD R10, R7, 0x1ffffffe ;  /* 0x1ffffffe070a7836 */ /* 0x001fcc0000000000 */
[----:B------:R-:W0:Y:S02]  /*3840*/  F2I.U64.TRUNC R10, R10 ;  /* 0x0000000a000a7311 */ /* 0x000e24000020d800 */
[----:B0-----:R-:W-:-:S04]  /*3850*/  IMAD.WIDE.U32 R12, R10, UR4, RZ ;  /* 0x000000040a0c7c25 */ /* 0x001fc8000f8e00ff */
[C---:B------:R-:W-:Y:S01]  /*3860*/  IMAD R9, R10.reuse, UR5, R13 ;  /* 0x000000050a097c24 */ /* 0x040fe2000f8e020d */
[----:B------:R-:W-:Y:S01]  /*3870*/  IADD3 R15, P0, PT, RZ, -R12, RZ ;  /* 0x8000000cff0f7210 */ /* 0x000fe20007f1e0ff */
[----:B------:R-:W-:Y:S02]  /*3880*/  IMAD.MOV.U32 R13, RZ, RZ, R10 ;  /* 0x000000ffff0d7224 */ /* 0x000fe400078e000a */
[----:B------:R-:W-:Y:S02]  /*3890*/  IMAD R9, R11, UR4, R9 ;  /* 0x000000040b097c24 */ /* 0x000fe4000f8e0209 */
        /* <DEDUP_REMOVED lines=8> */
[----:B------:R-:W-:-:S03]  /*3920*/  IMAD.WIDE.U32 R10, R13, UR4, RZ ;  /* 0x000000040d0a7c25 */ /* 0x000fc6000f8e00ff */
[----:B------:R-:W-:Y:S01]  /*3930*/  IADD3.X R7, PT, PT, RZ, RZ, R7, P2, P1 ;  /* 0x000000ffff077210 */ /* 0x000fe200017e2407 */
[----:B------:R-:W-:Y:S01]  /*3940*/  IMAD R12, R13, UR5, R11 ;  /* 0x000000050d0c7c24 */ /* 0x000fe2000f8e020b */
[----:B------:R-:W-:Y:S02]  /*3950*/  IADD3 R15, P0, PT, RZ, -R10, RZ ;  /* 0x8000000aff0f7210 */ /* 0x000fe40007f1e0ff */
[----:B------:R-:W-:Y:S01]  /*3960*/  ISETP.GE.AND P1, PT, R5, RZ, PT ;  /* 0x000000ff0500720c */ /* 0x000fe20003f26270 */
[----:B------:R-:W-:Y:S01]  /*3970*/  IMAD R9, R7, UR4, R12 ;  /* 0x0000000407097c24 */ /* 0x000fe2000f8e020c */
[----:B------:R-:W-:Y:S01]  /*3980*/  IADD3 R11, P4, PT, RZ, -R6, RZ ;  /* 0x80000006ff0b7210 */ /* 0x000fe20007f9e0ff */
[----:B------:R-:W-:-:S03]  /*3990*/  IMAD.HI.U32 R12, R13, R15, RZ ;  /* 0x0000000f0d0c7227 */ /* 0x000fc600078e00ff */
[----:B------:R-:W-:Y:S01]  /*39a0*/  SEL R6, R11, R6, !P1 ;  /* 0x000000060b067207 */ /* 0x000fe20004800000 */
[----:B------:R-:W-:Y:S02]  /*39b0*/  IMAD.X R10, RZ, RZ, ~R9, P0 ;  /* 0x000000ffff0a7224 */ /* 0x000fe400000e0e09 */
[----:B------:R-:W-:Y:S02]  /*39c0*/  IMAD.X R14, RZ, RZ, ~R5, P4 ;  /* 0x000000ffff0e7224 */ /* 0x000fe400020e0e05 */
[----:B------:R-:W-:-:S03]  /*39d0*/  IMAD.WIDE.U32 R12, P0, R13, R10, R12 ;  /* 0x0000000a0d0c7225 */ /* 0x000fc6000780000c */
[----:B------:R-:W-:Y:S01]  /*39e0*/  SEL R14, R14, R5, !P1 ;  /* 0x000000050e0e7207 */ /* 0x000fe20004800000 */
[----:B------:R-:W-:Y:S02]  /*39f0*/  IMAD.MOV.U32 R11, RZ, RZ, RZ ;  /* 0x000000ffff0b7224 */ /* 0x000fe400078e00ff */
[----:B------:R-:W-:-:S04]  /*3a00*/  IMAD.HI.U32 R9, P2, R7, R15, R12 ;  /* 0x0000000f07097227 */ /* 0x000fc8000784000c */
        /* <DEDUP_REMOVED lines=11> */
[----:B------:R-:W-:Y:S01]  /*3ac0*/  IMAD.MOV.U32 R9, RZ, RZ, 0x0 ;  /* 0x00000000ff097424 */ /* 0x000fe200078e00ff */
[----:B------:R-:W-:Y:S01]  /*3ad0*/  IADD3.X R5, PT, PT, R5, RZ, RZ, P0, !PT ;  /* 0x000000ff05057210 */ /* 0x000fe200007fe4ff */
[----:B------:R-:W-:-:S04]  /*3ae0*/  IMAD.WIDE.U32 R10, R7, UR4, RZ ;  /* 0x00000004070a7c25 */ /* 0x000fc8000f8e00ff */
[----:B------:R-:W-:Y:S01]  /*3af0*/  IMAD.X R5, RZ, RZ, R5, P2 ;  /* 0x000000ffff057224 */ /* 0x000fe200010e0605 */
[----:B------:R-:W-:Y:S01]  /*3b00*/  IADD3 R6, P2, PT, -R10, R6, RZ ;  /* 0x000000060a067210 */ /* 0x000fe20007f5e1ff */
[----:B------:R-:W-:-:S03]  /*3b10*/  IMAD R12, R7, UR5, R11 ;  /* 0x00000005070c7c24 */ /* 0x000fc6000f8e020b */
[----:B------:R-:W-:Y:S01]  /*3b20*/  ISETP.GE.U32.AND P0, PT, R6, UR4, PT ;  /* 0x0000000406007c0c */ /* 0x000fe2000bf06070 */
[----:B------:R-:W-:-:S04]  /*3b30*/  IMAD R5, R5, UR4, R12 ;  /* 0x0000000405057c24 */ /* 0x000fc8000f8e020c */
        /* <DEDUP_REMOVED lines=8> */
[C---:B------:R-:W-:Y:S02]  /*3bc0*/  ISETP.GE.U32.AND.EX P0, PT, R10.reuse, UR5, PT, P0 ;  /* 0x000000050a007c0c */ /* 0x040fe4000bf06100 */
[----:B------:R-:W-:Y:S02]  /*3bd0*/  IADD3.X R7, PT, PT, R10, ~UR5, RZ, P2, !PT ;  /* 0x800000050a077c10 */ /* 0x000fe400097fe4ff */
[----:B------:R-:W-:Y:S02]  /*3be0*/  SEL R6, R6, R5, P0 ;  /* 0x0000000506067207 */ /* 0x000fe40000000000 */
[----:B------:R-:W-:Y:S02]  /*3bf0*/  SEL R7, R7, R10, P0 ;  /* 0x0000000a07077207 */ /* 0x000fe40000000000 */
[----:B------:R-:W-:Y:S02]  /*3c00*/  IADD3 R5, P2, PT, RZ, -R6, RZ ;  /* 0x80000006ff057210 */ /* 0x000fe40007f5e0ff */
[----:B------:R-:W-:-:S02]  /*3c10*/  ISETP.NE.U32.AND P0, PT, RZ, UR6, PT ;  /* 0x00000006ff007c0c */ /* 0x000fc4000bf05070 */
[----:B------:R-:W-:Y:S01]  /*3c20*/  SEL R6, R5, R6, !P1 ;  /* 0x0000000605067207 */ /* 0x000fe20004800000 */
[----:B------:R-:W-:Y:S01]  /*3c30*/  IMAD.X R10, RZ, RZ, ~R7, P2 ;  /* 0x000000ffff0a7224 */ /* 0x000fe200010e0e07 */
[----:B------:R-:W-:-:S04]  /*3c40*/  ISETP.NE.AND.EX P0, PT, RZ, UR7, PT, P0 ;  /* 0x00000007ff007c0c */ /* 0x000fc8000bf05300 */
[----:B------:R-:W-:Y:S02]  /*3c50*/  SEL R7, R10, R7, !P1 ;  /* 0x000000070a077207 */ /* 0x000fe40004800000 */
[----:B------:R-:W-:Y:S02]  /*3c60*/  SEL R6, R6, 0xffffffff, P0 ;  /* 0xffffffff06067807 */ /* 0x000fe40000000000 */
[----:B------:R-:W-:Y:S01]  /*3c70*/  SEL R7, R7, 0xffffffff, P0 ;  /* 0xffffffff07077807 */ /* 0x000fe20000000000 */
[----:B------:R-:W-:Y:S06]  /*3c80*/  RET.REL.NODEC R8 `(_ZN3lux4cuda4tfhe27functional_keyswitch_kernelEPKmS3_PKlPmjjjjm) ;  /* 0xffffffc008dc7950 */ /* 0x000fec0003c3ffff */
        .weak           $__internal_3_$__cuda_sm20_rem_u64
        .type           $__internal_3_$__cuda_sm20_rem_u64,@function
        .size           $__internal_3_$__cuda_sm20_rem_u64,(.L_x_361 - $__internal_3_$__cuda_sm20_rem_u64)
$__internal_3_$__cuda_sm20_rem_u64:
        /* <DEDUP_REMOVED lines=15> */
[----:B------:R-:W-:-:S03]  /*3d80*/  IADD3 R23, P2, PT, R24, R23, RZ ;  /* 0x0000001718177210 */ /* 0x000fc60007f5e0ff */
[----:B------:R-:W-:Y:S02]  /*3d90*/  IMAD.X R24, R22, 0x1, R25, P0 ;  /* 0x0000000116187824 */ /* 0x000fe400000e0619 */
[----:B------:R-:W-:-:S03]  /*3da0*/  IMAD.WIDE.U32 R30, R23, R6, RZ ;  /* 0x00000006171e7225 */ /* 0x000fc600078e00ff */
[----:B------:R-:W-:Y:S01]  /*3db0*/  IADD3.X R24, PT, PT, RZ, RZ, R24, P2, P1 ;  /* 0x000000ffff187210 */ /* 0x000fe200017e2418 */
[----:B------:R-:W-:Y:S01]  /*3dc0*/  IMAD R22, R23, R7, R31 ;  /* 0x0000000717167224 */ /* 0x000fe200078e021f */
[----:B------:R-:W-:Y:S01]  /*3dd0*/  IADD3 R25, P0, PT, RZ, -R30, RZ ;  /* 0x8000001eff197210 */ /* 0x000fe20007f1e0ff */
[----:B------:R-:W-:Y:S02]  /*3de0*/  IMAD.MOV.U32 R31, RZ, RZ, RZ ;  /* 0x000000ffff1f7224 */ /* 0x000fe400078e00ff */
[----:B------:R-:W-:-:S04]  /*3df0*/  IMAD R22, R24, R6, R22 ;  /* 0x0000000618167224 */ /* 0x000fc800078e0216 */
[----:B------:R-:W-:Y:S02]  /*3e00*/  IMAD.X R29, RZ, RZ, ~R22, P0 ;  /* 0x000000ffff1d7224 */ /* 0x000fe400000e0e16 */
[----:B------:R-:W-:-:S04]  /*3e10*/  IMAD.HI.U32 R22, R23, R25, RZ ;  /* 0x0000001917167227 */ /* 0x000fc800078e00ff */
[----:B------:R-:W-:-:S04]  /*3e20*/  IMAD.WIDE.U32 R22, P0, R23, R29, R22 ;  /* 0x0000001d17167225 */ /* 0x000fc80007800016 */
[----:B------:R-:W-:-:S04]  /*3e30*/  IMAD.HI.U32 R25, P1, R24, R25, R22 ;  /* 0x0000001918197227 */ /* 0x000fc80007820016 */
[CC--:B------:R-:W-:Y:S02]  /*3e40*/  IMAD R22, R24.reuse, R29.reuse, RZ ;  /* 0x0000001d18167224 */ /* 0x0c0fe400078e02ff */
[----:B------:R-:W-:-:S03]  /*3e50*/  IMAD.HI.U32 R29, R24, R29, RZ ;  /* 0x0000001d181d7227 */ /* 0x000fc600078e00ff */
[----:B------:R-:W-:Y:S02]  /*3e60*/  IADD3 R22, P2, PT, R22, R25, RZ ;  /* 0x0000001916167210 */ /* 0x000fe40007f5e0ff */
[----:B------:R-:W-:-:S03]  /*3e70*/  IADD3.X R29, PT, PT, R29, R24, RZ, P0, !PT ;  /* 0x000000181d1d7210 */ /* 0x000fc600007fe4ff */
        /* <DEDUP_REMOVED lines=9> */
[----:B------:R-:W-:Y:S02]  /*3f10*/  IMAD.X R23, RZ, RZ, R23, P1 ;  /* 0x000000ffff177224 */ /* 0x000fe400008e0617 */
[----:B------:R-:W-:Y:S01]  /*3f20*/  IMAD R22, R22, R7, R25 ;  /* 0x0000000716167224 */ /* 0x000fe200078e0219 */
[----:B------:R-:W-:-:S03]  /*3f30*/  IADD3 R25, P1, PT, -R24, R26, RZ ;  /* 0x0000001a18197210 */ /* 0x000fc60007f3e1ff */
[-C--:B------:R-:W-:Y:S01]  /*3f40*/  IMAD R23, R23, R6.reuse, R22 ;  /* 0x0000000617177224 */ /* 0x080fe200078e0216 */
[----:B------:R-:W-:-:S03]  /*3f50*/  ISETP.GE.U32.AND P0, PT, R25, R6, PT ;  /* 0x000000061900720c */ /* 0x000fc60003f06070 */
[----:B------:R-:W-:Y:S01]  /*3f60*/  IMAD.X R28, R28, 0x1, ~R23, P1 ;  /* 0x000000011c1c7824 */ /* 0x000fe200008e0e17 */
[----:B------:R-:W-:Y:S01]  /*3f70*/  IADD3 R22, P1, PT, -R6, R25, RZ ;  /* 0x0000001906167210 */ /* 0x000fe20007f3e1ff */
[----:B------:R-:W-:-:S03]  /*3f80*/  IMAD.MOV.U32 R23, RZ, RZ, 0x0 ;  /* 0x00000000ff177424 */ /* 0x000fc600078e00ff */
[----:B------:R-:W-:Y:S02]  /*3f90*/  ISETP.GE.U32.AND.EX P0, PT, R28, R7, PT, P0 ;  /* 0x000000071c00720c */ /* 0x000fe40003f06100 */
[-C--:B------:R-:W-:Y:S02]  /*3fa0*/  IADD3.X R26, PT, PT, ~R7, R28.reuse, RZ, P1, !PT ;  /* 0x0000001c071a7210 */ /* 0x080fe40000ffe5ff */
[----:B------:R-:W-:Y:S02]  /*3fb0*/  SEL R25, R22, R25, P0 ;  /* 0x0000001916197207 */ /* 0x000fe40000000000 */
[----:B------:R-:W-:Y:S02]  /*3fc0*/  SEL R26, R26, R28, P0 ;  /* 0x0000001c1a1a7207 */ /* 0x000fe40000000000 */
[----:B------:R-:W-:Y:S02]  /*3fd0*/  IADD3 R24, P2, PT, -R6, R25, RZ ;  /* 0x0000001906187210 */ /* 0x000fe40007f5e1ff */
[----:B------:R-:W-:-:S02]  /*3fe0*/  ISETP.GE.U32.AND P0, PT, R25, R6, PT ;  /* 0x000000061900720c */ /* 0x000fc40003f06070 */
[----:B------:R-:W-:Y:S01]  /*3ff0*/  ISETP.NE.U32.AND P1, PT, R6, RZ, PT ;  /* 0x000000ff0600720c */ /* 0x000fe20003f25070 */
[C---:B------:R-:W-:Y:S01]  /*4000*/  IMAD.X R22, R26.reuse, 0x1, ~R7, P2 ;  /* 0x000000011a167824 */ /* 0x040fe200010e0e07 */
[----:B------:R-:W-:Y:S02]  /*4010*/  ISETP.GE.U32.AND.EX P0, PT, R26, R7, PT, P0 ;  /* 0x000000071a00720c */ /* 0x000fe40003f06100 */
[----:B------:R-:W-:Y:S02]  /*4020*/  ISETP.NE.AND.EX P1, PT, R7, RZ, PT, P1 ;  /* 0x000000ff0700720c */ /* 0x000fe40003f25310 */
[----:B------:R-:W-:Y:S02]  /*4030*/  SEL R24, R24, R25, P0 ;  /* 0x0000001918187207 */ /* 0x000fe40000000000 */
[----:B------:R-:W-:Y:S01]  /*4040*/  SEL R25, R22, R26, P0 ;  /* 0x0000001a16197207 */ /* 0x000fe20000000000 */
[----:B------:R-:W-:Y:S01]  /*4050*/  IMAD.MOV.U32 R22, RZ, RZ, R27 ;  /* 0x000000ffff167224 */ /* 0x000fe200078e001b */
[----:B------:R-:W-:-:S02]  /*4060*/  SEL R24, R24, 0xffffffff, P1 ;  /* 0xffffffff18187807 */ /* 0x000fc40000800000 */
[----:B------:R-:W-:Y:S01]  /*4070*/  SEL R25, R25, 0xffffffff, P1 ;  /* 0xffffffff19197807 */ /* 0x000fe20000800000 */
[----:B------:R-:W-:Y:S06]  /*4080*/  RET.REL.NODEC R22 `(_ZN3lux4cuda4tfhe27functional_keyswitch_kernelEPKmS3_PKlPmjjjjm) ;  /* 0xffffffbc16dc7950 */ /* 0x000fec0003c3ffff */
.L_x_175:
        /* <DEDUP_REMOVED lines=15> */
.L_x_361:


//--------------------- .text._ZN3lux4cuda4tfhe24packing_keyswitch_kernelEPKmS3_Pmjjjjjm --------------------------
	.section	.text._ZN3lux4cuda4tfhe24packing_keyswitch_kernelEPKmS3_Pmjjjjjm,"ax",@progbits
	.align	128
        .global         _ZN3lux4cuda4tfhe24packing_keyswitch_kernelEPKmS3_Pmjjjjjm
        .type           _ZN3lux4cuda4tfhe24packing_keyswitch_kernelEPKmS3_Pmjjjjjm,@function
        .size           _ZN3lux4cuda4tfhe24packing_keyswitch_kernelEPKmS3_Pmjjjjjm,(.L_x_362 - _ZN3lux4cuda4tfhe24packing_keyswitch_kernelEPKmS3_Pmjjjjjm)
        .other          _ZN3lux4cuda4tfhe24packing_keyswitch_kernelEPKmS3_Pmjjjjjm,@"STO_CUDA_ENTRY STV_DEFAULT"
_ZN3lux4cuda4tfhe24packing_keyswitch_kernelEPKmS3_Pmjjjjjm:
.text._ZN3lux4cuda4tfhe24packing_keyswitch_kernelEPKmS3_Pmjjjjjm:
[----:B------:R-:W-:Y:S01]  /*0000*/  LDC R1, c[0x0][0x37c] ;  /* 0x0000df00ff017b82 */ /* 0x000fe20000000800 */
[----:B------:R-:W0:Y:S01]  /*0010*/  S2R R7, SR_TID.X ;  /* 0x0000000000077919 */ /* 0x000e220000002100 */
[----:B------:R-:W1:Y:S06]  /*0020*/  LDCU UR6, c[0x0][0x3a0] ;  /* 0x00007400ff0677ac */ /* 0x000e6c0008000800 */
[----:B------:R-:W2:Y:S01]  /*0030*/  LDC R6, c[0x0][0x360] ;  /* 0x0000d800ff067b82 */ /* 0x000ea20000000800 */
[----:B------:R-:W-:Y:S01]  /*0040*/  BSSY.RECONVERGENT B0, `(.L_x_176) ;  /* 0x000000d000007945 */ /* 0x000fe20003800200 */
[----:B-1----:R-:W-:-:S06]  /*0050*/  USHF.L.U32 UR6, UR6, 0x1, URZ ;  /* 0x0000000106067899 */ /* 0x002fcc00080006ff */
[----:B0-----:R-:W-:-:S13]  /*0060*/  ISETP.GE.U32.AND P0, PT, R7, UR6, PT ;  /* 0x0000000607007c0c */ /* 0x001fda000bf06070 */
[----:B------:R-:W-:Y:S05]  /*0070*/  @P0 BRA `(.L_x_177) ;  /* 0x0000000000240947 */ /* 0x000fea0003800000 */
[----:B------:R-:W0:Y:S01]  /*0080*/  S2R R5, SR_CgaCtaId ;  /* 0x0000000000057919 */ /* 0x000e220000008800 */
[----:B------:R-:W-:Y:S01]  /*0090*/  MOV R0, 0x400 ;  /* 0x0000040000007802 */ /* 0x000fe20000000f00 */
[----:B------:R-:W-:-:S03]  /*00a0*/  IMAD.MOV.U32 R3, RZ, RZ, R7 ;  /* 0x000000ffff037224 */ /* 0x000fc600078e0007 */
[----:B0-----:R-:W-:-:S07]  /*00b0*/  LEA R0, R5, R0, 0x18 ;  /* 0x0000000005007211 */ /* 0x001fce00078ec0ff */
.L_x_178:
[----:B------:R-:W-:Y:S01]  /*00c0*/  IMAD R2, R3, 0x8, R0 ;  /* 0x0000000803027824 */ /* 0x000fe200078e0200 */
[----:B--2---:R-:W-:-:S04]  /*00d0*/  IADD3 R3, PT, PT, R6, R3, RZ ;  /* 0x0000000306037210 */ /* 0x004fc80007ffe0ff */
[----:B------:R0:W-:Y:S01]  /*00e0*/  STS.64 [R2], RZ ;  /* 0x000000ff02007388 */ /* 0x0001e20000000a00 */
[----:B------:R-:W-:-:S13]  /*00f0*/  ISETP.GE.U32.AND P0, PT, R3, UR6, PT ;  /* 0x0000000603007c0c */ /* 0x000fda000bf06070 */
[----:B0-----:R-:W-:Y:S05]  /*0100*/  @!P0 BRA `(.L_x_178) ;  /* 0xfffffffc00ec8947 */ /* 0x001fea000383ffff */
.L_x_177:
[----:B------:R-:W-:Y:S05]  /*0110*/  BSYNC.RECONVERGENT B0 ;  /* 0x0000000000007941 */ /* 0x000fea0003800200 */
.L_x_176:
[----:B------:R-:W0:Y:S01]  /*0120*/  LDCU UR5, c[0x0][0x398] ;  /* 0x00007300ff0577ac */ /* 0x000e220008000800 */
[----:B------:R-:W1:Y:S01]  /*0130*/  LDCU UR10, c[0x0][0x3a8] ;  /* 0x00007500ff0a77ac */ /* 0x000e620008000800 */
[----:B------:R-:W-:Y:S01]  /*0140*/  UMOV UR4, 0x1 ;  /* 0x0000000100047882 */ /* 0x000fe20000000000 */
[----:B------:R-:W3:Y:S01]  /*0150*/  LDCU.64 UR14, c[0x0][0x358] ;  /* 0x00006b00ff0e77ac */ /* 0x000ee20008000a00 */
[----:B0-----:R-:W-:Y:S02]  /*0160*/  UISETP.NE.AND UP0, UPT, UR5, URZ, UPT ;  /* 0x000000ff0500728c */ /* 0x001fe4000bf05270 */
[----:B-1----:R-:W-:Y:S02]  /*0170*/  USHF.L.U64.HI UR11, UR4, UR10, URZ ;  /* 0x0000000a040b7299 */ /* 0x002fe400080102ff */
[----:B------:R-:W-:Y:S01]  /*0180*/  USHF.L.U32 UR10, UR4, UR10, URZ ;  /* 0x0000000a040a7299 */ /* 0x000fe200080006ff */
[----:B------:R-:W-:Y:S06]  /*0190*/  BAR.SYNC.DEFER_BLOCKING 0x0 ;  /* 0x0000000000007b1d */ /* 0x000fec0000010000 */
[----:B---3--:R-:W-:Y:S05]  /*01a0*/  BRA.U !UP0, `(.L_x_179) ;  /* 0x0000000d08587547 */ /* 0x008fea000b800000 */
[----:B------:R-:W0:Y:S01]  /*01b0*/  S2UR UR5, SR_CgaCtaId ;  /* 0x00000000000579c3 */ /* 0x000e220000008800 */
[----:B------:R-:W-:Y:S01]  /*01c0*/  UMOV UR4, 0x400 ;  /* 0x0000040000047882 */ /* 0x000fe20000000000 */
[----:B------:R-:W-:Y:S02]  /*01d0*/  USHF.R.U64 UR11, UR10, 0x1, UR11 ;  /* 0x000000010a0b7899 */ /* 0x000fe4000800120b */
[----:B------:R-:W-:Y:S02]  /*01e0*/  UIADD3 UR10, UPT, UPT, UR10, -0x1, URZ ;  /* 0xffffffff0a0a7890 */ /* 0x000fe4000fffe0ff */
[----:B0-----:R-:W-:-:S06]  /*01f0*/  ULEA UR4, UR5, UR4, 0x18 ;  /* 0x0000000405047291 */ /* 0x001fcc000f8ec0ff */
[----:B------:R-:W-:Y:S01]  /*0200*/  LEA R5, R7, UR4, 0x3 ;  /* 0x0000000407057c11 */ /* 0x000fe2000f8e18ff */
[----:B------:R-:W-:-:S06]  /*0210*/  UMOV UR4, URZ ;  /* 0x000000ff00047c82 */ /* 0x000fcc0008000000 */
.L_x_196:
[----:B------:R-:W0:Y:S02]  /*0220*/  LDCU UR5, c[0x0][0x39c] ;  /* 0x00007380ff0577ac */ /* 0x000e240008000800 */
[----:B0-----:R-:W-:-:S09]  /*0230*/  UISETP.NE.AND UP0, UPT, UR5, URZ, UPT ;  /* 0x000000ff0500728c */ /* 0x001fd2000bf05270 */
[----:B------:R-:W-:Y:S05]  /*0240*/  BRA.U !UP0, `(.L_x_180) ;  /* 0x0000000d08207547 */ /* 0x000fea000b800000 */
[----:B------:R-:W-:-:S05]  /*0250*/  UMOV UR5, URZ ;  /* 0x000000ff00057c82 */ /* 0x000fca0008000000 */
.L_x_195:
[----:B------:R-:W0:Y:S02]  /*0260*/  LDCU UR7, c[0x0][0x3a4] ;  /* 0x00007480ff0777ac */ /* 0x000e240008000800 */
[----:B0-----:R-:W-:-:S09]  /*0270*/  UISETP.NE.AND UP0, UPT, UR7, URZ, UPT ;  /* 0x000000ff0700728c */ /* 0x001fd2000bf05270 */
[----:B------:R-:W-:Y:S05]  /*0280*/  BRA.U !UP0, `(.L_x_181) ;  /* 0x0000000d08007547 */ /* 0x000fea000b800000 */
[----:B------:R-:W0:Y:S01]  /*0290*/  LDCU UR7, c[0x0][0x39c] ;  /* 0x00007380ff0777ac */ /* 0x000e220008000800 */
[----:B------:R-:W1:Y:S01]  /*02a0*/  LDCU.64 UR12, c[0x0][0x380] ;  /* 0x00007000ff0c77ac */ /* 0x000e620008000a00 */
[----:B0-----:R-:W-:-:S04]  /*02b0*/  UIMAD UR7, UR4, UR7, UR4 ;  /* 0x00000007040772a4 */ /* 0x001fc8000f8e0204 */
[----:B------:R-:W-:-:S04]  /*02c0*/  UIADD3 UR8, UP0, UPT, UR7, UR5, URZ ;  /* 0x0000000507087290 */ /* 0x000fc8000ff1e0ff */
[----:B------:R-:W-:Y:S02]  /*02d0*/  UIADD3.X UR9, UPT, UPT, URZ, URZ, URZ, UP0, !UPT ;  /* 0x000000ffff097290 */ /* 0x000fe400087fe4ff */
[----:B-1----:R-:W-:-:S04]  /*02e0*/  ULEA UR7, UP0, UR8, UR12, 0x3 ;  /* 0x0000000c08077291 */ /* 0x002fc8000f8018ff */
[----:B------:R-:W-:Y:S02]  /*02f0*/  ULEA.HI.X UR8, UR8, UR13, UR9, 0x3, UP0 ;  /* 0x0000000d08087291 */ /* 0x000fe400080f1c09 */
[----:B------:R-:W-:-:S04]  /*0300*/  IMAD.U32 R12, RZ, RZ, UR7 ;  /* 0x00000007ff0c7e24 */ /* 0x000fc8000f8e00ff */
[----:B------:R-:W-:-:S06]  /*0310*/  IMAD.U32 R13, RZ, RZ, UR8 ;  /* 0x00000008ff0d7e24 */ /* 0x000fcc000f8e00ff */
[----:B------:R-:W5:Y:S01]  /*0320*/  LDG.E.64.CONSTANT R12, desc[UR14][R12.64] ;  /* 0x0000000e0c0c7981 */ /* 0x000f62000c1e9b00 */
[----:B------:R-:W-:-:S07]  /*0330*/  HFMA2 R4, -RZ, RZ, 0, 0 ;  /* 0x00000000ff047431 */ /* 0x000fce00000001ff */
.L_x_194:
[----:B------:R-:W0:Y:S01]  /*0340*/  LDC R3, c[0x0][0x3a8] ;  /* 0x0000ea00ff037b82 */ /* 0x000e220000000800 */
[----:B------:R-:W-:-:S05]  /*0350*/  LOP3.LUT R0, RZ, R4, RZ, 0x33, !PT ;  /* 0x00000004ff007212 */ /* 0x000fca00078e33ff */
[----:B0-----:R-:W-:-:S05]  /*0360*/  IMAD R3, R0, R3, 0x40 ;  /* 0x0000004000037424 */ /* 0x001fca00078e0203 */
[----:B-----5:R-:W-:-:S05]  /*0370*/  SHF.R.U64 R0, R12, R3, R13 ;  /* 0x000000030c007219 */ /* 0x020fca000000120d */
[----:B------:R-:W-:-:S05]  /*0380*/  VIADD R0, R0, UR11 ;  /* 0x0000000b00007c36 */ /* 0x000fca0008000000 */
[----:B------:R-:W-:-:S05]  /*0390*/  LOP3.LUT R0, R0, UR10, RZ, 0xc0, !PT ;  /* 0x0000000a00007c12 */ /* 0x000fca000f8ec0ff */
[----:B------:R-:W-:-:S05]  /*03a0*/  VIADD R0, R0, -UR11 ;  /* 0x8000000b00007c36 */ /* 0x000fca0008000000 */
[----:B------:R-:W-:-:S13]  /*03b0*/  ISETP.NE.AND P0, PT, R0, RZ, PT ;  /* 0x000000ff0000720c */ /* 0x000fda0003f05270 */
[----:B------:R-:W-:Y:S05]  /*03c0*/  @!P0 BRA `(.L_x_182) ;  /* 0x0000000800a08947 */ /* 0x000fea0003800000 */
[----:B------:R-:W-:Y:S01]  /*03d0*/  ISETP.GE.U32.AND P0, PT, R7, UR6, PT ;  /* 0x0000000607007c0c */ /* 0x000fe2000bf06070 */
[----:B------:R-:W0:Y:S01]  /*03e0*/  LDCU UR16, c[0x0][0x3a0] ;  /* 0x00007400ff1077ac */ /* 0x000e220008000800 */
[----:B------:R-:W-:Y:S01]  /*03f0*/  BSSY.RECONVERGENT B0, `(.L_x_183) ;  /* 0x00000a4000007945 */ /* 0x000fe20003800200 */
[----:B------:R-:W1:Y:S01]  /*0400*/  LDCU UR13, c[0x0][0x3a0] ;  /* 0x00007400ff0d77ac */ /* 0x000e620008000800 */
[----:B------:R-:W3:Y:S01]  /*0410*/  LDCU UR9, c[0x0][0x3b4] ;  /* 0x00007680ff0977ac */ /* 0x000ee20008000800 */
[----:B------:R-:W4:Y:S01]  /*0420*/  LDCU UR17, c[0x0][0x3b4] ;  /* 0x00007680ff1177ac */ /* 0x000f220008000800 */
[----:B------:R-:W0:Y:S01]  /*0430*/  LDCU UR12, c[0x0][0x3b0] ;  /* 0x00007600ff0c77ac */ /* 0x000e220008000800 */
[----:B------:R-:W0:Y:S06]  /*0440*/  LDCU UR18, c[0x0][0x3b0] ;  /* 0x00007600ff1277ac */ /* 0x000e2c0008000800 */
[----:B------:R-:W-:Y:S05]  /*0450*/  @P0 BRA `(.L_x_184) ;  /* 0x0000000800740947 */ /* 0x000fea0003800000 */
[----:B------:R-:W5:Y:S01]  /*0460*/  LDC R9, c[0x0][0x3a4] ;  /* 0x0000e900ff097b82 */ /* 0x000f620000000800 */
[C---:B------:R-:W-:Y:S01]  /*0470*/  ISETP.GE.AND P0, PT, R0.reuse, 0x1, PT ;  /* 0x000000010000780c */ /* 0x040fe20003f06270 */
[----:B------:R-:W-:Y:S01]  /*0480*/  IMAD.MOV.U32 R25, RZ, RZ, R5 ;  /* 0x000000ffff197224 */ /* 0x000fe200078e0005 */
[----:B------:R-:W-:Y:S01]  /*0490*/  IADD3 R23, PT, PT, -R0, RZ, RZ ;  /* 0x000000ff00177210 */ /* 0x000fe20007ffe1ff */
[----:B------:R-:W-:-:S04]  /*04a0*/  IMAD.MOV.U32 R27, RZ, RZ, R7 ;  /* 0x000000ffff1b7224 */ /* 0x000fc800078e0007 */
[----:B------:R-:W0:Y:S08]  /*04b0*/  LDC R2, c[0x0][0x3b0] ;  /* 0x0000ec00ff027b82 */ /* 0x000e300000000800 */
[----:B------:R-:W0:Y:S08]  /*04c0*/  LDC R3, c[0x0][0x3b4] ;  /* 0x0000ed00ff037b82 */ /* 0x000e300000000800 */
[----:B------:R-:W0:Y:S01]  /*04d0*/  LDC.64 R18, c[0x0][0x388] ;  /* 0x0000e200ff127b82 */ /* 0x000e220000000a00 */
[----:B-----5:R-:W-:-:S07]  /*04e0*/  IMAD R9, R9, UR5, R4 ;  /* 0x0000000509097c24 */ /* 0x020fce000f8e0204 */
[----:B------:R-:W0:Y:S01]  /*04f0*/  LDC.64 R16, c[0x0][0x3b0] ;  /* 0x0000ec00ff107b82 */ /* 0x000e220000000a00 */
[----:B------:R-:W-:Y:S05]  /*0500*/  @!P0 BRA `(.L_x_185) ;  /* 0x00000004003c8947 */ /* 0x000fea0003800000 */
[----:B0-----:R-:W0:Y:S01]  /*0510*/  LDC.64 R18, c[0x0][0x388] ;  /* 0x0000e200ff127b82 */ /* 0x001e220000000a00 */
[----:B------:R-:W-:Y:S01]  /*0520*/  BSSY.RECONVERGENT B1, `(.L_x_186) ;  /* 0x000004c000017945 */ /* 0x000fe20003800200 */
[----:B------:R-:W-:-:S06]  /*0530*/  MOV R23, R7 ;  /* 0x0000000700177202 */ /* 0x000fcc0000000f00 */
[----:B------:R-:W0:Y:S02]  /*0540*/  LDC.64 R16, c[0x0][0x3b0] ;  /* 0x0000ec00ff107b82 */ /* 0x000e240000000a00 */
.L_x_190:
[----:B-1----:R-:W1:Y:S01]  /*0550*/  I2F.U32.RP R8, UR13 ;  /* 0x0000000d00087d06 */ /* 0x002e620008209000 */
[----:B------:R-:W-:-:S07]  /*0560*/  ISETP.NE.U32.AND P2, PT, RZ, UR13, PT ;  /* 0x0000000dff007c0c */ /* 0x000fce000bf45070 */
[----:B-1----:R-:W1:Y:S02]  /*0570*/  MUFU.RCP R8, R8 ;  /* 0x0000000800087308 */ /* 0x002e640000001000 */
[----:B01----:R-:W-:-:S06]  /*0580*/  VIADD R10, R8, 0xffffffe ;  /* 0x0ffffffe080a7836 */ /* 0x003fcc0000000000 */
[----:B------:R1:W5:Y:S02]  /*0590*/  F2I.FTZ.U32.TRUNC.NTZ R11, R10 ;  /* 0x0000000a000b7305 */ /* 0x000364000021f000 */
[----:B-1----:R-:W-:Y:S02]  /*05a0*/  HFMA2 R10, -RZ, RZ, 0, 0 ;  /* 0x00000000ff0a7431 */ /* 0x002fe400000001ff */
[----:B-----5:R-:W-:-:S04]  /*05b0*/  IMAD.MOV R15, RZ, RZ, -R11 ;  /* 0x000000ffff0f7224 */ /* 0x020fc800078e0a0b */
[----:B------:R-:W-:-:S04]  /*05c0*/  IMAD R15, R15, UR13, RZ ;  /* 0x0000000d0f0f7c24 */ /* 0x000fc8000f8e02ff */
[----:B------:R-:W-:-:S06]  /*05d0*/  IMAD.HI.U32 R14, R11, R15, R10 ;  /* 0x0000000f0b0e7227 */ /* 0x000fcc00078e000a */
[----:B------:R-:W-:-:S04]  /*05e0*/  IMAD.HI.U32 R14, R14, R23, RZ ;  /* 0x000000170e0e7227 */ /* 0x000fc800078e00ff */
[----:B------:R-:W-:-:S04]  /*05f0*/  IMAD.MOV R20, RZ, RZ, -R14 ;  /* 0x000000ffff147224 */ /* 0x000fc800078e0a0e */
[----:B------:R-:W-:-:S05]  /*0600*/  IMAD R11, R20, UR13, R23 ;  /* 0x0000000d140b7c24 */ /* 0x000fca000f8e0217 */
[----:B------:R-:W-:-:S13]  /*0610*/  ISETP.GE.U32.AND P0, PT, R11, UR13, PT ;  /* 0x0000000d0b007c0c */ /* 0x000fda000bf06070 */
[----:B------:R-:W-:Y:S01]  /*0620*/  @P0 VIADD R11, R11, -UR13 ;  /* 0x8000000d0b0b0c36 */ /* 0x000fe20008000000 */
[----:B------:R-:W-:-:S04]  /*0630*/  @P0 IADD3 R14, PT, PT, R14, 0x1, RZ ;  /* 0x000000010e0e0810 */ /* 0x000fc80007ffe0ff */
[----:B------:R-:W-:-:S13]  /*0640*/  ISETP.GE.U32.AND P1, PT, R11, UR13, PT ;  /* 0x0000000d0b007c0c */ /* 0x000fda000bf26070 */
[----:B------:R-:W-:Y:S01]  /*0650*/  @P1 VIADD R14, R14, 0x1 ;  /* 0x000000010e0e1836 */ /* 0x000fe20000000000 */
[----:B------:R-:W-:-:S04]  /*0660*/  @!P2 LOP3.LUT R14, RZ, UR13, RZ, 0x33, !PT ;  /* 0x0000000dff0eac12 */ /* 0x000fc8000f8e33ff */
[----:B------:R-:W-:Y:S01]  /*0670*/  LEA R11, R9, R14, 0x1 ;  /* 0x0000000e090b7211 */ /* 0x000fe200078e08ff */
[----:B------:R-:W-:-:S04]  /*0680*/  IMAD.MOV R8, RZ, RZ, -R14 ;  /* 0x000000ffff087224 */ /* 0x000fc800078e0a0e */
[----:B------:R-:W-:-:S04]  /*0690*/  IMAD R8, R8, UR13, R23 ;  /* 0x0000000d08087c24 */ /* 0x000fc8000f8e0217 */
[----:B------:R-:W-:-:S04]  /*06a0*/  IMAD R11, R11, UR13, R8 ;  /* 0x0000000d0b0b7c24 */ /* 0x000fc8000f8e0208 */
[----:B0-----:R-:W-:-:S06]  /*06b0*/  IMAD.WIDE.U32 R14, R11, 0x8, R18 ;  /* 0x000000080b0e7825 */ /* 0x001fcc00078e0012 */
[----:B------:R-:W5:Y:S01]  /*06c0*/  LDG.E.64.CONSTANT R14, desc[UR14][R14.64] ;  /* 0x0000000e0e0e7981 */ /* 0x000f62000c1e9b00 */
[----:B------:R-:W-:Y:S01]  /*06d0*/  BSSY.RECONVERGENT B2, `(.L_x_187) ;  /* 0x000001f000027945 */ /* 0x000fe20003800200 */
[-C--:B-----5:R-:W-:Y:S02]  /*06e0*/  IMAD R21, R15, R0.reuse, RZ ;  /* 0x000000000f157224 */ /* 0x0a0fe400078e02ff */
[----:B------:R-:W-:-:S04]  /*06f0*/  IMAD.WIDE.U32 R10, R14, R0, RZ ;  /* 0x000000000e0a7225 */ /* 0x000fc800078e00ff */
[----:B------:R-:W-:-:S05]  /*0700*/  IMAD.IADD R21, R11, 0x1, R21 ;  /* 0x000000010b157824 */ /* 0x000fca00078e0215 */
[----:B---3--:R-:W-:-:S04]  /*0710*/  LOP3.LUT R8, R21, UR9, RZ, 0xfc, !PT ;  /* 0x0000000915087c12 */ /* 0x008fc8000f8efcff */
[----:B------:R-:W-:-:S13]  /*0720*/  ISETP.NE.U32.AND P0, PT, R8, RZ, PT ;  /* 0x000000ff0800720c */ /* 0x000fda0003f05070 */
[----:B------:R-:W-:Y:S05]  /*0730*/  @P0 BRA `(.L_x_188) ;  /* 0x00000000004c0947 */ /* 0x000fea0003800000 */
[----:B------:R-:W0:Y:S01]  /*0740*/  I2F.U32.RP R8, UR12 ;  /* 0x0000000c00087d06 */ /* 0x000e220008209000 */
[----:B------:R-:W-:-:S07]  /*0750*/  ISETP.NE.U32.AND P1, PT, RZ, UR12, PT ;  /* 0x0000000cff007c0c */ /* 0x000fce000bf25070 */
[----:B0-----:R-:W0:Y:S02]  /*0760*/  MUFU.RCP R8, R8 ;  /* 0x0000000800087308 */ /* 0x001e240000001000 */
[----:B0-----:R-:W-:-:S06]  /*0770*/  VIADD R14, R8, 0xffffffe ;  /* 0x0ffffffe080e7836 */ /* 0x001fcc0000000000 */
[----:B------:R0:W1:Y:S02]  /*0780*/  F2I.FTZ.U32.TRUNC.NTZ R15, R14 ;  /* 0x0000000e000f7305 */ /* 0x000064000021f000 */
[----:B0-----:R-:W-:Y:S01]  /*0790*/  IMAD.MOV.U32 R14, RZ, RZ, RZ ;  /* 0x000000ffff0e7224 */ /* 0x001fe200078e00ff */
[----:B-1----:R-:W-:-:S05]  /*07a0*/  IADD3 R11, PT, PT, RZ, -R15, RZ ;  /* 0x8000000fff0b7210 */ /* 0x002fca0007ffe0ff */
[----:B------:R-:W-:-:S04]  /*07b0*/  IMAD R11, R11, UR12, RZ ;  /* 0x0000000c0b0b7c24 */ /* 0x000fc8000f8e02ff */
[----:B------:R-:W-:-:S04]  /*07c0*/  IMAD.HI.U32 R15, R15, R11, R14 ;  /* 0x0000000b0f0f7227 */ /* 0x000fc800078e000e */
[----:B------:R-:W-:Y:S02]  /*07d0*/  IMAD.MOV.U32 R11, RZ, RZ, RZ ;  /* 0x000000ffff0b7224 */ /* 0x000fe400078e00ff */
        /* <DEDUP_REMOVED lines=9> */
.L_x_188:
[----:B------:R-:W-:Y:S02]  /*0870*/  MOV R11, R21 ;  /* 0x00000015000b7202 */ /* 0x000fe40000000f00 */
[----:B------:R-:W-:-:S07]  /*0880*/  MOV R8, 0x8a0 ;  /* 0x000008a000087802 */ /* 0x000fce0000000f00 */
[----:B--2-4-:R-:W-:Y:S05]  /*0890*/  CALL.REL.NOINC `($__internal_4_$__cuda_sm20_rem_u64) ;  /* 0x0000000400d47944 */ /* 0x014fea0003c00000 */
[----:B------:R-:W-:Y:S02]  /*08a0*/  IMAD.MOV.U32 R10, RZ, RZ, R14 ;  /* 0x000000ffff0a7224 */ /* 0x000fe400078e000e */
[----:B------:R-:W-:-:S07]  /*08b0*/  IMAD.MOV.U32 R11, RZ, RZ, R15 ;  /* 0x000000ffff0b7224 */ /* 0x000fce00078e000f */
.L_x_189:
[----:B----4-:R-:W-:Y:S05]  /*08c0*/  BSYNC.RECONVERGENT B2 ;  /* 0x0000000000027941 */ /* 0x010fea0003800200 */
.L_x_187:
[----:B------:R-:W0:Y:S01]  /*08d0*/  S2UR UR8, SR_CgaCtaId ;  /* 0x00000000000879c3 */ /* 0x000e220000008800 */
[----:B------:R-:W-:Y:S02]  /*08e0*/  UMOV UR7, 0x400 ;  /* 0x0000040000077882 */ /* 0x000fe40000000000 */
[----:B0-----:R-:W-:-:S06]  /*08f0*/  ULEA UR7, UR8, UR7, 0x18 ;  /* 0x0000000708077291 */ /* 0x001fcc000f8ec0ff */
[----:B------:R-:W-:Y:S01]  /*0900*/  LEA R21, R23, UR7, 0x3 ;  /* 0x0000000717157c11 */ /* 0x000fe2000f8e18ff */
[----:B--2---:R-:W-:-:S04]  /*0910*/  IMAD.IADD R23, R6, 0x1, R23 ;  /* 0x0000000106177824 */ /* 0x004fc800078e0217 */
[----:B------:R-:W0:Y:S02]  /*0920*/  LDS.64 R14, [R21] ;  /* 0x00000000150e7984 */ /* 0x000e240000000a00 */
[----:B0-----:R-:W-:-:S04]  /*0930*/  IADD3 R25, P0, PT, R14, R10, RZ ;  /* 0x0000000a0e197210 */ /* 0x001fc80007f1e0ff */
[----:B------:R-:W-:Y:S02]  /*0940*/  IADD3.X R11, PT, PT, R15, R11, RZ, P0, !PT ;  /* 0x0000000b0f0b7210 */ /* 0x000fe400007fe4ff */
[----:B------:R-:W-:-:S04]  /*0950*/  ISETP.GE.U32.AND P0, PT, R25, R16, PT ;  /* 0x000000101900720c */ /* 0x000fc80003f06070 */
[----:B------:R-:W-:-:S04]  /*0960*/  ISETP.GE.U32.AND.EX P0, PT, R11, R17, PT, P0 ;  /* 0x000000110b00720c */ /* 0x000fc80003f06100 */
[----:B------:R-:W-:Y:S02]  /*0970*/  SEL R10, R16, RZ, P0 ;  /* 0x000000ff100a7207 */ /* 0x000fe40000000000 */
[----:B------:R-:W-:Y:S02]  /*0980*/  SEL R8, R17, RZ, P0 ;  /* 0x000000ff11087207 */ /* 0x000fe40000000000 */
[----:B------:R-:W-:-:S05]  /*0990*/  IADD3 R10, P0, PT, -R10, R25, RZ ;  /* 0x000000190a0a7210 */ /* 0x000fca0007f1e1ff */
[----:B------:R-:W-:Y:S01]  /*09a0*/  IMAD.X R11, R11, 0x1, ~R8, P0 ;  /* 0x000000010b0b7824 */ /* 0x000fe200000e0e08 */
[----:B------:R-:W-:-:S04]  /*09b0*/  ISETP.GE.U32.AND P0, PT, R23, UR6, PT ;  /* 0x0000000617007c0c */ /* 0x000fc8000bf06070 */
[----:B------:R0:W-:Y:S09]  /*09c0*/  STS.64 [R21], R10 ;  /* 0x0000000a15007388 */ /* 0x0001f20000000a00 */
[----:B------:R-:W-:Y:S05]  /*09d0*/  @!P0 BRA `(.L_x_190) ;  /* 0xfffffff800dc8947 */ /* 0x000fea000383ffff */
[----:B------:R-:W-:Y:S05]  /*09e0*/  BSYNC.RECONVERGENT B1 ;  /* 0x0000000000017941 */ /* 0x000fea0003800200 */
.L_x_186:
[----:B------:R-:W-:Y:S05]  /*09f0*/  BRA `(.L_x_184) ;  /* 0x00000004000c7947 */ /* 0x000fea0003800000 */
.L_x_185:
[----:B0-----:R-:W0:Y:S01]  /*0a00*/  I2F.U32.RP R14, UR16 ;  /* 0x00000010000e7d06 */ /* 0x001e220008209000 */
[----:B------:R-:W-:-:S07]  /*0a10*/  ISETP.NE.U32.AND P2, PT, RZ, UR16, PT ;  /* 0x00000010ff007c0c */ /* 0x000fce000bf45070 */
[----:B0-----:R-:W0:Y:S02]  /*0a20*/  MUFU.RCP R14, R14 ;  /* 0x0000000e000e7308 */ /* 0x001e240000001000 */
[----:B0-----:R-:W-:-:S06]  /*0a30*/  IADD3 R10, PT, PT, R14, 0xffffffe, RZ ;  /* 0x0ffffffe0e0a7810 */ /* 0x001fcc0007ffe0ff */
[----:B------:R0:W5:Y:S02]  /*0a40*/  F2I.FTZ.U32.TRUNC.NTZ R11, R10 ;  /* 0x0000000a000b7305 */ /* 0x000164000021f000 */
[----:B0-----:R-:W-:Y:S02]  /*0a50*/  IMAD.MOV.U32 R10, RZ, RZ, RZ ;  /* 0x000000ffff0a7224 */ /* 0x001fe400078e00ff */
[----:B-----5:R-:W-:-:S04]  /*0a60*/  IMAD.MOV R15, RZ, RZ, -R11 ;  /* 0x000000ffff0f7224 */ /* 0x020fc800078e0a0b */
[----:B------:R-:W-:-:S04]  /*0a70*/  IMAD R15, R15, UR16, RZ ;  /* 0x000000100f0f7c24 */ /* 0x000fc8000f8e02ff */
[----:B------:R-:W-:-:S06]  /*0a80*/  IMAD.HI.U32 R0, R11, R15, R10 ;  /* 0x0000000f0b007227 */ /* 0x000fcc00078e000a */
[----:B------:R-:W-:-:S05]  /*0a90*/  IMAD.HI.U32 R0, R0, R27, RZ ;  /* 0x0000001b00007227 */ /* 0x000fca00078e00ff */
[----:B------:R-:W-:-:S05]  /*0aa0*/  IADD3 R8, PT, PT, -R0, RZ, RZ ;  /* 0x000000ff00087210 */ /* 0x000fca0007ffe1ff */
[----:B------:R-:W-:-:S05]  /*0ab0*/  IMAD R8, R8, UR16, R27 ;  /* 0x0000001008087c24 */ /* 0x000fca000f8e021b */
[----:B------:R-:W-:-:S13]  /*0ac0*/  ISETP.GE.U32.AND P0, PT, R8, UR16, PT ;  /* 0x0000001008007c0c */ /* 0x000fda000bf06070 */
[----:B------:R-:W-:Y:S02]  /*0ad0*/  @P0 VIADD R8, R8, -UR16 ;  /* 0x8000001008080c36 */ /* 0x000fe40008000000 */
[----:B------:R-:W-:-:S03]  /*0ae0*/  @P0 VIADD R0, R0, 0x1 ;  /* 0x0000000100000836 */ /* 0x000fc60000000000 */
[----:B------:R-:W-:-:S13]  /*0af0*/  ISETP.GE.U32.AND P1, PT, R8, UR16, PT ;  /* 0x0000001008007c0c */ /* 0x000fda000bf26070 */
[----:B------:R-:W-:Y:S02]  /*0b00*/  @P1 IADD3 R0, PT, PT, R0, 0x1, RZ ;  /* 0x0000000100001810 */ /* 0x000fe40007ffe0ff */
[----:B------:R-:W-:-:S05]  /*0b10*/  @!P2 LOP3.LUT R0, RZ, UR16, RZ, 0x33, !PT ;  /* 0x00000010ff00ac12 */ /* 0x000fca000f8e33ff */
[--C-:B------:R-:W-:Y:S02]  /*0b20*/  IMAD.MOV R8, RZ, RZ, -R0.reuse ;  /* 0x000000ffff087224 */ /* 0x100fe400078e0a00 */
[----:B------:R-:W-:Y:S02]  /*0b30*/  IMAD R11, R9, 0x2, R0 ;  /* 0x00000002090b7824 */ /* 0x000fe400078e0200 */
[----:B------:R-:W-:-:S04]  /*0b40*/  IMAD R0, R8, UR16, R27 ;  /* 0x0000001008007c24 */ /* 0x000fc8000f8e021b */
[----:B------:R-:W-:-:S04]  /*0b50*/  IMAD R11, R11, UR16, R0 ;  /* 0x000000100b0b7c24 */ /* 0x000fc8000f8e0200 */
[----:B------:R-:W-:-:S05]  /*0b60*/  IMAD.WIDE.U32 R10, R11, 0x8, R18 ;  /* 0x000000080b0a7825 */ /* 0x000fca00078e0012 */
[----:B------:R-:W5:Y:S01]  /*0b70*/  LDG.E.64.CONSTANT R14, desc[UR14][R10.64] ;  /* 0x0000000e0a0e7981 */ /* 0x000f62000c1e9b00 */
[----:B------:R-:W-:Y:S01]  /*0b80*/  BSSY.RECONVERGENT B1, `(.L_x_191) ;  /* 0x000001e000017945 */ /* 0x000fe20003800200 */
[-C--:B-----5:R-:W-:Y:S02]  /*0b90*/  IMAD R21, R15, R23.reuse, RZ ;  /* 0x000000170f157224 */ /* 0x0a0fe400078e02ff */
[----:B------:R-:W-:-:S05]  /*0ba0*/  IMAD.WIDE.U32 R14, R14, R23, RZ ;  /* 0x000000170e0e7225 */ /* 0x000fca00078e00ff */
[----:B------:R-:W-:-:S04]  /*0bb0*/  IADD3 R21, PT, PT, R15, R21, RZ ;  /* 0x000000150f157210 */ /* 0x000fc80007ffe0ff */
[----:B----4-:R-:W-:-:S04]  /*0bc0*/  LOP3.LUT R0, R21, UR17, RZ, 0xfc, !PT ;  /* 0x0000001115007c12 */ /* 0x010fc8000f8efcff */
[----:B------:R-:W-:-:S13]  /*0bd0*/  ISETP.NE.U32.AND P0, PT, R0, RZ, PT ;  /* 0x000000ff0000720c */ /* 0x000fda0003f05070 */
[----:B------:R-:W-:Y:S05]  /*0be0*/  @P0 BRA `(.L_x_192) ;  /* 0x00000000004c0947 */ /* 0x000fea0003800000 */
[----:B------:R-:W0:Y:S01]  /*0bf0*/  I2F.U32.RP R8, UR18 ;  /* 0x0000001200087d06 */ /* 0x000e220008209000 */
[----:B------:R-:W-:-:S07]  /*0c00*/  ISETP.NE.U32.AND P1, PT, RZ, UR18, PT ;  /* 0x00000012ff007c0c */ /* 0x000fce000bf25070 */
[----:B0-----:R-:W0:Y:S02]  /*0c10*/  MUFU.RCP R8, R8 ;  /* 0x0000000800087308 */ /* 0x001e240000001000 */
[----:B0-----:R-:W-:-:S06]  /*0c20*/  VIADD R10, R8, 0xffffffe ;  /* 0x0ffffffe080a7836 */ /* 0x001fcc0000000000 */
[----:B------:R0:W4:Y:S02]  /*0c30*/  F2I.FTZ.U32.TRUNC.NTZ R11, R10 ;  /* 0x0000000a000b7305 */ /* 0x000124000021f000 */
[----:B0-----:R-:W-:Y:S01]  /*0c40*/  MOV R10, RZ ;  /* 0x000000ff000a7202 */ /* 0x001fe20000000f00 */
[----:B----4-:R-:W-:-:S04]  /*0c50*/  IMAD.MOV R15, RZ, RZ, -R11 ;  /* 0x000000ffff0f7224 */ /* 0x010fc800078e0a0b */
[----:B------:R-:W-:-:S04]  /*0c60*/  IMAD R15, R15, UR18, RZ ;  /* 0x000000120f0f7c24 */ /* 0x000fc8000f8e02ff */
[----:B------:R-:W-:-:S06]  /*0c70*/  IMAD.HI.U32 R15, R11, R15, R10 ;  /* 0x0000000f0b0f7227 */ /* 0x000fcc00078e000a */
[----:B------:R-:W-:-:S04]  /*0c80*/  IMAD.HI.U32 R0, R15, R14, RZ ;  /* 0x0000000e0f007227 */ /* 0x000fc800078e00ff */
[----:B------:R-:W-:Y:S02]  /*0c90*/  IMAD.MOV R11, RZ, RZ, -R0 ;  /* 0x000000ffff0b7224 */ /* 0x000fe400078e0a00 */
[----:B------:R-:W-:Y:S02]  /*0ca0*/  IMAD.MOV.U32 R15, RZ, RZ, RZ ;  /* 0x000000ffff0f7224 */ /* 0x000fe400078e00ff */
[----:B------:R-:W-:-:S05]  /*0cb0*/  IMAD R14, R11, UR18, R14 ;  /* 0x000000120b0e7c24 */ /* 0x000fca000f8e020e */
[----:B------:R-:W-:-:S13]  /*0cc0*/  ISETP.GE.U32.AND P0, PT, R14, UR18, PT ;  /* 0x000000120e007c0c */ /* 0x000fda000bf06070 */
[----:B------:R-:W-:-:S05]  /*0cd0*/  @P0 VIADD R14, R14, -UR18 ;  /* 0x800000120e0e0c36 */ /* 0x000fca0008000000 */
[----:B------:R-:W-:-:S13]  /*0ce0*/  ISETP.GE.U32.AND P0, PT, R14, UR18, PT ;  /* 0x000000120e007c0c */ /* 0x000fda000bf06070 */
[----:B------:R-:W-:Y:S02]  /*0cf0*/  @P0 IADD3 R14, PT, PT, R14, -UR18, RZ ;  /* 0x800000120e0e0c10 */ /* 0x000fe4000fffe0ff */
[----:B------:R-:W-:Y:S01]  /*0d00*/  @!P1 LOP3.LUT R14, RZ, UR18, RZ, 0x33, !PT ;  /* 0x00000012ff0e9c12 */ /* 0x000fe2000f8e33ff */
[----:B------:R-:W-:Y:S06]  /*0d10*/  BRA `(.L_x_193) ;  /* 0x0000000000107947 */ /* 0x000fec0003800000 */
.L_x_192:
[----:B------:R-:W-:Y:S01]  /*0d20*/  IMAD.MOV.U32 R10, RZ, RZ, R14 ;  /* 0x000000ffff0a7224 */ /* 0x000fe200078e000e */
[----:B------:R-:W-:Y:S02]  /*0d30*/  MOV R11, R21 ;  /* 0x00000015000b7202 */ /* 0x000fe40000000f00 */
[----:B------:R-:W-:-:S07]  /*0d40*/  MOV R8, 0xd60 ;  /* 0x00000d6000087802 */ /* 0x000fce0000000f00 */
[----:B-123--:R-:W-:Y:S05]  /*0d50*/  CALL.REL.NOINC `($__internal_4_$__cuda_sm20_rem_u64) ;  /* 0x0000000000a47944 */ /* 0x00efea0003c00000 */
.L_x_193:
[----:B-1-3--:R-:W-:Y:S05]  /*0d60*/  BSYNC.RECONVERGENT B1 ;  /* 0x0000000000017941 */ /* 0x00afea0003800200 */
.L_x_191:
[----:B------:R-:W0:Y:S01]  /*0d70*/  LDS.64 R10, [R25] ;  /* 0x00000000190a7984 */ /* 0x000e220000000a00 */
[----:B--2---:R-:W-:Y:S01]  /*0d80*/  IMAD.IADD R27, R6, 0x1, R27 ;  /* 0x00000001061b7824 */ /* 0x004fe200078e021b */
[----:B0-----:R-:W-:-:S04]  /*0d90*/  ISETP.GE.U32.AND P0, PT, R10, R14, PT ;  /* 0x0000000e0a00720c */ /* 0x001fc80003f06070 */
[----:B------:R-:W-:-:S04]  /*0da0*/  ISETP.GE.U32.AND.EX P0, PT, R11, R15, PT, P0 ;  /* 0x0000000f0b00720c */ /* 0x000fc80003f06100 */
[----:B------:R-:W-:Y:S02]  /*0db0*/  SEL R21, R16, RZ, !P0 ;  /* 0x000000ff10157207 */ /* 0x000fe40004000000 */
[----:B------:R-:W-:Y:S02]  /*0dc0*/  SEL R29, R17, RZ, !P0 ;  /* 0x000000ff111d7207 */ /* 0x000fe40004000000 */
[----:B------:R-:W-:-:S04]  /*0dd0*/  IADD3 R10, P0, P1, R21, R10, -R14 ;  /* 0x0000000a150a7210 */ /* 0x000fc8000791e80e */
[----:B------:R-:W-:Y:S02]  /*0de0*/  IADD3.X R11, PT, PT, R29, R11, ~R15, P0, P1 ;  /* 0x0000000b1d0b7210 */ /* 0x000fe400007e2c0f */
[----:B------:R-:W-:-:S03]  /*0df0*/  ISETP.GE.U32.AND P0, PT, R27, UR6, PT ;  /* 0x000000061b007c0c */ /* 0x000fc6000bf06070 */
[----:B------:R0:W-:Y:S02]  /*0e00*/  STS.64 [R25], R10 ;  /* 0x0000000a19007388 */ /* 0x0001e40000000a00 */
[----:B0-----:R-:W-:-:S08]  /*0e10*/  LEA R25, R6, R25, 0x3 ;  /* 0x0000001906197211 */ /* 0x001fd000078e18ff */
[----:B------:R-:W-:Y:S05]  /*0e20*/  @!P0 BRA `(.L_x_185) ;  /* 0xfffffff800f48947 */ /* 0x000fea000383ffff */
.L_x_184:
[----:B01-34-:R-:W-:Y:S05]  /*0e30*/  BSYNC.RECONVERGENT B0 ;  /* 0x0000000000007941 */ /* 0x01bfea0003800200 */
.L_x_183:
[----:B------:R-:W-:Y:S06]  /*0e40*/  BAR.SYNC.DEFER_BLOCKING 0x0 ;  /* 0x0000000000007b1d */ /* 0x000fec0000010000 */
.L_x_182:
[----:B------:R-:W0:Y:S01]  /*0e50*/  LDCU UR7, c[0x0][0x3a4] ;  /* 0x00007480ff0777ac */ /* 0x000e220008000800 */
[----:B------:R-:W-:-:S05]  /*0e60*/  VIADD R4, R4, 0x1 ;  /* 0x0000000104047836 */ /* 0x000fca0000000000 */
[----:B0-----:R-:W-:-:S13]  /*0e70*/  ISETP.NE.AND P0, PT, R4, UR7, PT ;  /* 0x0000000704007c0c */ /* 0x001fda000bf05270 */
[----:B------:R-:W-:Y:S05]  /*0e80*/  @P0 BRA `(.L_x_194) ;  /* 0xfffffff4002c0947 */ /* 0x000fea000383ffff */
.L_x_181:
[----:B------:R-:W0:Y:S01]  /*0e90*/  LDCU UR7, c[0x0][0x39c] ;  /* 0x00007380ff0777ac */ /* 0x000e220008000800 */
[----:B------:R-:W-:-:S04]  /*0ea0*/  UIADD3 UR5, UPT, UPT, UR5, 0x1, URZ ;  /* 0x0000000105057890 */ /* 0x000fc8000fffe0ff */
[----:B0-----:R-:W-:-:S09]  /*0eb0*/  UISETP.NE.AND UP0, UPT, UR5, UR7, UPT ;  /* 0x000000070500728c */ /* 0x001fd2000bf05270 */
[----:B------:R-:W-:Y:S05]  /*0ec0*/  BRA.U UP0, `(.L_x_195) ;  /* 0xfffffff100e47547 */ /* 0x000fea000b83ffff */
.L_x_180:
[----:B------:R-:W0:Y:S01]  /*0ed0*/  LDCU UR5, c[0x0][0x398] ;  /* 0x00007300ff0577ac */ /* 0x000e220008000800 */
[----:B------:R-:W-:-:S04]  /*0ee0*/  UIADD3 UR4, UPT, UPT, UR4, 0x1, URZ ;  /* 0x0000000104047890 */ /* 0x000fc8000fffe0ff */
[----:B0-----:R-:W-:-:S09]  /*0ef0*/  UISETP.NE.AND UP0, UPT, UR4, UR5, UPT ;  /* 0x000000050400728c */ /* 0x001fd2000bf05270 */
[----:B------:R-:W-:Y:S05]  /*0f00*/  BRA.U UP0, `(.L_x_196) ;  /* 0xfffffff100c47547 */ /* 0x000fea000b83ffff */
.L_x_179:
[----:B------:R-:W-:-:S13]  /*0f10*/  ISETP.GE.U32.AND P0, PT, R7, UR6, PT ;  /* 0x0000000607007c0c */ /* 0x000fda000bf06070 */
[----:B------:R-:W-:Y:S05]  /*0f20*/  @P0 EXIT ;  /* 0x000000000000094d */ /* 0x000fea0003800000 */
[----:B------:R-:W0:Y:S01]  /*0f30*/  S2UR UR5, SR_CgaCtaId ;  /* 0x00000000000579c3 */ /* 0x000e220000008800 */
[----:B------:R-:W-:-:S07]  /*0f40*/  UMOV UR4, 0x400 ;  /* 0x0000040000047882 */ /* 0x000fce0000000000 */
[----:B------:R-:W1:Y:S01]  /*0f50*/  LDC.64 R8, c[0x0][0x390] ;  /* 0x0000e400ff087b82 */ /* 0x000e620000000a00 */
[----:B0-----:R-:W-:-:S12]  /*0f60*/  ULEA UR4, UR5, UR4, 0x18 ;  /* 0x0000000405047291 */ /* 0x001fd8000f8ec0ff */
.L_x_197:
[C---:B0-----:R-:W-:Y:S01]  /*0f70*/  LEA R2, R7.reuse, UR4, 0x3 ;  /* 0x0000000407027c11 */ /* 0x041fe2000f8e18ff */
[----:B-1----:R-:W-:Y:S01]  /*0f80*/  IMAD.WIDE.U32 R4, R7, 0x8, R8 ;  /* 0x0000000807047825 */ /* 0x002fe200078e0008 */
[----:B--2---:R-:W-:-:S04]  /*0f90*/  IADD3 R7, PT, PT, R6, R7, RZ ;  /* 0x0000000706077210 */ /* 0x004fc80007ffe0ff */
[----:B------:R-:W0:Y:S01]  /*0fa0*/  LDS.64 R2, [R2] ;  /* 0x0000000002027984 */ /* 0x000e220000000a00 */
[----:B------:R-:W-:-:S03]  /*0fb0*/  ISETP.GE.U32.AND P0, PT, R7, UR6, PT ;  /* 0x0000000607007c0c */ /* 0x000fc6000bf06070 */
[----:B0-----:R0:W-:Y:S10]  /*0fc0*/  STG.E.64 desc[UR14][R4.64], R2 ;  /* 0x0000000204007986 */ /* 0x0011f4000c101b0e */
[----:B------:R-:W-:Y:S05]  /*0fd0*/  @!P0 BRA `(.L_x_197) ;  /* 0xfffffffc00e48947 */ /* 0x000fea000383ffff */
[----:B------:R-:W-:Y:S05]  /*0fe0*/  EXIT ;  /* 0x000000000000794d */ /* 0x000fea0003800000 */
        .weak           $__internal_4_$__cuda_sm20_rem_u64
        .type           $__internal_4_$__cuda_sm20_rem_u64,@function
        .size           $__internal_4_$__cuda_sm20_rem_u64,(.L_x_362 - $__internal_4_$__cuda_sm20_rem_u64)
$__internal_4_$__cuda_sm20_rem_u64:
[----:B------:R-:W0:Y:S08]  /*0ff0*/  I2F.U64.RP R22, R2 ;  /* 0x0000000200167312 */ /* 0x000e300000309000 */
[----:B0-----:R-:W0:Y:S02]  /*1000*/  MUFU.RCP R22, R22 ;  /* 0x0000001600167308 */ /* 0x001e240000001000 */
[----:B0-----:R-:W-:-:S06]  /*1010*/  VIADD R21, R22, 0x1ffffffe ;  /* 0x1ffffffe16157836 */ /* 0x001fcc0000000000 */
[----:B------:R-:W0:Y:S02]  /*1020*/  F2I.U64.TRUNC R20, R21 ;  /* 0x0000001500147311 */ /* 0x000e24000020d800 */
[----:B0-----:R-:W-:-:S04]  /*1030*/  IMAD.WIDE.U32 R14, R20, R2, RZ ;  /* 0x00000002140e7225 */ /* 0x001fc800078e00ff */
[----:B------:R-:W-:Y:S01]  /*1040*/  IMAD R29, R20, R3, R15 ;  /* 0x00000003141d7224 */ /* 0x000fe200078e020f */
[----:B------:R-:W-:-:S03]  /*1050*/  IADD3 R15, P0, PT, RZ, -R14, RZ ;  /* 0x8000000eff0f7210 */ /* 0x000fc60007f1e0ff */
[----:B------:R-:W-:Y:S02]  /*1060*/  IMAD R14, R21, R2, R29 ;  /* 0x00000002150e7224 */ /* 0x000fe400078e021d */
[----:B------:R-:W-:-:S03]  /*1070*/  IMAD.HI.U32 R28, R20, R15, RZ ;  /* 0x0000000f141c7227 */ /* 0x000fc600078e00ff */
[----:B------:R-:W-:Y:S01]  /*1080*/  IADD3.X R14, PT, PT, RZ, ~R14, RZ, P0, !PT ;  /* 0x8000000eff0e7210 */ /* 0x000fe200007fe4ff */
[----:B------:R-:W-:-:S04]  /*1090*/  IMAD.MOV.U32 R29, RZ, RZ, R20 ;  /* 0x000000ffff1d7224 */ /* 0x000fc800078e0014 */
        /* <DEDUP_REMOVED lines=19> */
[----:B------:R-:W-:-:S03]  /*11d0*/  IMAD.HI.U32 R20, R14, R10, RZ ;  /* 0x0000000a0e147227 */ /* 0x000fc600078e00ff */
[----:B------:R-:W-:Y:S01]  /*11e0*/  IADD3.X R22, PT, PT, RZ, RZ, R22, P2, P1 ;  /* 0x000000ffff167210 */ /* 0x000fe200017e2416 */
[----:B------:R-:W-:Y:S02]  /*11f0*/  IMAD.MOV.U32 R21, RZ, RZ, RZ ;  /* 0x000000ffff157224 */ /* 0x000fe400078e00ff */
[----:B------:R-:W-:-:S04]  /*1200*/  IMAD.WIDE.U32 R14, R14, R11, R20 ;  /* 0x0000000b0e0e7225 */ /* 0x000fc800078e0014 */
[C---:B------:R-:W-:Y:S02]  /*1210*/  IMAD R29, R22.reuse, R11, RZ ;  /* 0x0000000b161d7224 */ /* 0x040fe400078e02ff */
[----:B------:R-:W-:-:S04]  /*1220*/  IMAD.HI.U32 R14, P0, R22, R10, R14 ;  /* 0x0000000a160e7227 */ /* 0x000fc8000780000e */
[----:B------:R-:W-:Y:S01]  /*1230*/  IMAD.HI.U32 R21, R22, R11, RZ ;  /* 0x0000000b16157227 */ /* 0x000fe200078e00ff */
[----:B------:R-:W-:-:S04]  /*1240*/  IADD3 R29, P1, PT, R29, R14, RZ ;  /* 0x0000000e1d1d7210 */ /* 0x000fc80007f3e0ff */
[----:B------:R-:W-:Y:S01]  /*1250*/  IADD3.X R21, PT, PT, R21, RZ, RZ, P0, !PT ;  /* 0x000000ff15157210 */ /* 0x000fe200007fe4ff */
[----:B------:R-:W-:-:S04]  /*1260*/  IMAD.WIDE.U32 R14, R29, R2, RZ ;  /* 0x000000021d0e7225 */ /* 0x000fc800078e00ff */
[----:B------:R-:W-:Y:S02]  /*1270*/  IMAD.X R21, RZ, RZ, R21, P1 ;  /* 0x000000ffff157224 */ /* 0x000fe400008e0615 */
[----:B------:R-:W-:Y:S01]  /*1280*/  IMAD R15, R29, R3, R15 ;  /* 0x000000031d0f7224 */ /* 0x000fe200078e020f */
[----:B------:R-:W-:-:S03]  /*1290*/  IADD3 R29, P1, PT, -R14, R10, RZ ;  /* 0x0000000a0e1d7210 */ /* 0x000fc60007f3e1ff */
[-C--:B------:R-:W-:Y:S01]  /*12a0*/  IMAD R10, R21, R2.reuse, R15 ;  /* 0x00000002150a7224 */ /* 0x080fe200078e020f */
[----:B------:R-:W-:-:S04]  /*12b0*/  ISETP.GE.U32.AND P0, PT, R29, R2, PT ;  /* 0x000000021d00720c */ /* 0x000fc80003f06070 */
[----:B------:R-:W-:Y:S02]  /*12c0*/  IADD3.X R14, PT, PT, ~R10, R11, RZ, P1, !PT ;  /* 0x0000000b0a0e7210 */ /* 0x000fe40000ffe5ff */
[----:B------:R-:W-:Y:S02]  /*12d0*/  IADD3 R10, P1, PT, -R2, R29, RZ ;  /* 0x0000001d020a7210 */ /* 0x000fe40007f3e1ff */
[----:B------:R-:W-:-:S03]  /*12e0*/  ISETP.GE.U32.AND.EX P0, PT, R14, R3, PT, P0 ;  /* 0x000000030e00720c */ /* 0x000fc60003f06100 */
[----:B------:R-:W-:Y:S01]  /*12f0*/  IMAD.X R11, R14, 0x1, ~R3, P1 ;  /* 0x000000010e0b7824 */ /* 0x000fe200008e0e03 */
[----:B------:R-:W-:Y:S02]  /*1300*/  SEL R29, R10, R29, P0 ;  /* 0x0000001d0a1d7207 */ /* 0x000fe40000000000 */
[C---:B------:R-:W-:Y:S02]  /*1310*/  ISETP.NE.U32.AND P1, PT, R2.reuse, RZ, PT ;  /* 0x000000ff0200720c */ /* 0x040fe40003f25070 */
[----:B------:R-:W-:Y:S01]  /*1320*/  SEL R10, R11, R14, P0 ;  /* 0x0000000e0b0a7207 */ /* 0x000fe20000000000 */
[----:B------:R-:W-:Y:S01]  /*1330*/  HFMA2 R11, -RZ, RZ, 0, 0 ;  /* 0x00000000ff0b7431 */ /* 0x000fe200000001ff */
[----:B------:R-:W-:Y:S02]  /*1340*/  ISETP.GE.U32.AND P0, PT, R29, R2, PT ;  /* 0x000000021d00720c */ /* 0x000fe40003f06070 */
[----:B------:R-:W-:Y:S02]  /*1350*/  IADD3 R14, P2, PT, -R2, R29, RZ ;  /* 0x0000001d020e7210 */ /* 0x000fe40007f5e1ff */
[----:B------:R-:W-:-:S02]  /*1360*/  ISETP.GE.U32.AND.EX P0, PT, R10, R3, PT, P0 ;  /* 0x000000030a00720c */ /* 0x000fc40003f06100 */
[CC--:B------:R-:W-:Y:S02]  /*1370*/  IADD3.X R15, PT, PT, ~R3.reuse, R10.reuse, RZ, P2, !PT ;  /* 0x0000000a030f7210 */ /* 0x0c0fe400017fe5ff */
[----:B------:R-:W-:Y:S02]  /*1380*/  ISETP.NE.AND.EX P1, PT, R3, RZ, PT, P1 ;  /* 0x000000ff0300720c */ /* 0x000fe40003f25310 */
[----:B------:R-:W-:Y:S01]  /*1390*/  SEL R15, R15, R10, P0 ;  /* 0x0000000a0f0f7207 */ /* 0x000fe20000000000 */
[----:B------:R-:W-:Y:S01]  /*13a0*/  IMAD.MOV.U32 R10, RZ, RZ, R8 ;  /* 0x000000ffff0a7224 */ /* 0x000fe200078e0008 */
[----:B------:R-:W-:Y:S02]  /*13b0*/  SEL R14, R14, R29, P0 ;  /* 0x0000001d0e0e7207 */ /* 0x000fe40000000000 */
[----:B------:R-:W-:Y:S02]  /*13c0*/  SEL R15, R15, 0xffffffff, P1 ;  /* 0xffffffff0f0f7807 */ /* 0x000fe40000800000 */
[----:B------:R-:W-:Y:S01]  /*13d0*/  SEL R14, R14, 0xffffffff, P1 ;  /* 0xffffffff0e0e7807 */ /* 0x000fe20000800000 */
[----:B------:R-:W-:Y:S06]  /*13e0*/  RET.REL.NODEC R10 `(_ZN3lux4cuda4tfhe24packing_keyswitch_kernelEPKmS3_Pmjjjjjm) ;  /* 0xffffffec0a047950 */ /* 0x000fec0003c3ffff */
.L_x_198:
        /* <DEDUP_REMOVED lines=9> */
.L_x_362:


//--------------------- .text._ZN3lux4cuda4tfhe22keyswitch_fused_kernelEPKmS3_Pmjjjjm --------------------------
	.section	.text._ZN3lux4cuda4tfhe22keyswitch_fused_kernelEPKmS3_Pmjjjjm,"ax",@progbits
	.align	128
        .global         _ZN3lux4cuda4tfhe22keyswitch_fused_kernelEPKmS3_Pmjjjjm
        .type           _ZN3lux4cuda4tfhe22keyswitch_fused_kernelEPKmS3_Pmjjjjm,@function
        .size           _ZN3lux4cuda4tfhe22keyswitch_fused_kernelEPKmS3_Pmjjjjm,(.L_x_363 - _ZN3lux4cuda4tfhe22keyswitch_fused_kernelEPKmS3_Pmjjjjm)
        .other          _ZN3lux4cuda4tfhe22keyswitch_fused_kernelEPKmS3_Pmjjjjm,@"STO_CUDA_ENTRY STV_DEFAULT"
_ZN3lux4cuda4tfhe22keyswitch_fused_kernelEPKmS3_Pmjjjjm:
.text._ZN3lux4cuda4tfhe22keyswitch_fused_kernelEPKmS3_Pmjjjjm:
        /* <DEDUP_REMOVED lines=15> */
[C---:B------:R-:W-:Y:S01]  /*00f0*/  LOP3.LUT R16, R0.reuse, 0x3, RZ, 0xc0, !PT ;  /* 0x0000000300107812 */ /* 0x040fe200078ec0ff */
[----:B------:R-:W-:Y:S01]  /*0100*/  IMAD.MOV.U32 R5, RZ, RZ, R19 ;  /* 0x000000ffff057224 */ /* 0x000fe200078e0013 */
[----:B------:R-:W-:Y:S02]  /*0110*/  LOP3.LUT R4, R0, 0xfffffffc, RZ, 0xc0, !PT ;  /* 0xfffffffc00047812 */ /* 0x000fe400078ec0ff */
[C---:B0-----:R-:W-:Y:S02]  /*0120*/  SHF.L.U64.HI R6, R7.reuse, UR4, RZ ;  /* 0x0000000407067c19 */ /* 0x041fe400080102ff */
[----:B------:R-:W-:-:S04]  /*0130*/  SHF.L.U32 R7, R7, UR4, RZ ;  /* 0x0000000407077c19 */ /* 0x000fc800080006ff */
[C---:B------:R-:W-:Y:S01]  /*0140*/  SHF.R.U64 R6, R7.reuse, 0x1, R6 ;  /* 0x0000000107067819 */ /* 0x040fe20000001206 */
[----:B------:R-:W-:-:S07]  /*0150*/  VIADD R7, R7, 0xffffffff ;  /* 0xffffffff07077836 */ /* 0x000fce0000000000 */
.L_x_205:
[----:B0-2--5:R-:W0:Y:S01]  /*0160*/  LDC.64 R2, c[0x0][0x380] ;  /* 0x0000e000ff027b82 */ /* 0x025e220000000a00 */
[----:B-1----:R-:W1:Y:S01]  /*0170*/  LDCU UR4, c[0x0][0x3a0] ;  /* 0x00007400ff0477ac */ /* 0x002e620008000800 */
[----:B------:R-:W2:Y:S01]  /*0180*/  LDCU UR5, c[0x0][0x398] ;  /* 0x00007300ff0577ac */ /* 0x000ea20008000800 */
[----:B0-----:R-:W-:-:S06]  /*0190*/  IMAD.WIDE.U32 R2, R5, 0x8, R2 ;  /* 0x0000000805027825 */ /* 0x001fcc00078e0002 */
[----:B------:R-:W5:Y:S01]  /*01a0*/  LDG.E.64.CONSTANT R2, desc[UR6][R2.64] ;  /* 0x0000000602027981 */ /* 0x000f62000c1e9b00 */
[----:B-1----:R-:W-:Y:S01]  /*01b0*/  IMAD.U32 R0, RZ, RZ, UR4 ;  /* 0x00000004ff007e24 */ /* 0x002fe2000f8e00ff */
[----:B------:R-:W-:Y:S01]  /*01c0*/  MOV R9, R5 ;  /* 0x0000000500097202 */ /* 0x000fe20000000f00 */
[----:B--2---:R-:W-:Y:S02]  /*01d0*/  IMAD.U32 R20, RZ, RZ, UR5 ;  /* 0x00000005ff147e24 */ /* 0x004fe4000f8e00ff */
[----:B------:R-:W-:Y:S01]  /*01e0*/  VIADD R5, R5, UR8 ;  /* 0x0000000805057c36 */ /* 0x000fe20008000000 */
[----:B------:R-:W-:Y:S01]  /*01f0*/  ISETP.GE.U32.AND P1, PT, R0, 0x4, PT ;  /* 0x000000040000780c */ /* 0x000fe20003f26070 */
[----:B------:R-:W-:-:S03]  /*0200*/  IMAD.MOV.U32 R8, RZ, RZ, RZ ;  /* 0x000000ffff087224 */ /* 0x000fc600078e00ff */
[----:B------:R-:W-:-:S09]  /*0210*/  ISETP.GE.U32.AND P0, PT, R5, R20, PT ;  /* 0x000000140500720c */ /* 0x000fd20003f06070 */
[----:B------:R-:W-:Y:S05]  /*0220*/  @!P1 BRA `(.L_x_201) ;  /* 0x00000000009c9947 */ /* 0x000fea0003800000 */
[----:B------:R-:W0:Y:S01]  /*0230*/  S2R R13, SR_CgaCtaId ;  /* 0x00000000000d7919 */ /* 0x000e220000008800 */
[----:B------:R-:W1:Y:S01]  /*0240*/  LDC R8, c[0x0][0x3a4] ;  /* 0x0000e900ff087b82 */ /* 0x000e620000000800 */
[----:B------:R-:W-:Y:S01]  /*0250*/  MOV R10, 0x400 ;  /* 0x00000400000a7802 */ /* 0x000fe20000000f00 */
[----:B------:R-:W-:-:S03]  /*0260*/  IMAD.MOV.U32 R11, RZ, RZ, RZ ;  /* 0x000000ffff0b7224 */ /* 0x000fc600078e00ff */
[----:B0-----:R-:W-:-:S07]  /*0270*/  LEA R10, R13, R10, 0x18 ;  /* 0x0000000a0d0a7211 */ /* 0x001fce00078ec0ff */
.L_x_202:
[----:B0-----:R-:W-:Y:S01]  /*0280*/  LOP3.LUT R13, RZ, R11, RZ, 0x33, !PT ;  /* 0x0000000bff0d7212 */ /* 0x001fe200078e33ff */
[----:B------:R-:W-:Y:S01]  /*0290*/  IMAD R15, R9, R0, R11 ;  /* 0x00000000090f7224 */ /* 0x000fe200078e020b */
[C---:B------:R-:W-:Y:S02]  /*02a0*/  IADD3 R21, PT, PT, -R11.reuse, -0x3, RZ ;  /* 0xfffffffd0b157810 */ /* 0x040fe40007ffe1ff */
[----:B------:R-:W-:Y:S01]  /*02b0*/  IADD3 R23, PT, PT, -R11, -0x4, RZ ;  /* 0xfffffffc0b177810 */ /* 0x000fe20007ffe1ff */
[-C--:B-1----:R-:W-:Y:S01]  /*02c0*/  IMAD R13, R13, R8.reuse, 0x40 ;  /* 0x000000400d0d7424 */ /* 0x082fe200078e0208 */
[----:B------:R-:W-:Y:S01]  /*02d0*/  IADD3 R17, PT, PT, -R11, -0x2, RZ ;  /* 0xfffffffe0b117810 */ /* 0x000fe20007ffe1ff */
[----:B------:R-:W-:Y:S01]  /*02e0*/  IMAD R21, R21, R8, 0x40 ;  /* 0x0000004015157424 */ /* 0x000fe200078e0208 */
[----:B------:R-:W-:Y:S01]  /*02f0*/  LEA R12, R15, R10, 0x2 ;  /* 0x0000000a0f0c7211 */ /* 0x000fe200078e10ff */
[-C--:B------:R-:W-:Y:S01]  /*0300*/  IMAD R23, R23, R8.reuse, 0x40 ;  /* 0x0000004017177424 */ /* 0x080fe200078e0208 */
[C-C-:B-----5:R-:W-:Y:S01]  /*0310*/  SHF.R.U64 R13, R2.reuse, R13, R3.reuse ;  /* 0x0000000d020d7219 */ /* 0x160fe20000001203 */
[----:B------:R-:W-:Y:S01]  /*0320*/  IMAD R17, R17, R8, 0x40 ;  /* 0x0000004011117424 */ /* 0x000fe200078e0208 */
[C-C-:B------:R-:W-:Y:S01]  /*0330*/  SHF.R.U64 R21, R2.reuse, R21, R3.reuse ;  /* 0x0000001502157219 */ /* 0x140fe20000001203 */
[----:B------:R-:W-:Y:S01]  /*0340*/  VIADD R11, R11, 0x4 ;  /* 0x000000040b0b7836 */ /* 0x000fe20000000000 */
[----:B------:R-:W-:Y:S01]  /*0350*/  SHF.R.U64 R23, R2, R23, R3 ;  /* 0x0000001702177219 */ /* 0x000fe20000001203 */
[----:B------:R-:W-:Y:S01]  /*0360*/  IMAD.IADD R14, R6, 0x1, R13 ;  /* 0x00000001060e7824 */ /* 0x000fe200078e020d */
[----:B------:R-:W-:Y:S01]  /*0370*/  SHF.R.U64 R17, R2, R17, R3 ;  /* 0x0000001102117219 */ /* 0x000fe20000001203 */
[C---:B------:R-:W-:Y:S01]  /*0380*/  IMAD.IADD R22, R6.reuse, 0x1, R21 ;  /* 0x0000000106167824 */ /* 0x040fe200078e0215 */
[----:B------:R-:W-:Y:S01]  /*0390*/  ISETP.NE.AND P1, PT, R11, R4, PT ;  /* 0x000000040b00720c */ /* 0x000fe20003f25270 */
[----:B------:R-:W-:Y:S01]  /*03a0*/  IMAD.IADD R24, R6, 0x1, R23 ;  /* 0x0000000106187824 */ /* 0x000fe200078e0217 */
[-C--:B------:R-:W-:Y:S01]  /*03b0*/  LOP3.LUT R13, R14, R7.reuse, RZ, 0xc0, !PT ;  /* 0x000000070e0d7212 */ /* 0x080fe200078ec0ff */
[----:B------:R-:W-:Y:S01]  /*03c0*/  IMAD.IADD R18, R6, 0x1, R17 ;  /* 0x0000000106127824 */ /* 0x000fe200078e0211 */
[----:B------:R-:W-:-:S02]  /*03d0*/  LOP3.LUT R17, R22, R7, RZ, 0xc0, !PT ;  /* 0x0000000716117212 */ /* 0x000fc400078ec0ff */
        /* <DEDUP_REMOVED lines=11> */
[----:B------:R-:W-:-:S07]  /*0490*/  IMAD.MOV.U32 R8, RZ, RZ, R4 ;  /* 0x000000ffff087224 */ /* 0x000fce00078e0004 */
.L_x_201:
[----:B------:R-:W-:-:S13]  /*04a0*/  ISETP.NE.AND P1, PT, R16, RZ, PT ;  /* 0x000000ff1000720c */ /* 0x000fda0003f25270 */
[----:B------:R-:W-:Y:S05]  /*04b0*/  @!P1 BRA `(.L_x_203) ;  /* 0x0000000000989947 */ /* 0x000fea0003800000 */
[----:B------:R-:W-:Y:S02]  /*04c0*/  ISETP.NE.AND P1, PT, R16, 0x1, PT ;  /* 0x000000011000780c */ /* 0x000fe40003f25270 */
[----:B------:R-:W-:-:S11]  /*04d0*/  LOP3.LUT P2, RZ, R0, 0x1, RZ, 0xc0, !PT ;  /* 0x0000000100ff7812 */ /* 0x000fd6000784c0ff */
[----:B------:R-:W-:Y:S05]  /*04e0*/  @!P1 BRA `(.L_x_204) ;  /* 0x0000000000549947 */ /* 0x000fea0003800000 */
[----:B0-----:R-:W0:Y:S01]  /*04f0*/  LDC R13, c[0x0][0x3a4] ;  /* 0x0000e900ff0d7b82 */ /* 0x001e220000000800 */
[----:B------:R-:W-:Y:S01]  /*0500*/  LOP3.LUT R10, RZ, R8, RZ, 0x33, !PT ;  /* 0x00000008ff0a7212 */ /* 0x000fe200078e33ff */
[----:B------:R-:W-:Y:S01]  /*0510*/  UMOV UR4, 0x400 ;  /* 0x0000040000047882 */ /* 0x000fe20000000000 */
[----:B------:R-:W-:-:S05]  /*0520*/  IADD3 R12, PT, PT, -R8, -0x2, RZ ;  /* 0xfffffffe080c7810 */ /* 0x000fca0007ffe1ff */
[----:B------:R-:W1:Y:S01]  /*0530*/  S2UR UR5, SR_CgaCtaId ;  /* 0x00000000000579c3 */ /* 0x000e620000008800 */
[-C--:B0-----:R-:W-:Y:S02]  /*0540*/  IMAD R11, R10, R13.reuse, 0x40 ;  /* 0x000000400a0b7424 */ /* 0x081fe400078e020d */
[----:B------:R-:W-:Y:S02]  /*0550*/  IMAD R13, R12, R13, 0x40 ;  /* 0x000000400c0d7424 */ /* 0x000fe400078e020d */
[----:B------:R-:W-:Y:S01]  /*0560*/  IMAD R12, R9, R0, R8 ;  /* 0x00000000090c7224 */ /* 0x000fe200078e0208 */
[--C-:B-----5:R-:W-:Y:S01]  /*0570*/  SHF.R.U64 R11, R2, R11, R3.reuse ;  /* 0x0000000b020b7219 */ /* 0x120fe20000001203 */
[----:B------:R-:W-:Y:S01]  /*0580*/  VIADD R8, R8, 0x2 ;  /* 0x0000000208087836 */ /* 0x000fe20000000000 */
[----:B------:R-:W-:Y:S01]  /*0590*/  SHF.R.U64 R13, R2, R13, R3 ;  /* 0x0000000d020d7219 */ /* 0x000fe20000001203 */
[----:B-1----:R-:W-:Y:S02]  /*05a0*/  ULEA UR4, UR5, UR4, 0x18 ;  /* 0x0000000405047291 */ /* 0x002fe4000f8ec0ff */
[C---:B------:R-:W-:Y:S01]  /*05b0*/  IMAD.IADD R10, R6.reuse, 0x1, R11 ;  /* 0x00000001060a7824 */ /* 0x040fe200078e020b */
[----:B------:R-:W-:-:S03]  /*05c0*/  IADD3 R14, PT, PT, R6, R13, RZ ;  /* 0x0000000d060e7210 */ /* 0x000fc60007ffe0ff */
[----:B------:R-:W-:Y:S02]  /*05d0*/  LEA R12, R12, UR4, 0x2 ;  /* 0x000000040c0c7c11 */ /* 0x000fe4000f8e10ff */
[-C--:B------:R-:W-:Y:S02]  /*05e0*/  LOP3.LUT R11, R10, R7.reuse, RZ, 0xc0, !PT ;  /* 0x000000070a0b7212 */ /* 0x080fe400078ec0ff */
[----:B------:R-:W-:-:S03]  /*05f0*/  LOP3.LUT R13, R14, R7, RZ, 0xc0, !PT ;  /* 0x000000070e0d7212 */ /* 0x000fc600078ec0ff */
[--C-:B------:R-:W-:Y:S02]  /*0600*/  IMAD.IADD R11, R11, 0x1, -R6.reuse ;  /* 0x000000010b0b7824 */ /* 0x100fe400078e0a06 */
[----:B------:R-:W-:-:S03]  /*0610*/  IMAD.IADD R13, R13, 0x1, -R6 ;  /* 0x000000010d0d7824 */ /* 0x000fc600078e0a06 */
[----:B------:R1:W-:Y:S04]  /*0620*/  STS [R12], R11 ;  /* 0x0000000b0c007388 */ /* 0x0003e80000000800 */
[----:B------:R1:W-:Y:S02]  /*0630*/  STS [R12+0x4], R13 ;  /* 0x0000040d0c007388 */ /* 0x0003e40000000800 */
.L_x_204:
[----:B------:R-:W-:Y:S05]  /*0640*/  @!P2 BRA `(.L_x_203) ;  /* 0x000000000034a947 */ /* 0x000fea0003800000 */
[----:B-1----:R-:W1:Y:S01]  /*0650*/  LDC R11, c[0x0][0x3a4] ;  /* 0x0000e900ff0b7b82 */ /* 0x002e620000000800 */
[----:B------:R-:W-:Y:S01]  /*0660*/  LOP3.LUT R10, RZ, R8, RZ, 0x33, !PT ;  /* 0x00000008ff0a7212 */ /* 0x000fe200078e33ff */
[----:B------:R-:W-:Y:S01]  /*0670*/  UMOV UR4, 0x400 ;  /* 0x0000040000047882 */ /* 0x000fe20000000000 */
[----:B------:R-:W-:-:S05]  /*0680*/  IMAD R8, R9, R0, R8 ;  /* 0x0000000009087224 */ /* 0x000fca00078e0208 */
[----:B------:R-:W2:Y:S01]  /*0690*/  S2UR UR5, SR_CgaCtaId ;  /* 0x00000000000579c3 */ /* 0x000ea20000008800 */
[----:B-1----:R-:W-:-:S05]  /*06a0*/  IMAD R11, R10, R11, 0x40 ;  /* 0x000000400a0b7424 */ /* 0x002fca00078e020b */
[----:B-----5:R-:W-:Y:S01]  /*06b0*/  SHF.R.U64 R11, R2, R11, R3 ;  /* 0x0000000b020b7219 */ /* 0x020fe20000001203 */
[----:B--2---:R-:W-:-:S04]  /*06c0*/  ULEA UR4, UR5, UR4, 0x18 ;  /* 0x0000000405047291 */ /* 0x004fc8000f8ec0ff */
[----:B------:R-:W-:Y:S02]  /*06d0*/  IMAD.IADD R2, R6, 0x1, R11 ;  /* 0x0000000106027824 */ /* 0x000fe400078e020b */
[----:B------:R-:W-:-:S03]  /*06e0*/  LEA R8, R8, UR4, 0x2 ;  /* 0x0000000408087c11 */ /* 0x000fc6000f8e10ff */
[----:B------:R-:W-:-:S05]  /*06f0*/  LOP3.LUT R3, R2, R7, RZ, 0xc0, !PT ;  /* 0x0000000702037212 */ /* 0x000fca00078ec0ff */
[----:B------:R-:W-:-:S05]  /*0700*/  IMAD.IADD R3, R3, 0x1, -R6 ;  /* 0x0000000103037824 */ /* 0x000fca00078e0a06 */
[----:B------:R2:W-:Y:S02]  /*0710*/  STS [R8], R3 ;  /* 0x0000000308007388 */ /* 0x0005e40000000800 */
.L_x_203:
[----:B------:R-:W-:Y:S05]  /*0720*/  @!P0 BRA `(.L_x_205) ;  /* 0xfffffff8008c8947 */ /* 0x000fea000383ffff */
.L_x_200:
[----:B------:R-:W-:Y:S05]  /*0730*/  BSYNC.RECONVERGENT B0 ;  /* 0x0000000000007941 */ /* 0x000fea0003800200 */
.L_x_199:
[----:B------:R-:W3:Y:S08]  /*0740*/  LDC R4, c[0x0][0x39c] ;  /* 0x0000e700ff047b82 */ /* 0x000ef00000000800 */
[----:B------:R-:W-:Y:S01]  /*0750*/  BAR.SYNC.DEFER_BLOCKING 0x0 ;  /* 0x0000000000007b1d */ /* 0x000fe20000010000 */
[----:B---3--:R-:W-:-:S13]  /*0760*/  ISETP.GT.U32.AND P0, PT, R19, R4, PT ;  /* 0x000000041300720c */ /* 0x008fda0003f04070 */
[----:B------:R-:W-:Y:S05]  /*0770*/  @P0 EXIT ;  /* 0x000000000000094d */ /* 0x000fea0003800000 */
[----:B--2--5:R-:W0:Y:S01]  /*0780*/  LDC.64 R2, c[0x0][0x380] ;  /* 0x0000e000ff027b82 */ /* 0x024e220000000a00 */
[C---:B------:R-:W-:Y:S01]  /*0790*/  ISETP.NE.AND P0, PT, R20.reuse, RZ, PT ;  /* 0x000000ff1400720c */ /* 0x040fe20003f05270 */
[----:B------:R-:W2:Y:S01]  /*07a0*/  LDCU UR9, c[0x0][0x39c] ;  /* 0x00007380ff0977ac */ /* 0x000ea20008000800 */
[----:B------:R-:W3:Y:S05]  /*07b0*/  LDCU UR10, c[0x0][0x39c] ;  /* 0x00007380ff0a77ac */ /* 0x000eea0008000800 */
[----:B------:R-:W4:Y:S01]  /*07c0*/  LDC.64 R6, c[0x0][0x390] ;  /* 0x0000e400ff067b82 */ /* 0x000f220000000a00 */
[----:B0-----:R-:W-:-:S05]  /*07d0*/  IMAD.WIDE.U32 R20, R20, 0x8, R2 ;  /* 0x0000000814147825 */ /* 0x001fca00078e0002 */
[----:B--23--:R-:W-:Y:S05]  /*07e0*/  @P0 BRA `(.L_x_206) ;  /* 0x0000000000240947 */ /* 0x00cfea0003800000 */
.L_x_207:
[----:B------:R-:W-:Y:S02]  /*07f0*/  ISETP.NE.AND P0, PT, R19, UR9, PT ;  /* 0x0000000913007c0c */ /* 0x000fe4000bf05270 */
[----:B0-----:R-:W-:-:S11]  /*0800*/  CS2R R2, SRZ ;  /* 0x0000000000027805 */ /* 0x001fd6000001ff00 */
[----:B------:R-:W2:Y:S01]  /*0810*/  @!P0 LDG.E.64.CONSTANT R2, desc[UR6][R20.64] ;  /* 0x0000000614028981 */ /* 0x000ea2000c1e9b00 */
[C---:B----4-:R-:W-:Y:S01]  /*0820*/  IMAD.WIDE.U32 R4, R19.reuse, 0x8, R6 ;  /* 0x0000000813047825 */ /* 0x050fe200078e0006 */
[----:B------:R-:W-:-:S04]  /*0830*/  IADD3 R19, PT, PT, R19, UR8, RZ ;  /* 0x0000000813137c10 */ /* 0x000fc8000fffe0ff */
[----:B------:R-:W-:Y:S01]  /*0840*/  ISETP.GT.U32.AND P0, PT, R19, UR9, PT ;  /* 0x0000000913007c0c */ /* 0x000fe2000bf04070 */
[----:B--2---:R0:W-:-:S12]  /*0850*/  STG.E.64 desc[UR6][R4.64], R2 ;  /* 0x0000000204007986 */ /* 0x0041d8000c101b06 */
[----:B------:R-:W-:Y:S05]  /*0860*/  @P0 EXIT ;  /* 0x000000000000094d */ /* 0x000fea0003800000 */
[----:B------:R-:W-:Y:S05]  /*0870*/  BRA `(.L_x_207) ;  /* 0xfffffffc00dc7947 */ /* 0x000fea000383ffff */
.L_x_206:
[----:B----4-:R-:W0:Y:S01]  /*0880*/  LDC.64 R6, c[0x0][0x390] ;  /* 0x0000e400ff067b82 */ /* 0x010e220000000a00 */
[----:B------:R-:W-:-:S13]  /*0890*/  ISETP.NE.AND P0, PT, R0, RZ, PT ;  /* 0x000000ff0000720c */ /* 0x000fda0003f05270 */
[----:B------:R-:W-:Y:S05]  /*08a0*/  @P0 BRA `(.L_x_208) ;  /* 0x0000000000240947 */ /* 0x000fea0003800000 */
.L_x_209:
[----:B------:R-:W-:Y:S02]  /*08b0*/  ISETP.NE.AND P0, PT, R19, UR10, PT ;  /* 0x0000000a13007c0c */ /* 0x000fe4000bf05270 */
[----:B0-----:R-:W-:-:S11]  /*08c0*/  CS2R R2, SRZ ;  /* 0x0000000000027805 */ /* 0x001fd6000001ff00 */
[----:B------:R-:W2:Y:S01]  /*08d0*/  @!P0 LDG.E.64.CONSTANT R2, desc[UR6][R20.64] ;  /* 0x0000000614028981 */ /* 0x000ea2000c1e9b00 */
[----:B0-----:R-:W-:-:S04]  /*08e0*/  IMAD.WIDE.U32 R4, R19, 0x8, R6 ;  /* 0x0000000813047825 */ /* 0x001fc800078e0006 */
[----:B------:R-:W-:-:S05]  /*08f0*/  VIADD R19, R19, UR8 ;  /* 0x0000000813137c36 */ /* 0x000fca0008000000 */
[----:B------:R-:W-:Y:S01]  /*0900*/  ISETP.GT.U32.AND P0, PT, R19, UR10, PT ;  /* 0x0000000a13007c0c */ /* 0x000fe2000bf04070 */
[----:B--2---:R0:W-:-:S12]  /*0910*/  STG.E.64 desc[UR6][R4.64], R2 ;  /* 0x0000000204007986 */ /* 0x0041d8000c101b06 */
[----:B------:R-:W-:Y:S05]  /*0920*/  @P0 EXIT ;  /* 0x000000000000094d */ /* 0x000fea0003800000 */
[----:B------:R-:W-:Y:S05]  /*0930*/  BRA `(.L_x_209) ;  /* 0xfffffffc00dc7947 */ /* 0x000fea000383ffff */
.L_x_208:
[----:B------:R-:W-:Y:S01]  /*0940*/  LOP3.LUT R0, R0, 0x3, RZ, 0xc0, !PT ;  /* 0x0000000300007812 */ /* 0x000fe200078ec0ff */
[C---:B------:R-:W-:Y:S01]  /*0950*/  VIADD R2, R4.reuse, 0x1 ;  /* 0x0000000104027836 */ /* 0x040fe20000000000 */
[----:B-1----:R-:W-:-:S07]  /*0960*/  LEA R13, R4, 0x4, 0x2 ;  /* 0x00000004040d7811 */ /* 0x002fce00078e10ff */
.L_x_274:
[----:B-1----:R-:W1:Y:S01]  /*0970*/  LDCU UR4, c[0x0][0x39c] ;  /* 0x00007380ff0477ac */ /* 0x002e620008000800 */
[----:B------:R-:W-:Y:S01]  /*0980*/  BSSY.RECONVERGENT B0, `(.L_x_210) ;  /* 0x0000005000007945 */ /* 0x000fe20003800200 */
[----:B------:R-:W-:Y:S02]  /*0990*/  CS2R R14, SRZ ;  /* 0x00000000000e7805 */ /* 0x000fe4000001ff00 */
[----:B-1----:R-:W-:-:S13]  /*09a0*/  ISETP.NE.AND P0, PT, R19, UR4, PT ;  /* 0x0000000413007c0c */ /* 0x002fda000bf05270 */
[----:B---3--:R-:W-:Y:S05]  /*09b0*/  @P0 BRA `(.L_x_211) ;  /* 0x0000000000040947 */ /* 0x008fea0003800000 */
[----:B------:R1:W5:Y:S02]  /*09c0*/  LDG.E.64.CONSTANT R14, desc[UR6][R20.64] ;  /* 0x00000006140e7981 */ /* 0x000364000c1e9b00 */
.L_x_211:
[----:B------:R-:W-:Y:S05]  /*09d0*/  BSYNC.RECONVERGENT B0 ;  /* 0x0000000000007941 */ /* 0x000fea0003800200 */
.L_x_210:
[----:B------:R-:W-:-:S07]  /*09e0*/  IMAD.MOV.U32 R4, RZ, RZ, RZ ;  /* 0x000000ffff047224 */ /* 0x000fce00078e00ff */
.L_x_273:
[----:B------:R-:W2:Y:S01]  /*09f0*/  LDC R3, c[0x0][0x3a0] ;  /* 0x0000e800ff037b82 */ /* 0x000ea20000000800 */
[----:B------:R-:W-:-:S07]  /*0a00*/  IMAD.MOV.U32 R5, RZ, RZ, RZ ;  /* 0x000000ffff057224 */ /* 0x000fce00078e00ff */
[----:B0-----:R-:W0:Y:S08]  /*0a10*/  LDC R6, c[0x0][0x3a8] ;  /* 0x0000ea00ff067b82 */ /* 0x001e300000000800 */
[----:B---3--:R-:W3:Y:S01]  /*0a20*/  LDC R7, c[0x0][0x3ac] ;  /* 0x0000eb00ff077b82 */ /* 0x008ee20000000800 */
[----:B--2---:R-:W-:-:S13]  /*0a30*/  ISETP.GE.U32.AND P0, PT, R3, 0x4, PT ;  /* 0x000000040300780c */ /* 0x004fda0003f06070 */
[----:B0-----:R-:W-:Y:S05]  /*0a40*/  @!P0 BRA `(.L_x_212) ;  /* 0x0000001400fc8947 */ /* 0x001fea0003800000 */
[----:B------:R-:W0:Y:S01]  /*0a50*/  S2R R11, SR_CgaCtaId ;  /* 0x00000000000b7919 */ /* 0x000e220000008800 */
[----:B------:R-:W-:Y:S01]  /*0a60*/  MOV R8, 0x400 ;  /* 0x0000040000087802 */ /* 0x000fe20000000f00 */
[----:B------:R-:W-:Y:S01]  /*0a70*/  IMAD R9, R4, R3, RZ ;  /* 0x0000000304097224 */ /* 0x000fe200078e02ff */
[----:B------:R-:W-:-:S03]  /*0a80*/  LOP3.LUT R5, R3, 0xfffffffc, RZ, 0xc0, !PT ;  /* 0xfffffffc03057812 */ /* 0x000fc600078ec0ff */
[C---:B------:R-:W-:Y:S01]  /*0a90*/  IMAD R10, R9.reuse, R2, R2 ;  /* 0x00000002090a7224 */ /* 0x040fe200078e0202 */
[----:B------:R-:W-:-:S03]  /*0aa0*/  IADD3 R12, PT, PT, R9, 0x3, RZ ;  /* 0x00000003090c7810 */ /* 0x000fc60007ffe0ff */
[--C-:B------:R-:W-:Y:S02]  /*0ab0*/  IMAD.IADD R10, R10, 0x1, R19.reuse ;  /* 0x000000010a0a7824 */ /* 0x100fe400078e0213 */
[----:B------:R-:W-:Y:S01]  /*0ac0*/  IMAD R12, R12, R2, R19 ;  /* 0x000000020c0c7224 */ /* 0x000fe200078e0213 */
[----:B0-----:R-:W-:Y:S01]  /*0ad0*/  LEA R8, R11, R8, 0x18 ;  /* 0x000000080b087211 */ /* 0x001fe200078ec0ff */
[----:B------:R-:W-:-:S04]  /*0ae0*/  VIADD R11, R9, 0x2 ;  /* 0x00000002090b7836 */ /* 0x000fc80000000000 */
[----:B------:R-:W-:Y:S02]  /*0af0*/  IMAD R3, R9, 0x4, R8 ;  /* 0x0000000409037824 */ /* 0x000fe400078e0208 */
[----:B------:R-:W-:Y:S02]  /*0b00*/  IMAD R8, R2, R9, R19 ;  /* 0x0000000902087224 */ /* 0x000fe400078e0213 */
[----:B------:R-:W-:Y:S02]  /*0b10*/  IMAD.MOV R9, RZ, RZ, -R5 ;  /* 0x000000ffff097224 */ /* 0x000fe400078e0a05 */
[----:B------:R-:W-:Y:S02]  /*0b20*/  IMAD R11, R11, R2, R19 ;  /* 0x000000020b0b7224 */ /* 0x000fe400078e0213 */
[----:B------:R-:W-:-:S07]  /*0b30*/  VIADD R3, R3, 0x8 ;  /* 0x0000000803037836 */ /* 0x000fce0000000000 */
.L_x_245:
[----:B------:R-:W0:Y:S02]  /*0b40*/  LDS R25, [R3+-0x8] ;  /* 0xfffff80003197984 */ /* 0x000e240000000800 */
[----:B0-----:R-:W-:-:S04]  /*0b50*/  ISETP.NE.U32.AND P0, PT, R25, RZ, PT ;  /* 0x000000ff1900720c */ /* 0x001fc80003f05070 */
[----:B------:R-:W-:-:S13]  /*0b60*/  ISETP.NE.AND.EX P0, PT, RZ, RZ, PT, P0 ;  /* 0x000000ffff00720c */ /* 0x000fda0003f05300 */
[----:B------:R-:W-:Y:S05]  /*0b70*/  @!P0 BRA `(.L_x_213) ;  /* 0x0000000400588947 */ /* 0x000fea0003800000 */
[----:B------:R-:W0:Y:S01]  /*0b80*/  LDC.64 R16, c[0x0][0x388] ;  /* 0x0000e200ff107b82 */ /* 0x000e220000000a00 */
[----:B------:R-:W2:Y:S01]  /*0b90*/  LDCU UR4, c[0x0][0x3ac] ;  /* 0x00007580ff0477ac */ /* 0x000ea20008000800 */
[----:B0-----:R-:W-:-:S05]  /*0ba0*/  IMAD.WIDE.U32 R16, R8, 0x8, R16 ;  /* 0x0000000808107825 */ /* 0x001fca00078e0010 */
[----:B------:R0:W5:Y:S01]  /*0bb0*/  LDG.E.64.CONSTANT R22, desc[UR6][R16.64] ;  /* 0x0000000610167981 */ /* 0x000162000c1e9b00 */
[----:B------:R-:W-:-:S13]  /*0bc0*/  ISETP.GE.AND P0, PT, R25, 0x1, PT ;  /* 0x000000011900780c */ /* 0x000fda0003f06270 */
[----:B0-2---:R-:W-:Y:S05]  /*0bd0*/  @!P0 BRA `(.L_x_214) ;  /* 0x0000000000a48947 */ /* 0x005fea0003800000 */
[-C--:B-----5:R-:W-:Y:S01]  /*0be0*/  IMAD R17, R23, R25.reuse, RZ ;  /* 0x0000001917117224 */ /* 0x0a0fe200078e02ff */
[----:B------:R-:W-:Y:S01]  /*0bf0*/  BSSY.RECONVERGENT B0, `(.L_x_215) ;  /* 0x000001d000007945 */ /* 0x000fe20003800200 */
[----:B------:R-:W-:-:S04]  /*0c00*/  IMAD.WIDE.U32 R22, R22, R25, RZ ;  /* 0x0000001916167225 */ /* 0x000fc800078e00ff */
[----:B------:R-:W-:-:S05]  /*0c10*/  IMAD.IADD R25, R23, 0x1, R17 ;  /* 0x0000000117197824 */ /* 0x000fca00078e0211 */
[----:B------:R-:W-:-:S04]  /*0c20*/  LOP3.LUT R16, R25, UR4, RZ, 0xfc, !PT ;  /* 0x0000000419107c12 */ /* 0x000fc8000f8efcff */
[----:B------:R-:W-:-:S13]  /*0c30*/  ISETP.NE.U32.AND P0, PT, R16, RZ, PT ;  /* 0x000000ff1000720c */ /* 0x000fda0003f05070 */
[----:B------:R-:W-:Y:S05]  /*0c40*/  @P0 BRA `(.L_x_216) ;  /* 0x0000000000500947 */ /* 0x000fea0003800000 */
[----:B------:R-:W0:Y:S02]  /*0c50*/  LDCU UR4, c[0x0][0x3a8] ;  /* 0x00007500ff0477ac */ /* 0x000e240008000800 */
[----:B0-----:R-:W0:Y:S01]  /*0c60*/  I2F.U32.RP R18, UR4 ;  /* 0x0000000400127d06 */ /* 0x001e220008209000 */
[----:B------:R-:W-:-:S07]  /*0c70*/  ISETP.NE.U32.AND P1, PT, RZ, UR4, PT ;  /* 0x00000004ff007c0c */ /* 0x000fce000bf25070 */
[----:B0-----:R-:W0:Y:S02]  /*0c80*/  MUFU.RCP R18, R18 ;  /* 0x0000001200127308 */ /* 0x001e240000001000 */
[----:B0-----:R-:W-:-:S06]  /*0c90*/  IADD3 R16, PT, PT, R18, 0xffffffe, RZ ;  /* 0x0ffffffe12107810 */ /* 0x001fcc0007ffe0ff */
[----:B------:R0:W2:Y:S02]  /*0ca0*/  F2I.FTZ.U32.TRUNC.NTZ R17, R16 ;  /* 0x0000001000117305 */ /* 0x0000a4000021f000 */
[----:B0-----:R-:W-:Y:S02]  /*0cb0*/  IMAD.MOV.U32 R16, RZ, RZ, RZ ;  /* 0x000000ffff107224 */ /* 0x001fe400078e00ff */
[----:B--2---:R-:W-:-:S04]  /*0cc0*/  IMAD.MOV R23, RZ, RZ, -R17 ;  /* 0x000000ffff177224 */ /* 0x004fc800078e0a11 */
[----:B------:R-:W-:-:S04]  /*0cd0*/  IMAD R23, R23, UR4, RZ ;  /* 0x0000000417177c24 */ /* 0x000fc8000f8e02ff */
[----:B------:R-:W-:-:S04]  /*0ce0*/  IMAD.HI.U32 R17, R17, R23, R16 ;  /* 0x0000001711117227 */ /* 0x000fc800078e0010 */
[----:B------:R-:W-:Y:S02]  /*0cf0*/  HFMA2 R23, -RZ, RZ, 0, 0 ;  /* 0x00000000ff177431 */ /* 0x000fe400000001ff */
        /* <DEDUP_REMOVED lines=9> */
.L_x_216:
[----:B------:R-:W-:Y:S01]  /*0d90*/  IMAD.MOV.U32 R18, RZ, RZ, R22 ;  /* 0x000000ffff127224 */ /* 0x000fe200078e0016 */
[----:B------:R-:W-:-:S07]  /*0da0*/  MOV R24, 0xdc0 ;  /* 0x00000dc000187802 */ /* 0x000fce0000000f00 */
[----:B-1-3--:R-:W-:Y:S05]  /*0db0*/  CALL.REL.NOINC `($__internal_5_$__cuda_sm20_rem_u64) ;  /* 0x0000002800207944 */ /* 0x00afea0003c00000 */
.L_x_217:
[----:B------:R-:W-:Y:S05]  /*0dc0*/  BSYNC.RECONVERGENT B0 ;  /* 0x0000000000007941 */ /* 0x000fea0003800200 */
.L_x_215:
        /* <DEDUP_REMOVED lines=10> */
.L_x_214:
        /* <DEDUP_REMOVED lines=14> */
[----:B------:R0:W2:Y:S02]  /*0f50*/  F2I.FTZ.U32.TRUNC.NTZ R17, R23 ;  /* 0x0000001700117305 */ /* 0x0000a4000021f000 */
[----:B0-----:R-:W-:Y:S01]  /*0f60*/  MOV R23, RZ ;  /* 0x000000ff00177202 */ /* 0x001fe20000000f00 */
[----:B--2---:R-:W-:-:S04]  /*0f70*/  IMAD.MOV R25, RZ, RZ, -R17 ;  /* 0x000000ffff197224 */ /* 0x004fc800078e0a11 */
        /* <DEDUP_REMOVED lines=11> */
.L_x_219:
[----:B------:R-:W-:Y:S01]  /*1030*/  IMAD.MOV.U32 R18, RZ, RZ, R22 ;  /* 0x000000ffff127224 */ /* 0x000fe200078e0016 */
[----:B------:R-:W-:-:S07]  /*1040*/  MOV R24, 0x1060 ;  /* 0x0000106000187802 */ /* 0x000fce0000000f00 */
[----:B-1-3--:R-:W-:Y:S05]  /*1050*/  CALL.REL.NOINC `($__internal_5_$__cuda_sm20_rem_u64) ;  /* 0x0000002400787944 */ /* 0x00afea0003c00000 */
.L_x_220:
[----:B------:R-:W-:Y:S05]  /*1060*/  BSYNC.RECONVERGENT B0 ;  /* 0x0000000000007941 */ /* 0x000fea0003800200 */
.L_x_218:
[----:B------:R-:W0:Y:S01]  /*1070*/  LDC.64 R16, c[0x0][0x3a8] ;  /* 0x0000ea00ff107b82 */ /* 0x000e220000000a00 */
[----:B------:R-:W-:-:S04]  /*1080*/  ISETP.GE.U32.AND P0, PT, R14, R22, PT ;  /* 0x000000160e00720c */ /* 0x000fc80003f06070 */
[----:B------:R-:W-:-:S04]  /*1090*/  ISETP.GE.U32.AND.EX P0, PT, R15, R23, PT, P0 ;  /* 0x000000170f00720c */ /* 0x000fc80003f06100 */
[----:B0-----:R-:W-:-:S04]  /*10a0*/  SEL R25, R16, RZ, !P0 ;  /* 0x000000ff10197207 */ /* 0x001fc80004000000 */
[----:B------:R-:W-:Y:S02]  /*10b0*/  IADD3 R14, P1, P2, R25, R14, -R22 ;  /* 0x0000000e190e7210 */ /* 0x000fe40007a3e816 */
[----:B------:R-:W-:-:S04]  /*10c0*/  SEL R22, R17, RZ, !P0 ;  /* 0x000000ff11167207 */ /* 0x000fc80004000000 */
[----:B------:R-:W-:-:S07]  /*10d0*/  IADD3.X R15, PT, PT, R22, R15, ~R23, P1, P2 ;  /* 0x0000000f160f7210 */ /* 0x000fce0000fe4c17 */
.L_x_213:
        /* <DEDUP_REMOVED lines=8> */
[----:B------:R-:W-:-:S13]  /*1160*/  ISETP.GT.AND P0, PT, R25, RZ, PT ;  /* 0x000000ff1900720c */ /* 0x000fda0003f04270 */
[----:B0-2---:R-:W-:Y:S05]  /*1170*/  @P0 BRA `(.L_x_222) ;  /* 0x0000000000a00947 */ /* 0x005fea0003800000 */
        /* <DEDUP_REMOVED lines=14> */
[----:B------:R0:W2:Y:S02]  /*1260*/  F2I.FTZ.U32.TRUNC.NTZ R17, R23 ;  /* 0x0000001700117305 */ /* 0x0000a4000021f000 */
[----:B0-----:R-:W-:Y:S02]  /*1270*/  IMAD.MOV.U32 R23, RZ, RZ, RZ ;  /* 0x000000ffff177224 */ /* 0x001fe400078e00ff */
        /* <DEDUP_REMOVED lines=12> */
.L_x_224:
[----:B------:R-:W-:Y:S01]  /*1340*/  IMAD.MOV.U32 R18, RZ, RZ, R22 ;  /* 0x000000ffff127224 */ /* 0x000fe200078e0016 */
[----:B------:R-:W-:-:S07]  /*1350*/  MOV R24, 0x1370 ;  /* 0x0000137000187802 */ /* 0x000fce0000000f00 */
[----:B-1-3--:R-:W-:Y:S05]  /*1360*/  CALL.REL.NOINC `($__internal_5_$__cuda_sm20_rem_u64) ;  /* 0x0000002000b47944 */ /* 0x00afea0003c00000 */
.L_x_225:
[----:B------:R-:W-:Y:S05]  /*1370*/  BSYNC.RECONVERGENT B0 ;  /* 0x0000000000007941 */ /* 0x000fea0003800200 */
.L_x_223:
        /* <DEDUP_REMOVED lines=8> */
.L_x_222:
        /* <DEDUP_REMOVED lines=27> */
.L_x_227:
[----:B------:R-:W-:Y:S01]  /*15b0*/  IMAD.MOV.U32 R18, RZ, RZ, R22 ;  /* 0x000000ffff127224 */ /* 0x000fe200078e0016 */
[----:B------:R-:W-:-:S07]  /*15c0*/  MOV R24, 0x15e0 ;  /* 0x000015e000187802 */ /* 0x000fce0000000f00 */
[----:B-1-3--:R-:W-:Y:S05]  /*15d0*/  CALL.REL.NOINC `($__internal_5_$__cuda_sm20_rem_u64) ;  /* 0x0000002000187944 */ /* 0x00afea0003c00000 */
.L_x_228:
[----:B------:R-:W-:Y:S05]  /*15e0*/  BSYNC.RECONVERGENT B0 ;  /* 0x0000000000007941 */ /* 0x000fea0003800200 */
.L_x_226:
        /* <DEDUP_REMOVED lines=9> */
.L_x_221:
[----:B------:R-:W0:Y:S02]  /*1680*/  LDS R25, [R3] ;  /* 0x0000000003197984 */ /* 0x000e240000000800 */
        /* <DEDUP_REMOVED lines=37> */
.L_x_232:
[----:B------:R-:W-:Y:S01]  /*18e0*/  IMAD.MOV.U32 R18, RZ, RZ, R22 ;  /* 0x000000ffff127224 */ /* 0x000fe200078e0016 */
[----:B------:R-:W-:-:S07]  /*18f0*/  MOV R24, 0x1910 ;  /* 0x0000191000187802 */ /* 0x000fce0000000f00 */
[----:B-1-3--:R-:W-:Y:S05]  /*1900*/  CALL.REL.NOINC `($__internal_5_$__cuda_sm20_rem_u64) ;  /* 0x0000001c004c7944 */ /* 0x00afea0003c00000 */
.L_x_233:
[----:B------:R-:W-:Y:S05]  /*1910*/  BSYNC.RECONVERGENT B0 ;  /* 0x0000000000007941 */ /* 0x000fea0003800200 */
.L_x_231:
        /* <DEDUP_REMOVED lines=8> */
.L_x_230:
        /* <DEDUP_REMOVED lines=8> */
[----:B------:R-:W-:Y:S01]  /*1a20*/  MOV R16, RZ ;  /* 0x000000ff00107202 */ /* 0x000fe20000000f00 */
        /* <DEDUP_REMOVED lines=18> */
.L_x_235:
[----:B------:R-:W-:Y:S01]  /*1b50*/  IMAD.MOV.U32 R18, RZ, RZ, R22 ;  /* 0x000000ffff127224 */ /* 0x000fe200078e0016 */
[----:B------:R-:W-:-:S07]  /*1b60*/  MOV R24, 0x1b80 ;  /* 0x00001b8000187802 */ /* 0x000fce0000000f00 */
[----:B-1-3--:R-:W-:Y:S05]  /*1b70*/  CALL.REL.NOINC `($__internal_5_$__cuda_sm20_rem_u64) ;  /* 0x0000001800b07944 */ /* 0x00afea0003c00000 */
.L_x_236:
[----:B------:R-:W-:Y:S05]  /*1b80*/  BSYNC.RECONVERGENT B0 ;  /* 0x0000000000007941 */ /* 0x000fea0003800200 */
.L_x_234:
        /* <DEDUP_REMOVED lines=9> */
.L_x_229:
[----:B------:R-:W0:Y:S02]  /*1c20*/  LDS R25, [R3+0x4] ;  /* 0x0000040003197984 */ /* 0x000e240000000800 */
        /* <DEDUP_REMOVED lines=37> */
.L_x_240:
[----:B------:R-:W-:Y:S01]  /*1e80*/  IMAD.MOV.U32 R18, RZ, RZ, R22 ;  /* 0x000000ffff127224 */ /* 0x000fe200078e0016 */
[----:B------:R-:W-:-:S07]  /*1e90*/  MOV R24, 0x1eb0 ;  /* 0x00001eb000187802 */ /* 0x000fce0000000f00 */
[----:B-1-3--:R-:W-:Y:S05]  /*1ea0*/  CALL.REL.NOINC `($__internal_5_$__cuda_sm20_rem_u64) ;  /* 0x0000001400e47944 */ /* 0x00afea0003c00000 */
.L_x_241:
[----:B------:R-:W-:Y:S05]  /*1eb0*/  BSYNC.RECONVERGENT B0 ;  /* 0x0000000000007941 */ /* 0x000fea0003800200 */
.L_x_239:
        /* <DEDUP_REMOVED lines=8> */
.L_x_238:
        /* <DEDUP_REMOVED lines=27> */
.L_x_243:
[----:B------:R-:W-:Y:S01]  /*20f0*/  IMAD.MOV.U32 R18, RZ, RZ, R22 ;  /* 0x000000ffff127224 */ /* 0x000fe200078e0016 */
[----:B------:R-:W-:-:S07]  /*2100*/  MOV R24, 0x2120 ;  /* 0x0000212000187802 */ /* 0x000fce0000000f00 */
[----:B-1-3--:R-:W-:Y:S05]  /*2110*/  CALL.REL.NOINC `($__internal_5_$__cuda_sm20_rem_u64) ;  /* 0x0000001400487944 */ /* 0x00afea0003c00000 */
.L_x_244:
[----:B------:R-:W-:Y:S05]  /*2120*/  BSYNC.RECONVERGENT B0 ;  /* 0x0000000000007941 */ /* 0x000fea0003800200 */
.L_x_242:
        /* <DEDUP_REMOVED lines=9> */
.L_x_237:
[----:B------:R-:W-:Y:S01]  /*21c0*/  VIADD R9, R9, 0x4 ;  /* 0x0000000409097836 */ /* 0x000fe20000000000 */
[C---:B------:R-:W-:Y:S01]  /*21d0*/  IADD3 R10, PT, PT, R13.reuse, R10, RZ ;  /* 0x0000000a0d0a7210 */ /* 0x040fe20007ffe0ff */
[C---:B------:R-:W-:Y:S02]  /*21e0*/  IMAD.IADD R11, R13.reuse, 0x1, R11 ;  /* 0x000000010d0b7824 */ /* 0x040fe400078e020b */
[----:B------:R-:W-:Y:S01]  /*21f0*/  IMAD.IADD R12, R13, 0x1, R12 ;  /* 0x000000010d0c7824 */ /* 0x000fe200078e020c */
[----:B------:R-:W-:Y:S01]  /*2200*/  ISETP.NE.AND P0, PT, R9, RZ, PT ;  /* 0x000000ff0900720c */ /* 0x000fe20003f05270 */
[----:B------:R-:W-:Y:S02]  /*2210*/  IMAD.IADD R8, R13, 0x1, R8 ;  /* 0x000000010d087824 */ /* 0x000fe400078e0208 */
[----:B------:R-:W-:-:S10]  /*2220*/  VIADD R3, R3, 0x10 ;  /* 0x0000001003037836 */ /* 0x000fd40000000000 */
[----:B------:R-:W-:Y:S05]  /*2230*/  @P0 BRA `(.L_x_245) ;  /* 0xffffffe800400947 */ /* 0x000fea000383ffff */
.L_x_212:
[----:B------:R-:W-:Y:S01]  /*2240*/  ISETP.NE.AND P0, PT, R0, RZ, PT ;  /* 0x000000ff0000720c */ /* 0x000fe20003f05270 */
[----:B------:R-:W-:-:S12]  /*2250*/  BSSY.RECONVERGENT B0, `(.L_x_246) ;  /* 0x0000132000007945 */ /* 0x000fd80003800200 */
[----:B------:R-:W-:Y:S05]  /*2260*/  @!P0 BRA `(.L_x_247) ;  /* 0x0000001000c08947 */ /* 0x000fea0003800000 */
[----:B------:R-:W0:Y:S01]  /*2270*/  S2UR UR5, SR_CgaCtaId ;  /* 0x00000000000579c3 */ /* 0x000e220000008800 */
[----:B------:R-:W2:Y:S01]  /*2280*/  LDCU UR11, c[0x0][0x3a0] ;  /* 0x00007400ff0b77ac */ /* 0x000ea20008000800 */
[----:B------:R-:W-:Y:S01]  /*2290*/  BSSY.RECONVERGENT B1, `(.L_x_248) ;  /* 0x0000065000017945 */ /* 0x000fe20003800200 */
[----:B------:R-:W-:Y:S01]  /*22a0*/  UMOV UR4, 0x400 ;  /* 0x0000040000047882 */ /* 0x000fe20000000000 */
[----:B--2---:R-:W-:Y:S01]  /*22b0*/  IMAD R3, R4, UR11, R5 ;  /* 0x0000000b04037c24 */ /* 0x004fe2000f8e0205 */
        /* <DEDUP_REMOVED lines=21> */
[----:B------:R-:W0:Y:S02]  /*2410*/  LDCU UR4, c[0x0][0x3a8] ;  /* 0x00007500ff0477ac */ /* 0x000e240008000800 */
        /* <DEDUP_REMOVED lines=19> */
.L_x_252:
[----:B------:R-:W-:Y:S01]  /*2550*/  IMAD.MOV.U32 R18, RZ, RZ, R8 ;  /* 0x000000ffff127224 */ /* 0x000fe200078e0008 */
[----:B------:R-:W-:-:S07]  /*2560*/  MOV R24, 0x2580 ;  /* 0x0000258000187802 */ /* 0x000fce0000000f00 */
[----:B-1-3--:R-:W-:Y:S05]  /*2570*/  CALL.REL.NOINC `($__internal_5_$__cuda_sm20_rem_u64) ;  /* 0x0000001000307944 */ /* 0x00afea0003c00000 */
[----:B------:R-:W-:Y:S02]  /*2580*/  IMAD.MOV.U32 R8, RZ, RZ, R22 ;  /* 0x000000ffff087224 */ /* 0x000fe400078e0016 */
[----:B------:R-:W-:-:S07]  /*2590*/  IMAD.MOV.U32 R9, RZ, RZ, R23 ;  /* 0x000000ffff097224 */ /* 0x000fce00078e0017 */
.L_x_253:
[----:B------:R-:W-:Y:S05]  /*25a0*/  BSYNC.RECONVERGENT B2 ;  /* 0x0000000000027941 */ /* 0x000fea0003800200 */
.L_x_251:
        /* <DEDUP_REMOVED lines=8> */
.L_x_250:
        /* <DEDUP_REMOVED lines=17> */
[----:B------:R-:W-:Y:S01]  /*2740*/  IMAD.HI.U32 R9, R11, R9, R10 ;  /* 0x000000090b097227 */ /* 0x000fe200078e000a */
[----:B------:R-:W-:-:S05]  /*2750*/  MOV R11, RZ ;  /* 0x000000ff000b7202 */ /* 0x000fca0000000f00 */
        /* <DEDUP_REMOVED lines=9> */
.L_x_255:
[----:B------:R-:W-:Y:S01]  /*27f0*/  IMAD.MOV.U32 R18, RZ, RZ, R8 ;  /* 0x000000ffff127224 */ /* 0x000fe200078e0008 */
[----:B------:R-:W-:-:S07]  /*2800*/  MOV R24, 0x2820 ;  /* 0x0000282000187802 */ /* 0x000fce0000000f00 */
[----:B-1-3--:R-:W-:Y:S05]  /*2810*/  CALL.REL.NOINC `($__internal_5_$__cuda_sm20_rem_u64) ;  /* 0x0000000c00887944 */ /* 0x00afea0003c00000 */
[----:B------:R-:W-:Y:S02]  /*2820*/  IMAD.MOV.U32 R10, RZ, RZ, R22 ;  /* 0x000000ffff0a7224 */ /* 0x000fe400078e0016 */
[----:B------:R-:W-:-:S07]  /*2830*/  IMAD.MOV.U32 R11, RZ, RZ, R23 ;  /* 0x000000ffff0b7224 */ /* 0x000fce00078e0017 */
.L_x_256:
[----:B------:R-:W-:Y:S05]  /*2840*/  BSYNC.RECONVERGENT B2 ;  /* 0x0000000000027941 */ /* 0x000fea0003800200 */
.L_x_254:
        /* <DEDUP_REMOVED lines=9> */
.L_x_249:
[----:B------:R-:W-:Y:S05]  /*28e0*/  BSYNC.RECONVERGENT B1 ;  /* 0x0000000000017941 */ /* 0x000fea0003800200 */
.L_x_248:
[----:B------:R-:W-:-:S13]  /*28f0*/  ISETP.NE.AND P0, PT, R0, 0x1, PT ;  /* 0x000000010000780c */ /* 0x000fda0003f05270 */
[----:B------:R-:W-:Y:S05]  /*2900*/  @!P0 BRA `(.L_x_247) ;  /* 0x0000000c00188947 */ /* 0x000fea0003800000 */
[----:B------:R-:W0:Y:S01]  /*2910*/  LDS R17, [R5+0x4] ;  /* 0x0000040005117984 */ /* 0x000e220000000800 */
[----:B------:R-:W-:Y:S01]  /*2920*/  BSSY.RECONVERGENT B1, `(.L_x_257) ;  /* 0x0000061000017945 */ /* 0x000fe20003800200 */
[----:B0-----:R-:W-:-:S04]  /*2930*/  ISETP.NE.U32.AND P0, PT, R17, RZ, PT ;  /* 0x000000ff1100720c */ /* 0x001fc80003f05070 */
[----:B------:R-:W-:-:S13]  /*2940*/  ISETP.NE.AND.EX P0, PT, RZ, RZ, PT, P0 ;  /* 0x000000ffff00720c */ /* 0x000fda0003f05300 */
[----:B------:R-:W-:Y:S05]  /*2950*/  @!P0 BRA `(.L_x_258) ;  /* 0x0000000400748947 */ /* 0x000fea0003800000 */
[----:B------:R-:W0:Y:S01]  /*2960*/  LDC.64 R8, c[0x0][0x388] ;  /* 0x0000e200ff087b82 */ /* 0x000e220000000a00 */
[----:B------:R-:W-:-:S05]  /*2970*/  IMAD R10, R3, R2, R2 ;  /* 0x00000002030a7224 */ /* 0x000fca00078e0202 */
[----:B------:R-:W-:-:S05]  /*2980*/  IADD3 R11, PT, PT, R10, R19, RZ ;  /* 0x000000130a0b7210 */ /* 0x000fca0007ffe0ff */
        /* <DEDUP_REMOVED lines=33> */
.L_x_261:
[----:B------:R-:W-:Y:S01]  /*2ba0*/  IMAD.MOV.U32 R18, RZ, RZ, R8 ;  /* 0x000000ffff127224 */ /* 0x000fe200078e0008 */
[----:B------:R-:W-:-:S07]  /*2bb0*/  MOV R24, 0x2bd0 ;  /* 0x00002bd000187802 */ /* 0x000fce0000000f00 */
[----:B-1-3--:R-:W-:Y:S05]  /*2bc0*/  CALL.REL.NOINC `($__internal_5_$__cuda_sm20_rem_u64) ;  /* 0x00000008009c7944 */ /* 0x00afea0003c00000 */
[----:B------:R-:W-:Y:S01]  /*2bd0*/  IMAD.MOV.U32 R8, RZ, RZ, R22 ;  /* 0x000000ffff087224 */ /* 0x000fe200078e0016 */
[----:B------:R-:W-:-:S07]  /*2be0*/  MOV R9, R23 ;  /* 0x0000001700097202 */ /* 0x000fce0000000f00 */
.L_x_262:
[----:B------:R-:W-:Y:S05]  /*2bf0*/  BSYNC.RECONVERGENT B2 ;  /* 0x0000000000027941 */ /* 0x000fea0003800200 */
.L_x_260:
        /* <DEDUP_REMOVED lines=8> */
.L_x_259:
        /* <DEDUP_REMOVED lines=28> */
.L_x_264:
[----:B------:R-:W-:Y:S01]  /*2e40*/  IMAD.MOV.U32 R18, RZ, RZ, R8 ;  /* 0x000000ffff127224 */ /* 0x000fe200078e0008 */
[----:B------:R-:W-:-:S07]  /*2e50*/  MOV R24, 0x2e70 ;  /* 0x00002e7000187802 */ /* 0x000fce0000000f00 */
[----:B-1-3--:R-:W-:Y:S05]  /*2e60*/  CALL.REL.NOINC `($__internal_5_$__cuda_sm20_rem_u64) ;  /* 0x0000000400f47944 */ /* 0x00afea0003c00000 */
[----:B------:R-:W-:Y:S01]  /*2e70*/  IMAD.MOV.U32 R10, RZ, RZ, R22 ;  /* 0x000000ffff0a7224 */ /* 0x000fe200078e0016 */
[----:B------:R-:W-:-:S07]  /*2e80*/  MOV R11, R23 ;  /* 0x00000017000b7202 */ /* 0x000fce0000000f00 */
.L_x_265:
[----:B------:R-:W-:Y:S05]  /*2e90*/  BSYNC.RECONVERGENT B2 ;  /* 0x0000000000027941 */ /* 0x000fea0003800200 */
.L_x_263:
        /* <DEDUP_REMOVED lines=9> */
.L_x_258:
[----:B------:R-:W-:Y:S05]  /*2f30*/  BSYNC.RECONVERGENT B1 ;  /* 0x0000000000017941 */ /* 0x000fea0003800200 */
.L_x_257:
        /* <DEDUP_REMOVED lines=26> */
[----:B0-----:R-:W3:Y:S02]  /*30e0*/  MUFU.RCP R5, R5 ;  /* 0x0000000500057308 */ /* 0x001ee40000001000 */
[----:B---3--:R-:W-:-:S06]  /*30f0*/  VIADD R7, R5, 0xffffffe ;  /* 0x0ffffffe05077836 */ /* 0x008fcc0000000000 */
        /* <DEDUP_REMOVED lines=14> */
.L_x_268:
[----:B------:R-:W-:Y:S01]  /*31e0*/  IMAD.MOV.U32 R18, RZ, RZ, R8 ;  /* 0x000000ffff127224 */ /* 0x000fe200078e0008 */
[----:B------:R-:W-:-:S07]  /*31f0*/  MOV R24, 0x3210 ;  /* 0x0000321000187802 */ /* 0x000fce0000000f00 */
[----:B-1-3--:R-:W-:Y:S05]  /*3200*/  CALL.REL.NOINC `($__internal_5_$__cuda_sm20_rem_u64) ;  /* 0x00000004000c7944 */ /* 0x00afea0003c00000 */
[----:B------:R-:W-:Y:S01]  /*3210*/  IMAD.MOV.U32 R6, RZ, RZ, R22 ;  /* 0x000000ffff067224 */ /* 0x000fe200078e0016 */
[----:B------:R-:W-:-:S07]  /*3220*/  MOV R7, R23 ;  /* 0x0000001700077202 */ /* 0x000fce0000000f00 */
.L_x_269:
[----:B------:R-:W-:Y:S05]  /*3230*/  BSYNC.RECONVERGENT B1 ;  /* 0x0000000000017941 */ /* 0x000fea0003800200 */
.L_x_267:
        /* <DEDUP_REMOVED lines=8> */
.L_x_266:
        /* <DEDUP_REMOVED lines=28> */
.L_x_271:
[----:B------:R-:W-:Y:S01]  /*3480*/  IMAD.MOV.U32 R18, RZ, RZ, R8 ;  /* 0x000000ffff127224 */ /* 0x000fe200078e0008 */
[----:B------:R-:W-:-:S07]  /*3490*/  MOV R24, 0x34b0 ;  /* 0x000034b000187802 */ /* 0x000fce0000000f00 */
[----:B-1-3--:R-:W-:Y:S05]  /*34a0*/  CALL.REL.NOINC `($__internal_5_$__cuda_sm20_rem_u64) ;  /* 0x0000000000647944 */ /* 0x00afea0003c00000 */
[----:B------:R-:W-:Y:S01]  /*34b0*/  MOV R6, R22 ;  /* 0x0000001600067202 */ /* 0x000fe20000000f00 */
[----:B------:R-:W-:-:S07]  /*34c0*/  IMAD.MOV.U32 R7, RZ, RZ, R23 ;  /* 0x000000ffff077224 */ /* 0x000fce00078e0017 */
.L_x_272:
[----:B------:R-:W-:Y:S05]  /*34d0*/  BSYNC.RECONVERGENT B1 ;  /* 0x0000000000017941 */ /* 0x000fea0003800200 */
.L_x_270:
        /* <DEDUP_REMOVED lines=9> */
.L_x_247:
[----:B------:R-:W-:Y:S05]  /*3570*/  BSYNC.RECONVERGENT B0 ;  /* 0x0000000000007941 */ /* 0x000fea0003800200 */
.L_x_246:
[----:B------:R-:W0:Y:S01]  /*3580*/  LDCU UR4, c[0x0][0x398] ;  /* 0x00007300ff0477ac */ /* 0x000e220008000800 */
[----:B------:R-:W-:-:S05]  /*3590*/  VIADD R4, R4, 0x1 ;  /* 0x0000000104047836 */ /* 0x000fca0000000000 */
[----:B0-----:R-:W-:-:S13]  /*35a0*/  ISETP.NE.AND P0, PT, R4, UR4, PT ;  /* 0x0000000404007c0c */ /* 0x001fda000bf05270 */
[----:B------:R-:W-:Y:S05]  /*35b0*/  @P0 BRA `(.L_x_273) ;  /* 0xffffffd4000c0947 */ /* 0x000fea000383ffff */
[----:B------:R-:W0:Y:S01]  /*35c0*/  LDC.64 R4, c[0x0][0x390] ;  /* 0x0000e400ff047b82 */ /* 0x000e220000000a00 */
[----:B------:R-:W2:Y:S01]  /*35d0*/  LDCU UR4, c[0x0][0x39c] ;  /* 0x00007380ff0477ac */ /* 0x000ea20008000800 */
[C---:B0-----:R-:W-:Y:S01]  /*35e0*/  IMAD.WIDE.U32 R4, R19.reuse, 0x8, R4 ;  /* 0x0000000813047825 */ /* 0x041fe200078e0004 */
[----:B------:R-:W-:-:S04]  /*35f0*/  IADD3 R19, PT, PT, R19, UR8, RZ ;  /* 0x0000000813137c10 */ /* 0x000fc8000fffe0ff */
[----:B-----5:R4:W-:Y:S01]  /*3600*/  STG.E.64 desc[UR6][R4.64], R14 ;  /* 0x0000000e04007986 */ /* 0x0209e2000c101b06 */
[----:B--2---:R-:W-:-:S13]  /*3610*/  ISETP.GT.U32.AND P0, PT, R19, UR4, PT ;  /* 0x0000000413007c0c */ /* 0x004fda000bf04070 */
[----:B----4-:R-:W-:Y:S05]  /*3620*/  @!P0 BRA `(.L_x_274) ;  /* 0xffffffd000d08947 */ /* 0x010fea000383ffff */
[----:B------:R-:W-:Y:S05]  /*3630*/  EXIT ;  /* 0x000000000000794d */ /* 0x000fea0003800000 */
        .weak           $__internal_5_$__cuda_sm20_rem_u64
        .type           $__internal_5_$__cuda_sm20_rem_u64,@function
        .size           $__internal_5_$__cuda_sm20_rem_u64,(.L_x_363 - $__internal_5_$__cuda_sm20_rem_u64)
$__internal_5_$__cuda_sm20_rem_u64:
        /* <DEDUP_REMOVED lines=8> */
[----:B------:R-:W-:-:S04]  /*36c0*/  IMAD.HI.U32 R16, R22, R29, RZ ;  /* 0x0000001d16107227 */ /* 0x000fc800078e00ff */
[----:B------:R-:W-:Y:S02]  /*36d0*/  IMAD.X R27, RZ, RZ, ~R17, P0 ;  /* 0x000000ffff1b7224 */ /* 0x000fe400000e0e11 */
[----:B------:R-:W-:Y:S02]  /*36e0*/  IMAD.MOV.U32 R17, RZ, RZ, R22 ;  /* 0x000000ffff117224 */ /* 0x000fe400078e0016 */
[----:B------:R-:W-:-:S04]  /*36f0*/  IMAD.WIDE.U32 R16, P0, R22, R27, R16 ;  /* 0x0000001b16107225 */ /* 0x000fc80007800010 */
[----:B------:R-:W-:-:S04]  /*3700*/  IMAD.HI.U32 R16, P1, R23, R29, R16 ;  /* 0x0000001d17107227 */ /* 0x000fc80007820010 */
[CC--:B------:R-:W-:Y:S02]  /*3710*/  IMAD R17, R23.reuse, R27.reuse, RZ ;  /* 0x0000001b17117224 */ /* 0x0c0fe400078e02ff */
[----:B------:R-:W-:-:S03]  /*3720*/  IMAD.HI.U32 R27, R23, R27, RZ ;  /* 0x0000001b171b7227 */ /* 0x000fc600078e00ff */
[----:B------:R-:W-:Y:S01]  /*3730*/  IADD3 R17, P2, PT, R17, R16, RZ ;  /* 0x0000001011117210 */ /* 0x000fe20007f5e0ff */
[----:B------:R-:W-:-:S04]  /*3740*/  IMAD.X R27, R27, 0x1, R23, P0 ;  /* 0x000000011b1b7824 */ /* 0x000fc800000e0617 */
[----:B------:R-:W-:Y:S01]  /*3750*/  IMAD.WIDE.U32 R22, R17, R6, RZ ;  /* 0x0000000611167225 */ /* 0x000fe200078e00ff */
[----:B------:R-:W-:-:S03]  /*3760*/  IADD3.X R27, PT, PT, RZ, RZ, R27, P2, P1 ;  /* 0x000000ffff1b7210 */ /* 0x000fc600017e241b */
[----:B------:R-:W-:Y:S01]  /*3770*/  IMAD R16, R17, R7, R23 ;  /* 0x0000000711107224 */ /* 0x000fe200078e0217 */
[----:B------:R-:W-:-:S03]  /*3780*/  IADD3 R23, P0, PT, RZ, -R22, RZ ;  /* 0x80000016ff177210 */ /* 0x000fc60007f1e0ff */
[----:B------:R-:W-:Y:S02]  /*3790*/  IMAD R22, R27, R6, R16 ;  /* 0x000000061b167224 */ /* 0x000fe400078e0210 */
[----:B------:R-:W-:-:S03]  /*37a0*/  IMAD.HI.U32 R16, R17, R23, RZ ;  /* 0x0000001711107227 */ /* 0x000fc600078e00ff */
[----:B------:R-:W-:-:S05]  /*37b0*/  IADD3.X R22, PT, PT, RZ, ~R22, RZ, P0, !PT ;  /* 0x80000016ff167210 */ /* 0x000fca00007fe4ff */
[----:B------:R-:W-:-:S04]  /*37c0*/  IMAD.WIDE.U32 R16, P0, R17, R22, R16 ;  /* 0x0000001611107225 */ /* 0x000fc80007800010 */
[----:B------:R-:W-:-:S04]  /*37d0*/  IMAD.HI.U32 R23, P1, R27, R23, R16 ;  /* 0x000000171b177227 */ /* 0x000fc80007820010 */
[CC--:B------:R-:W-:Y:S02]  /*37e0*/  IMAD R16, R27.reuse, R22.reuse, RZ ;  /* 0x000000161b107224 */ /* 0x0c0fe400078e02ff */
[----:B------:R-:W-:-:S03]  /*37f0*/  IMAD.HI.U32 R22, R27, R22, RZ ;  /* 0x000000161b167227 */ /* 0x000fc600078e00ff */
[----:B------:R-:W-:Y:S01]  /*3800*/  IADD3 R23, P2, PT, R16, R23, RZ ;  /* 0x0000001710177210 */ /* 0x000fe20007f5e0ff */
[----:B------:R-:W-:Y:S02]  /*3810*/  IMAD.X R22, R22, 0x1, R27, P0 ;  /* 0x0000000116167824 */ /* 0x000fe400000e061b */
[----:B------:R-:W-:Y:S02]  /*3820*/  IMAD.MOV.U32 R17, RZ, RZ, RZ ;  /* 0x000000ffff117224 */ /* 0x000fe400078e00ff */
        /* <DEDUP_REMOVED lines=11> */
[----:B------:R-:W-:-:S03]  /*38e0*/  IMAD R23, R23, R7, R17 ;  /* 0x0000000717177224 */ /* 0x000fc600078e0211 */
[-C--:B------:R-:W-:Y:S01]  /*38f0*/  ISETP.GE.U32.AND P0, PT, R29, R6.reuse, PT ;  /* 0x000000061d00720c */ /* 0x080fe20003f06070 */
[----:B------:R-:W-:-:S05]  /*3900*/  IMAD R16, R27, R6, R23 ;  /* 0x000000061b107224 */ /* 0x000fca00078e0217 */
[----:B------:R-:W-:Y:S01]  /*3910*/  IADD3.X R18, PT, PT, ~R16, R25, RZ, P1, !PT ;  /* 0x0000001910127210 */ /* 0x000fe20000ffe5ff */
[----:B------:R-:W-:Y:S01]  /*3920*/  IMAD.MOV.U32 R25, RZ, RZ, 0x0 ;  /* 0x00000000ff197424 */ /* 0x000fe200078e00ff */
[----:B------:R-:W-:Y:S02]  /*3930*/  IADD3 R17, P1, PT, -R6, R29, RZ ;  /* 0x0000001d06117210 */ /* 0x000fe40007f3e1ff */
[----:B------:R-:W-:-:S03]  /*3940*/  ISETP.GE.U32.AND.EX P0, PT, R18, R7, PT, P0 ;  /* 0x000000071200720c */ /* 0x000fc60003f06100 */
[--C-:B------:R-:W-:Y:S01]  /*3950*/  IMAD.X R16, R18, 0x1, ~R7.reuse, P1 ;  /* 0x0000000112107824 */ /* 0x100fe200008e0e07 */
[----:B------:R-:W-:Y:S02]  /*3960*/  SEL R17, R17, R29, P0 ;  /* 0x0000001d11117207 */ /* 0x000fe40000000000 */
[----:B------:R-:W-:Y:S02]  /*3970*/  ISETP.NE.U32.AND P1, PT, R6, RZ, PT ;  /* 0x000000ff0600720c */ /* 0x000fe40003f25070 */
        /* <DEDUP_REMOVED lines=10> */
[----:B------:R-:W-:Y:S06]  /*3a20*/  RET.REL.NODEC R24 `(_ZN3lux4cuda4tfhe22keyswitch_fused_kernelEPKmS3_Pmjjjjm) ;  /* 0xffffffc418747950 */ /* 0x000fec0003c3ffff */
.L_x_275:
        /* <DEDUP_REMOVED lines=13> */
.L_x_363:


//--------------------- .text._ZN3lux4cuda4tfhe34keyswitch_accumulate_shared_kernelEPKiPKmPmjjjm --------------------------
	.section	.text._ZN3lux4cuda4tfhe34keyswitch_accumulate_shared_kernelEPKiPKmPmjjjm,"ax",@progbits
	.align	128
        .global         _ZN3lux4cuda4tfhe34keyswitch_accumulate_shared_kernelEPKiPKmPmjjjm
        .type           _ZN3lux4cuda4tfhe34keyswitch_accumulate_shared_kernelEPKiPKmPmjjjm,@function
        .size           _ZN3lux4cuda4tfhe34keyswitch_accumulate_shared_kernelEPKiPKmPmjjjm,(.L_x_364 - _ZN3lux4cuda4tfhe34keyswitch_accumulate_shared_kernelEPKiPKmPmjjjm)
        .other          _ZN3lux4cuda4tfhe34keyswitch_accumulate_shared_kernelEPKiPKmPmjjjm,@"STO_CUDA_ENTRY STV_DEFAULT"
_ZN3lux4cuda4tfhe34keyswitch_accumulate_shared_kernelEPKiPKmPmjjjm:
.text._ZN3lux4cuda4tfhe34keyswitch_accumulate_shared_kernelEPKiPKmPmjjjm:
[----:B------:R-:W-:Y:S01]  /*0000*/  LDC R1, c[0x0][0x37c] ;  /* 0x0000df00ff017b82 */ /* 0x000fe20000000800 */
[----:B------:R-:W0:Y:S07]  /*0010*/  S2R R0, SR_CTAID.X ;  /* 0x0000000000007919 */ /* 0x000e2e0000002500 */
[----:B------:R-:W0:Y:S02]  /*0020*/  LDC R7, c[0x0][0x39c] ;  /* 0x0000e700ff077b82 */ /* 0x000e240000000800 */
[----:B0-----:R-:W-:-:S13]  /*0030*/  ISETP.GT.U32.AND P0, PT, R0, R7, PT ;  /* 0x000000070000720c */ /* 0x001fda0003f04070 */
[----:B------:R-:W-:Y:S05]  /*0040*/  @P0 EXIT ;  /* 0x000000000000094d */ /* 0x000fea0003800000 */
[----:B------:R-:W0:Y:S01]  /*0050*/  S2R R2, SR_TID.X ;  /* 0x0000000000027919 */ /* 0x000e220000002100 */
[----:B------:R-:W1:Y:S01]  /*0060*/  LDCU UR4, c[0x0][0x3a0] ;  /* 0x00007400ff0477ac */ /* 0x000e620008000800 */
[----:B------:R-:W-:Y:S01]  /*0070*/  BSSY.RECONVERGENT B0, `(.L_x_276) ;  /* 0x000006f000007945 */ /* 0x000fe20003800200 */
[----:B------:R-:W-:Y:S01]  /*0080*/  CS2R R4, SRZ ;  /* 0x0000000000047805 */ /* 0x000fe2000001ff00 */
[----:B------:R-:W1:Y:S01]  /*0090*/  LDCU UR5, c[0x0][0x398] ;  /* 0x00007300ff0577ac */ /* 0x000e620008000800 */
[----:B------:R-:W2:Y:S01]  /*00a0*/  LDCU UR6, c[0x0][0x360] ;  /* 0x00006c00ff0677ac */ /* 0x000ea20008000800 */
[----:B------:R-:W3:Y:S01]  /*00b0*/  LDCU.64 UR8, c[0x0][0x358] ;  /* 0x00006b00ff0877ac */ /* 0x000ee20008000a00 */
[----:B------:R-:W4:Y:S01]  /*00c0*/  LDCU UR7, c[0x0][0x3ac] ;  /* 0x00007580ff0777ac */ /* 0x000f220008000800 */
[----:B-1----:R-:W-:Y:S01]  /*00d0*/  UIMAD UR4, UR4, UR5, URZ ;  /* 0x00000005040472a4 */ /* 0x002fe2000f8e02ff */
[----:B------:R-:W1:Y:S01]  /*00e0*/  LDCU UR5, c[0x0][0x3a8] ;  /* 0x00007500ff0577ac */ /* 0x000e620008000800 */
[----:B--2---:R-:W-:-:S04]  /*00f0*/  IMAD.U32 R3, RZ, RZ, UR6 ;  /* 0x00000006ff037e24 */ /* 0x004fc8000f8e00ff */
[----:B0-----:R-:W-:-:S13]  /*0100*/  ISETP.GE.U32.AND P0, PT, R2, UR4, PT ;  /* 0x0000000402007c0c */ /* 0x001fda000bf06070 */
[----:B-1-34-:R-:W-:Y:S05]  /*0110*/  @P0 BRA `(.L_x_277) ;  /* 0x0000000400900947 */ /* 0x01afea0003800000 */
[----:B------:R-:W0:Y:S01]  /*0120*/  LDC.64 R12, c[0x0][0x380] ;  /* 0x0000e000ff0c7b82 */ /* 0x000e220000000a00 */
[----:B------:R-:W-:Y:S01]  /*0130*/  VIADD R7, R7, 0x1 ;  /* 0x0000000107077836 */ /* 0x000fe20000000000 */
[----:B------:R-:W-:Y:S01]  /*0140*/  CS2R R4, SRZ ;  /* 0x0000000000047805 */ /* 0x000fe2000001ff00 */
[----:B------:R-:W-:-:S05]  /*0150*/  IMAD.MOV.U32 R6, RZ, RZ, R2 ;  /* 0x000000ffff067224 */ /* 0x000fca00078e0002 */
[----:B------:R-:W1:Y:S08]  /*0160*/  LDC.64 R14, c[0x0][0x388] ;  /* 0x0000e200ff0e7b82 */ /* 0x000e700000000a00 */
[----:B------:R-:W2:Y:S02]  /*0170*/  LDC.64 R16, c[0x0][0x3a8] ;  /* 0x0000ea00ff107b82 */ /* 0x000ea40000000a00 */
.L_x_287:
[----:B0-----:R-:W-:-:S05]  /*0180*/  IMAD.WIDE.U32 R8, R6, 0x4, R12 ;  /* 0x0000000406087825 */ /* 0x001fca00078e000c */
[----:B------:R-:W3:Y:S01]  /*0190*/  LDG.E.CONSTANT R23, desc[UR8][R8.64] ;  /* 0x0000000808177981 */ /* 0x000ee2000c1e9900 */
[----:B------:R-:W-:Y:S01]  /*01a0*/  BSSY.RECONVERGENT B1, `(.L_x_278) ;  /* 0x0000058000017945 */ /* 0x000fe20003800200 */
[----:B---3--:R-:W-:-:S04]  /*01b0*/  ISETP.NE.U32.AND P0, PT, R23, RZ, PT ;  /* 0x000000ff1700720c */ /* 0x008fc80003f05070 */
[----:B------:R-:W-:-:S13]  /*01c0*/  ISETP.NE.AND.EX P0, PT, RZ, RZ, PT, P0 ;  /* 0x000000ffff00720c */ /* 0x000fda0003f05300 */
[----:B------:R-:W-:Y:S05]  /*01d0*/  @!P0 BRA `(.L_x_279) ;  /* 0x0000000400508947 */ /* 0x000fea0003800000 */
[----:B------:R-:W-:-:S04]  /*01e0*/  IMAD R19, R7, R6, R0 ;  /* 0x0000000607137224 */ /* 0x000fc800078e0200 */
[----:B-1----:R-:W-:-:S06]  /*01f0*/  IMAD.WIDE.U32 R18, R19, 0x8, R14 ;  /* 0x0000000813127825 */ /* 0x002fcc00078e000e */
[----:B------:R-:W5:Y:S01]  /*0200*/  LDG.E.64.CONSTANT R18, desc[UR8][R18.64] ;  /* 0x0000000812127981 */ /* 0x000f62000c1e9b00 */
[----:B------:R-:W0:Y:S01]  /*0210*/  LDC R11, c[0x0][0x3a8] ;  /* 0x0000ea00ff0b7b82 */ /* 0x000e220000000800 */
[----:B------:R-:W-:-:S07]  /*0220*/  ISETP.GE.AND P0, PT, R23, 0x1, PT ;  /* 0x000000011700780c */ /* 0x000fce0003f06270 */
[----:B------:R-:W1:Y:S06]  /*0230*/  LDC R9, c[0x0][0x3ac] ;  /* 0x0000eb00ff097b82 */ /* 0x000e6c0000000800 */
[----:B------:R-:W-:Y:S05]  /*0240*/  @!P0 BRA `(.L_x_280) ;  /* 0x0000000000a08947 */ /* 0x000fea0003800000 */
[-C--:B-----5:R-:W-:Y:S01]  /*0250*/  IMAD R21, R19, R23.reuse, RZ ;  /* 0x0000001713157224 */ /* 0x0a0fe200078e02ff */
[----:B------:R-:W-:Y:S01]  /*0260*/  BSSY.RECONVERGENT B2, `(.L_x_281) ;  /* 0x000001d000027945 */ /* 0x000fe20003800200 */
[----:B------:R-:W-:-:S04]  /*0270*/  IMAD.WIDE.U32 R18, R18, R23, RZ ;  /* 0x0000001712127225 */ /* 0x000fc800078e00ff */
[----:B------:R-:W-:-:S05]  /*0280*/  IMAD.IADD R22, R19, 0x1, R21 ;  /* 0x0000000113167824 */ /* 0x000fca00078e0215 */
[----:B------:R-:W-:-:S04]  /*0290*/  LOP3.LUT R8, R22, UR7, RZ, 0xfc, !PT ;  /* 0x0000000716087c12 */ /* 0x000fc8000f8efcff */
[----:B------:R-:W-:-:S13]  /*02a0*/  ISETP.NE.U32.AND P0, PT, R8, RZ, PT ;  /* 0x000000ff0800720c */ /* 0x000fda0003f05070 */
[----:B------:R-:W-:Y:S05]  /*02b0*/  @P0 BRA `(.L_x_282) ;  /* 0x0000000000500947 */ /* 0x000fea0003800000 */
[----:B------:R-:W3:Y:S01]  /*02c0*/  I2F.U32.RP R10, UR5 ;  /* 0x00000005000a7d06 */ /* 0x000ee20008209000 */
[----:B------:R-:W-:-:S07]  /*02d0*/  ISETP.NE.U32.AND P1, PT, RZ, UR5, PT ;  /* 0x00000005ff007c0c */ /* 0x000fce000bf25070 */
[----:B---3--:R-:W3:Y:S02]  /*02e0*/  MUFU.RCP R10, R10 ;  /* 0x0000000a000a7308 */ /* 0x008ee40000001000 */
[----:B---3--:R-:W-:-:S06]  /*02f0*/  IADD3 R8, PT, PT, R10, 0xffffffe, RZ ;  /* 0x0ffffffe0a087810 */ /* 0x008fcc0007ffe0ff */
[----:B-1----:R1:W0:Y:S02]  /*0300*/  F2I.FTZ.U32.TRUNC.NTZ R9, R8 ;  /* 0x0000000800097305 */ /* 0x002224000021f000 */
[----:B-1----:R-:W-:Y:S02]  /*0310*/  IMAD.MOV.U32 R8, RZ, RZ, RZ ;  /* 0x000000ffff087224 */ /* 0x002fe400078e00ff */
        /* <DEDUP_REMOVED lines=11> */
[----:B------:R-:W-:-:S05]  /*03d0*/  @!P1 LOP3.LUT R18, RZ, UR5, RZ, 0x33, !PT ;  /* 0x00000005ff129c12 */ /* 0x000fca000f8e33ff */
[----:B------:R-:W-:Y:S01]  /*03e0*/  IMAD.MOV.U32 R8, RZ, RZ, R18 ;  /* 0x000000ffff087224 */ /* 0x000fe200078e0012 */
[----:B------:R-:W-:Y:S06]  /*03f0*/  BRA `(.L_x_283) ;  /* 0x00000000000c7947 */ /* 0x000fec0003800000 */
.L_x_282:
[----:B------:R-:W-:Y:S02]  /*0400*/  MOV R8, R18 ;  /* 0x0000001200087202 */ /* 0x000fe40000000f00 */
[----:B------:R-:W-:-:S07]  /*0410*/  MOV R10, 0x430 ;  /* 0x00000430000a7802 */ /* 0x000fce0000000f00 */
[----:B012---:R-:W-:Y:S05]  /*0420*/  CALL.REL.NOINC `($__internal_6_$__cuda_sm20_rem_u64) ;  /* 0x0000000400787944 */ /* 0x007fea0003c00000 */
.L_x_283:
[----:B------:R-:W-:Y:S05]  /*0430*/  BSYNC.RECONVERGENT B2 ;  /* 0x0000000000027941 */ /* 0x000fea0003800200 */
.L_x_281:
        /* <DEDUP_REMOVED lines=9> */
.L_x_280:
        /* <DEDUP_REMOVED lines=8> */
[----:B------:R-:W3:Y:S01]  /*0550*/  I2F.U32.RP R10, UR5 ;  /* 0x00000005000a7d06 */ /* 0x000ee20008209000 */
[----:B------:R-:W-:Y:S01]  /*0560*/  IMAD.MOV.U32 R8, RZ, RZ, RZ ;  /* 0x000000ffff087224 */ /* 0x000fe200078e00ff */
[----:B------:R-:W-:-:S06]  /*0570*/  ISETP.NE.U32.AND P1, PT, RZ, UR5, PT ;  /* 0x00000005ff007c0c */ /* 0x000fcc000bf25070 */
[----:B---3--:R-:W0:Y:S02]  /*0580*/  MUFU.RCP R10, R10 ;  /* 0x0000000a000a7308 */ /* 0x008e240000001000 */
[----:B0-----:R-:W-:-:S06]  /*0590*/  VIADD R11, R10, 0xffffffe ;  /* 0x0ffffffe0a0b7836 */ /* 0x001fcc0000000000 */
[----:B-1----:R-:W0:Y:S02]  /*05a0*/  F2I.FTZ.U32.TRUNC.NTZ R9, R11 ;  /* 0x0000000b00097305 */ /* 0x002e24000021f000 */
        /* <DEDUP_REMOVED lines=13> */
.L_x_285:
[----:B------:R-:W-:Y:S02]  /*0680*/  MOV R8, R18 ;  /* 0x0000001200087202 */ /* 0x000fe40000000f00 */
[----:B------:R-:W-:-:S07]  /*0690*/  MOV R10, 0x6b0 ;  /* 0x000006b0000a7802 */ /* 0x000fce0000000f00 */
[----:B012---:R-:W-:Y:S05]  /*06a0*/  CALL.REL.NOINC `($__internal_6_$__cuda_sm20_rem_u64) ;  /* 0x0000000000d87944 */ /* 0x007fea0003c00000 */
.L_x_286:
[----:B------:R-:W-:Y:S05]  /*06b0*/  BSYNC.RECONVERGENT B2 ;  /* 0x0000000000027941 */ /* 0x000fea0003800200 */
.L_x_284:
[----:B------:R-:W-:-:S04]  /*06c0*/  ISETP.GE.U32.AND P0, PT, R4, R8, PT ;  /* 0x000000080400720c */ /* 0x000fc80003f06070 */
[----:B------:R-:W-:-:S04]  /*06d0*/  ISETP.GE.U32.AND.EX P0, PT, R5, R9, PT, P0 ;  /* 0x000000090500720c */ /* 0x000fc80003f06100 */
[----:B--2---:R-:W-:-:S04]  /*06e0*/  SEL R11, R16, RZ, !P0 ;  /* 0x000000ff100b7207 */ /* 0x004fc80004000000 */
[----:B------:R-:W-:Y:S02]  /*06f0*/  IADD3 R4, P1, P2, R11, R4, -R8 ;  /* 0x000000040b047210 */ /* 0x000fe40007a3e808 */
[----:B------:R-:W-:-:S04]  /*0700*/  SEL R8, R17, RZ, !P0 ;  /* 0x000000ff11087207 */ /* 0x000fc80004000000 */
[----:B------:R-:W-:-:S07]  /*0710*/  IADD3.X R5, PT, PT, R8, R5, ~R9, P1, P2 ;  /* 0x0000000508057210 */ /* 0x000fce0000fe4c09 */
.L_x_279:
[----:B------:R-:W-:Y:S05]  /*0720*/  BSYNC.RECONVERGENT B1 ;  /* 0x0000000000017941 */ /* 0x000fea0003800200 */
.L_x_278:
[----:B------:R-:W-:-:S05]  /*0730*/  IMAD.IADD R6, R3, 0x1, R6 ;  /* 0x0000000103067824 */ /* 0x000fca00078e0206 */
[----:B------:R-:W-:-:S13]  /*0740*/  ISETP.GE.U32.AND P0, PT, R6, UR4, PT ;  /* 0x0000000406007c0c */ /* 0x000fda000bf06070 */
[----:B------:R-:W-:Y:S05]  /*0750*/  @!P0 BRA `(.L_x_287) ;  /* 0xfffffff800888947 */ /* 0x000fea000383ffff */
.L_x_277:
[----:B------:R-:W-:Y:S05]  /*0760*/  BSYNC.RECONVERGENT B0 ;  /* 0x0000000000007941 */ /* 0x000fea0003800200 */
.L_x_276:
[----:B------:R-:W0:Y:S01]  /*0770*/  S2UR UR5, SR_CgaCtaId ;  /* 0x00000000000579c3 */ /* 0x000e220000008800 */
[----:B------:R-:W-:Y:S01]  /*0780*/  IMAD.MOV.U32 R6, RZ, RZ, R4 ;  /* 0x000000ffff067224 */ /* 0x000fe200078e0004 */
[----:B------:R-:W-:Y:S01]  /*0790*/  UMOV UR4, 0x400 ;  /* 0x0000040000047882 */ /* 0x000fe20000000000 */
[----:B------:R-:W-:Y:S01]  /*07a0*/  IMAD.MOV.U32 R7, RZ, RZ, R5 ;  /* 0x000000ffff077224 */ /* 0x000fe200078e0005 */
[----:B------:R-:W-:-:S04]  /*07b0*/  ISETP.GE.U32.AND P0, PT, R3, 0x2, PT ;  /* 0x000000020300780c */ /* 0x000fc80003f06070 */
[----:B------:R-:W3:Y:S01]  /*07c0*/  LDC.64 R4, c[0x0][0x3a8] ;  /* 0x0000ea00ff047b82 */ /* 0x000ee20000000a00 */
[----:B0-----:R-:W-:-:S06]  /*07d0*/  ULEA UR4, UR5, UR4, 0x18 ;  /* 0x0000000405047291 */ /* 0x001fcc000f8ec0ff */
[----:B------:R-:W-:-:S05]  /*07e0*/  LEA R11, R2, UR4, 0x3 ;  /* 0x00000004020b7c11 */ /* 0x000fca000f8e18ff */
[----:B------:R0:W-:Y:S01]  /*07f0*/  STS.64 [R11], R6 ;  /* 0x000000060b007388 */ /* 0x0001e20000000a00 */
[----:B------:R-:W-:Y:S06]  /*0800*/  BAR.SYNC.DEFER_BLOCKING 0x0 ;  /* 0x0000000000007b1d */ /* 0x000fec0000010000 */
[----:B------:R-:W-:Y:S05]  /*0810*/  @!P0 BRA `(.L_x_288) ;  /* 0x0000000000548947 */ /* 0x000fea0003800000 */
.L_x_291:
[----:B------:R-:W-:Y:S01]  /*0820*/  SHF.R.U32.HI R12, RZ, 0x1, R3 ;  /* 0x00000001ff0c7819 */ /* 0x000fe20000011603 */
[----:B------:R-:W-:Y:S03]  /*0830*/  BSSY.RECONVERGENT B0, `(.L_x_289) ;  /* 0x000000f000007945 */ /* 0x000fe60003800200 */
[----:B------:R-:W-:-:S13]  /*0840*/  ISETP.GE.U32.AND P0, PT, R2, R12, PT ;  /* 0x0000000c0200720c */ /* 0x000fda0003f06070 */
[----:B----4-:R-:W-:Y:S05]  /*0850*/  @P0 BRA `(.L_x_290) ;  /* 0x0000000000300947 */ /* 0x010fea0003800000 */
[----:B------:R-:W-:Y:S01]  /*0860*/  LEA R8, R12, R11, 0x3 ;  /* 0x0000000b0c087211 */ /* 0x000fe200078e18ff */
[----:B0-----:R-:W-:Y:S05]  /*0870*/  LDS.64 R6, [R11] ;  /* 0x000000000b067984 */ /* 0x001fea0000000a00 */
[----:B------:R-:W0:Y:S02]  /*0880*/  LDS.64 R8, [R8] ;  /* 0x0000000008087984 */ /* 0x000e240000000a00 */
[----:B0-----:R-:W-:-:S05]  /*0890*/  IADD3 R13, P0, PT, R6, R8, RZ ;  /* 0x00000008060d7210 */ /* 0x001fca0007f1e0ff */
[----:B------:R-:W-:Y:S01]  /*08a0*/  IMAD.X R10, R7, 0x1, R9, P0 ;  /* 0x00000001070a7824 */ /* 0x000fe200000e0609 */
[----:B---3--:R-:W-:-:S04]  /*08b0*/  ISETP.GE.U32.AND P0, PT, R13, R4, PT ;  /* 0x000000040d00720c */ /* 0x008fc80003f06070 */
[----:B------:R-:W-:-:S04]  /*08c0*/  ISETP.GE.U32.AND.EX P0, PT, R10, R5, PT, P0 ;  /* 0x000000050a00720c */ /* 0x000fc80003f06100 */
[----:B------:R-:W-:Y:S02]  /*08d0*/  SEL R6, R4, RZ, P0 ;  /* 0x000000ff04067207 */ /* 0x000fe40000000000 */
[----:B------:R-:W-:Y:S02]  /*08e0*/  SEL R7, R5, RZ, P0 ;  /* 0x000000ff05077207 */ /* 0x000fe40000000000 */
[----:B------:R-:W-:-:S05]  /*08f0*/  IADD3 R6, P0, PT, -R6, R13, RZ ;  /* 0x0000000d06067210 */ /* 0x000fca0007f1e1ff */
[----:B------:R-:W-:-:S05]  /*0900*/  IMAD.X R7, R10, 0x1, ~R7, P0 ;  /* 0x000000010a077824 */ /* 0x000fca00000e0e07 */
[----:B------:R4:W-:Y:S03]  /*0910*/  STS.64 [R11], R6 ;  /* 0x000000060b007388 */ /* 0x0009e60000000a00 */
.L_x_290:
[----:B------:R-:W-:Y:S05]  /*0920*/  BSYNC.RECONVERGENT B0 ;  /* 0x0000000000007941 */ /* 0x000fea0003800200 */
.L_x_289:
[----:B------:R-:W-:Y:S01]  /*0930*/  BAR.SYNC.DEFER_BLOCKING 0x0 ;  /* 0x0000000000007b1d */ /* 0x000fe20000010000 */
[----:B------:R-:W-:Y:S01]  /*0940*/  ISETP.GT.U32.AND P0, PT, R3, 0x3, PT ;  /* 0x000000030300780c */ /* 0x000fe20003f04070 */
[----:B------:R-:W-:-:S12]  /*0950*/  IMAD.MOV.U32 R3, RZ, RZ, R12 ;  /* 0x000000ffff037224 */ /* 0x000fd800078e000c */
[----:B------:R-:W-:Y:S05]  /*0960*/  @P0 BRA `(.L_x_291) ;  /* 0xfffffffc00ac0947 */ /* 0x000fea000383ffff */
.L_x_288:
[----:B------:R-:W-:-:S13]  /*0970*/  ISETP.NE.AND P0, PT, R2, RZ, PT ;  /* 0x000000ff0200720c */ /* 0x000fda0003f05270 */
[----:B------:R-:W-:Y:S05]  /*0980*/  @P0 EXIT ;  /* 0x000000000000094d */ /* 0x000fea0003800000 */
[----:B------:R-:W5:Y:S01]  /*0990*/  S2UR UR5, SR_CgaCtaId ;  /* 0x00000000000579c3 */ /* 0x000f620000008800 */
[----:B------:R-:W-:-:S07]  /*09a0*/  UMOV UR4, 0x400 ;  /* 0x0000040000047882 */ /* 0x000fce0000000000 */
[----:B---3--:R-:W3:Y:S01]  /*09b0*/  LDC.64 R4, c[0x0][0x390] ;  /* 0x0000e400ff047b82 */ /* 0x008ee20000000a00 */
[----:B-----5:R-:W-:Y:S01]  /*09c0*/  ULEA UR4, UR5, UR4, 0x18 ;  /* 0x0000000405047291 */ /* 0x020fe2000f8ec0ff */
[----:B---3--:R-:W-:-:S08]  /*09d0*/  IMAD.WIDE.U32 R4, R0, 0x8, R4 ;  /* 0x0000000800047825 */ /* 0x008fd000078e0004 */
[----:B------:R-:W3:Y:S04]  /*09e0*/  LDS.64 R2, [UR4] ;  /* 0x00000004ff027984 */ /* 0x000ee80008000a00 */
[----:B---3--:R-:W-:Y:S01]  /*09f0*/  STG.E.64 desc[UR8][R4.64], R2 ;  /* 0x0000000204007986 */ /* 0x008fe2000c101b08 */
[----:B------:R-:W-:Y:S05]  /*0a00*/  EXIT ;  /* 0x000000000000794d */ /* 0x000fea0003800000 */
        .weak           $__internal_6_$__cuda_sm20_rem_u64
        .type           $__internal_6_$__cuda_sm20_rem_u64,@function
        .size           $__internal_6_$__cuda_sm20_rem_u64,(.L_x_364 - $__internal_6_$__cuda_sm20_rem_u64)
$__internal_6_$__cuda_sm20_rem_u64:
[----:B------:R-:W-:Y:S01]  /*0a10*/  MOV R24, R11 ;  /* 0x0000000b00187202 */ /* 0x000fe20000000f00 */
[----:B------:R-:W-:-:S04]  /*0a20*/  IMAD.MOV.U32 R25, RZ, RZ, R9 ;  /* 0x000000ffff197224 */ /* 0x000fc800078e0009 */
        /* <DEDUP_REMOVED lines=9> */
[----:B------:R-:W-:Y:S01]  /*0ac0*/  IMAD.X R29, RZ, RZ, ~R21, P0 ;  /* 0x000000ffff1d7224 */ /* 0x000fe200000e0e15 */
[----:B------:R-:W-:-:S03]  /*0ad0*/  MOV R21, R18 ;  /* 0x0000001200157202 */ /* 0x000fc60000000f00 */
[-C--:B------:R-:W-:Y:S02]  /*0ae0*/  IMAD R25, R19, R29.reuse, RZ ;  /* 0x0000001d13197224 */ /* 0x080fe400078e02ff */
[----:B------:R-:W-:-:S04]  /*0af0*/  IMAD.WIDE.U32 R20, P0, R18, R29, R20 ;  /* 0x0000001d12147225 */ /* 0x000fc80007800014 */
[----:B------:R-:W-:-:S04]  /*0b00*/  IMAD.HI.U32 R23, R19, R29, RZ ;  /* 0x0000001d13177227 */ /* 0x000fc800078e00ff */
[----:B------:R-:W-:-:S04]  /*0b10*/  IMAD.HI.U32 R20, P1, R19, R27, R20 ;  /* 0x0000001b13147227 */ /* 0x000fc80007820014 */
[----:B------:R-:W-:Y:S01]  /*0b20*/  IMAD.X R23, R23, 0x1, R19, P0 ;  /* 0x0000000117177824 */ /* 0x000fe200000e0613 */
[----:B------:R-:W-:-:S04]  /*0b30*/  IADD3 R21, P2, PT, R25, R20, RZ ;  /* 0x0000001419157210 */ /* 0x000fc80007f5e0ff */
[----:B------:R-:W-:Y:S01]  /*0b40*/  IADD3.X R23, PT, PT, RZ, RZ, R23, P2, P1 ;  /* 0x000000ffff177210 */ /* 0x000fe200017e2417 */
[----:B------:R-:W-:-:S04]  /*0b50*/  IMAD.WIDE.U32 R18, R21, R11, RZ ;  /* 0x0000000b15127225 */ /* 0x000fc800078e00ff */
        /* <DEDUP_REMOVED lines=8> */
[----:B------:R-:W-:Y:S02]  /*0be0*/  HFMA2 R19, -RZ, RZ, 0, 0 ;  /* 0x00000000ff137431 */ /* 0x000fe400000001ff */
[----:B------:R-:W-:Y:S01]  /*0bf0*/  IMAD.HI.U32 R18, R23, R18, RZ ;  /* 0x0000001217127227 */ /* 0x000fe200078e00ff */
[----:B------:R-:W-:-:S03]  /*0c00*/  IADD3 R21, P2, PT, R24, R21, RZ ;  /* 0x0000001518157210 */ /* 0x000fc60007f5e0ff */
[----:B------:R-:W-:Y:S02]  /*0c10*/  IMAD.X R23, R18, 0x1, R23, P0 ;  /* 0x0000000112177824 */ /* 0x000fe400000e0617 */
[----:B------:R-:W-:-:S03]  /*0c20*/  IMAD.HI.U32 R18, R21, R8, RZ ;  /* 0x0000000815127227 */ /* 0x000fc600078e00ff */
[----:B------:R-:W-:Y:S01]  /*0c30*/  IADD3.X R23, PT, PT, RZ, RZ, R23, P2, P1 ;  /* 0x000000ffff177210 */ /* 0x000fe200017e2417 */
        /* <DEDUP_REMOVED lines=11> */
[----:B------:R-:W-:-:S04]  /*0cf0*/  IMAD R19, R20, R11, R24 ;  /* 0x0000000b14137224 */ /* 0x000fc800078e0218 */
[----:B------:R-:W-:Y:S01]  /*0d00*/  IMAD.X R22, R22, 0x1, ~R19, P1 ;  /* 0x0000000116167824 */ /* 0x000fe200008e0e13 */
[----:B------:R-:W-:-:S04]  /*0d10*/  IADD3 R18, P1, PT, -R11, R8, RZ ;  /* 0x000000080b127210 */ /* 0x000fc80007f3e1ff */
[----:B------:R-:W-:Y:S02]  /*0d20*/  ISETP.GE.U32.AND.EX P0, PT, R22, R9, PT, P0 ;  /* 0x000000091600720c */ /* 0x000fe40003f06100 */
[----:B------:R-:W-:Y:S02]  /*0d30*/  IADD3.X R20, PT, PT, ~R9, R22, RZ, P1, !PT ;  /* 0x0000001609147210 */ /* 0x000fe40000ffe5ff */
        /* <DEDUP_REMOVED lines=8> */
[----:B------:R-:W-:Y:S01]  /*0dc0*/  SEL R9, R11, R20, P0 ;  /* 0x000000140b097207 */ /* 0x000fe20000000000 */
[----:B------:R-:W-:Y:S01]  /*0dd0*/  IMAD.MOV.U32 R11, RZ, RZ, 0x0 ;  /* 0x00000000ff0b7424 */ /* 0x000fe200078e00ff */
[----:B------:R-:W-:Y:S02]  /*0de0*/  SEL R8, R8, R18, P0 ;  /* 0x0000001208087207 */ /* 0x000fe40000000000 */
[----:B------:R-:W-:-:S02]  /*0df0*/  SEL R9, R9, 0xffffffff, P1 ;  /* 0xffffffff09097807 */ /* 0x000fc40000800000 */
[----:B------:R-:W-:Y:S01]  /*0e00*/  SEL R8, R8, 0xffffffff, P1 ;  /* 0xffffffff08087807 */ /* 0x000fe20000800000 */
[----:B------:R-:W-:Y:S06]  /*0e10*/  RET.REL.NODEC R10 `(_ZN3lux4cuda4tfhe34keyswitch_accumulate_shared_kernelEPKiPKmPmjjjm) ;  /* 0xfffffff00a787950 */ /* 0x000fec0003c3ffff */
.L_x_292:
        /* <DEDUP_REMOVED lines=14> */
.L_x_364:


//--------------------- .text._ZN3lux4cuda4tfhe27keyswitch_accumulate_kernelEPKiPKmPmjjjm --------------------------
	.section	.text._ZN3lux4cuda4tfhe27keyswitch_accumulate_kernelEPKiPKmPmjjjm,"ax",@progbits
	.align	128
        .global         _ZN3lux4cuda4tfhe27keyswitch_accumulate_kernelEPKiPKmPmjjjm
        .type           _ZN3lux4cuda4tfhe27keyswitch_accumulate_kernelEPKiPKmPmjjjm,@function
        .size           _ZN3lux4cuda4tfhe27keyswitch_accumulate_kernelEPKiPKmPmjjjm,(.L_x_365 - _ZN3lux4cuda4tfhe27keyswitch_accumulate_kernelEPKiPKmPmjjjm)
        .other          _ZN3lux4cuda4tfhe27keyswitch_accumulate_kernelEPKiPKmPmjjjm,@"STO_CUDA_ENTRY STV_DEFAULT"
_ZN3lux4cuda4tfhe27keyswitch_accumulate_kernelEPKiPKmPmjjjm:
.text._ZN3lux4cuda4tfhe27keyswitch_accumulate_kernelEPKiPKmPmjjjm:
[----:B------:R-:W-:Y:S01]  /*0000*/  LDC R1, c[0x0][0x37c] ;  /* 0x0000df00ff017b82 */ /* 0x000fe20000000800 */
[----:B------:R-:W0:Y:S07]  /*0010*/  S2R R3, SR_TID.X ;  /* 0x0000000000037919 */ /* 0x000e2e0000002100 */
[----:B------:R-:W0:Y:S08]  /*0020*/  S2UR UR4, SR_CTAID.X ;  /* 0x00000000000479c3 */ /* 0x000e300000002500 */
[----:B------:R-:W0:Y:S08]  /*0030*/  LDC R0, c[0x0][0x360] ;  /* 0x0000d800ff007b82 */ /* 0x000e300000000800 */
[----:B------:R-:W1:Y:S01]  /*0040*/  LDC R5, c[0x0][0x39c] ;  /* 0x0000e700ff057b82 */ /* 0x000e620000000800 */
[----:B0-----:R-:W-:-:S05]  /*0050*/  IMAD R0, R0, UR4, R3 ;  /* 0x0000000400007c24 */ /* 0x001fca000f8e0203 */
[----:B-1----:R-:W-:-:S13]  /*0060*/  ISETP.GT.U32.AND P0, PT, R0, R5, PT ;  /* 0x000000050000720c */ /* 0x002fda0003f04070 */
[----:B------:R-:W-:Y:S05]  /*0070*/  @P0 EXIT ;  /* 0x000000000000094d */ /* 0x000fea0003800000 */
[----:B------:R-:W0:Y:S01]  /*0080*/  LDCU UR6, c[0x0][0x3a0] ;  /* 0x00007400ff0677ac */ /* 0x000e220008000800 */
[----:B------:R-:W-:Y:S01]  /*0090*/  CS2R R2, SRZ ;  /* 0x0000000000027805 */ /* 0x000fe2000001ff00 */
[----:B------:R-:W1:Y:S01]  /*00a0*/  LDCU UR4, c[0x0][0x398] ;  /* 0x00007300ff0477ac */ /* 0x000e620008000800 */
[----:B------:R-:W2:Y:S01]  /*00b0*/  LDCU.64 UR12, c[0x0][0x358] ;  /* 0x00006b00ff0c77ac */ /* 0x000ea20008000a00 */
[----:B0-----:R-:W-:-:S04]  /*00c0*/  UISETP.NE.AND UP0, UPT, UR6, URZ, UPT ;  /* 0x000000ff0600728c */ /* 0x001fc8000bf05270 */
[----:B-1----:R-:W-:-:S09]  /*00d0*/  UISETP.EQ.OR UP0, UPT, UR4, URZ, !UP0 ;  /* 0x000000ff0400728c */ /* 0x002fd2000c702670 */
[----:B--2---:R-:W-:Y:S05]  /*00e0*/  BRA.U UP0, `(.L_x_293) ;  /* 0x0000002900e47547 */ /* 0x004fea000b800000 */
[----:B------:R-:W-:Y:S01]  /*00f0*/  ULOP3.LUT UR7, UR6, 0xfffffffc, URZ, 0xc0, !UPT ;  /* 0xfffffffc06077892 */ /* 0x000fe2000f8ec0ff */
[C---:B------:R-:W-:Y:S01]  /*0100*/  LEA R4, R5.reuse, 0x4, 0x2 ;  /* 0x0000000405047811 */ /* 0x040fe200078e10ff */
[----:B------:R-:W-:Y:S01]  /*0110*/  VIADD R5, R5, 0x1 ;  /* 0x0000000105057836 */ /* 0x000fe20000000000 */
[----:B------:R-:W-:Y:S01]  /*0120*/  CS2R R2, SRZ ;  /* 0x0000000000027805 */ /* 0x000fe2000001ff00 */
[----:B------:R-:W-:Y:S01]  /*0130*/  IMAD.MOV.U32 R7, RZ, RZ, RZ ;  /* 0x000000ffff077224 */ /* 0x000fe200078e00ff */
[----:B------:R-:W-:Y:S02]  /*0140*/  ULOP3.LUT UR6, UR6, 0x3, URZ, 0xc0, !UPT ;  /* 0x0000000306067892 */ /* 0x000fe4000f8ec0ff */
[----:B------:R-:W-:-:S12]  /*0150*/  UIADD3 UR9, UPT, UPT, -UR7, URZ, URZ ;  /* 0x000000ff07097290 */ /* 0x000fd8000fffe1ff */
.L_x_352:
[----:B------:R-:W0:Y:S01]  /*0160*/  LDC R8, c[0x0][0x3a0] ;  /* 0x0000e800ff087b82 */ /* 0x000e220000000800 */
[----:B-1----:R-:W1:Y:S01]  /*0170*/  LDCU.64 UR10, c[0x0][0x3a8] ;  /* 0x00007500ff0a77ac */ /* 0x002e620008000a00 */
[----:B------:R-:W-:Y:S01]  /*0180*/  UMOV UR4, URZ ;  /* 0x000000ff00047c82 */ /* 0x000fe20008000000 */
[----:B0-----:R-:W-:Y:S01]  /*0190*/  ISETP.GE.U32.AND P0, PT, R8, 0x4, PT ;  /* 0x000000040800780c */ /* 0x001fe20003f06070 */
[----:B------:R-:W-:-:S12]  /*01a0*/  IMAD R6, R7, R8, RZ ;  /* 0x0000000807067224 */ /* 0x000fd800078e02ff */
[----:B-1234-:R-:W-:Y:S05]  /*01b0*/  @!P0 BRA `(.L_x_294) ;  /* 0x0000001400fc8947 */ /* 0x01efea0003800000 */
[----:B------:R-:W0:Y:S01]  /*01c0*/  LDC.64 R14, c[0x0][0x380] ;  /* 0x0000e000ff0e7b82 */ /* 0x000e220000000a00 */
[----:B------:R-:W-:Y:S01]  /*01d0*/  IMAD R9, R5, R8, RZ ;  /* 0x0000000805097224 */ /* 0x000fe200078e02ff */
[C---:B------:R-:W-:Y:S01]  /*01e0*/  IADD3 R8, PT, PT, R6.reuse, 0x3, RZ ;  /* 0x0000000306087810 */ /* 0x040fe20007ffe0ff */
[C---:B------:R-:W-:Y:S01]  /*01f0*/  IMAD R21, R6.reuse, R5, R5 ;  /* 0x0000000506157224 */ /* 0x040fe200078e0205 */
[----:B------:R-:W1:Y:S01]  /*0200*/  LDCU UR14, c[0x0][0x3ac] ;  /* 0x00007580ff0e77ac */ /* 0x000e620008000800 */
[----:B------:R-:W-:Y:S02]  /*0210*/  VIADD R23, R6, 0x2 ;  /* 0x0000000206177836 */ /* 0x000fe40000000000 */
[--C-:B------:R-:W-:Y:S01]  /*0220*/  IMAD R9, R9, R7, R0.reuse ;  /* 0x0000000709097224 */ /* 0x100fe200078e0200 */
[----:B------:R-:W2:Y:S01]  /*0230*/  LDC.64 R12, c[0x0][0x388] ;  /* 0x0000e200ff0c7b82 */ /* 0x000ea20000000a00 */
[----:B------:R-:W-:Y:S01]  /*0240*/  IMAD.IADD R21, R0, 0x1, R21 ;  /* 0x0000000100157824 */ /* 0x000fe200078e0215 */
[----:B------:R-:W3:Y:S01]  /*0250*/  LDCU UR15, c[0x0][0x3a8] ;  /* 0x00007500ff0f77ac */ /* 0x000ee20008000800 */
[----:B------:R-:W-:-:S02]  /*0260*/  IMAD R23, R23, R5, R0 ;  /* 0x0000000517177224 */ /* 0x000fc400078e0200 */
[----:B------:R-:W-:Y:S01]  /*0270*/  IMAD R25, R8, R5, R0 ;  /* 0x0000000508197224 */ /* 0x000fe200078e0200 */
[----:B------:R-:W-:Y:S02]  /*0280*/  UMOV UR8, UR9 ;  /* 0x0000000900087c82 */ /* 0x000fe40008000000 */
[----:B------:R-:W4:Y:S04]  /*0290*/  LDC.64 R10, c[0x0][0x3a8] ;  /* 0x0000ea00ff0a7b82 */ /* 0x000f280000000a00 */
.L_x_327:
[----:B------:R-:W-:-:S04]  /*02a0*/  VIADD R17, R8, 0xfffffffd ;  /* 0xfffffffd08117836 */ /* 0x000fc80000000000 */
[----:B0-----:R-:W-:-:S05]  /*02b0*/  IMAD.WIDE.U32 R16, R17, 0x4, R14 ;  /* 0x0000000411107825 */ /* 0x001fca00078e000e */
[----:B------:R-:W5:Y:S01]  /*02c0*/  LDG.E.CONSTANT R29, desc[UR12][R16.64] ;  /* 0x0000000c101d7981 */ /* 0x000f62000c1e9900 */
[----:B------:R-:W-:Y:S01]  /*02d0*/  VIADD R27, R8, 0xfffffffe ;  /* 0xfffffffe081b7836 */ /* 0x000fe20000000000 */
[----:B-----5:R-:W-:-:S04]  /*02e0*/  ISETP.NE.U32.AND P0, PT, R29, RZ, PT ;  /* 0x000000ff1d00720c */ /* 0x020fc80003f05070 */
[----:B------:R-:W-:-:S13]  /*02f0*/  ISETP.NE.AND.EX P0, PT, RZ, RZ, PT, P0 ;  /* 0x000000ffff00720c */ /* 0x000fda0003f05300 */
[----:B------:R-:W-:Y:S05]  /*0300*/  @!P0 BRA `(.L_x_295) ;  /* 0x0000000400548947 */ /* 0x000fea0003800000 */
[----:B--2---:R-:W-:-:S06]  /*0310*/  IMAD.WIDE.U32 R18, R9, 0x8, R12 ;  /* 0x0000000809127825 */ /* 0x004fcc00078e000c */
[----:B------:R-:W5:Y:S01]  /*0320*/  LDG.E.64.CONSTANT R18, desc[UR12][R18.64] ;  /* 0x0000000c12127981 */ /* 0x000f62000c1e9b00 */
[----:B------:R-:W-:-:S13]  /*0330*/  ISETP.GE.AND P0, PT, R29, 0x1, PT ;  /* 0x000000011d00780c */ /* 0x000fda0003f06270 */
[----:B------:R-:W-:Y:S05]  /*0340*/  @!P0 BRA `(.L_x_296) ;  /* 0x0000000000a88947 */ /* 0x000fea0003800000 */
[-C--:B-----5:R-:W-:Y:S01]  /*0350*/  IMAD R17, R19, R29.reuse, RZ ;  /* 0x0000001d13117224 */ /* 0x0a0fe200078e02ff */
[----:B------:R-:W-:Y:S01]  /*0360*/  BSSY.RECONVERGENT B0, `(.L_x_297) ;  /* 0x000001f000007945 */ /* 0x000fe20003800200 */
[----:B------:R-:W-:-:S05]  /*0370*/  IMAD.WIDE.U32 R18, R18, R29, RZ ;  /* 0x0000001d12127225 */ /* 0x000fca00078e00ff */
[----:B------:R-:W-:-:S04]  /*0380*/  IADD3 R24, PT, PT, R19, R17, RZ ;  /* 0x0000001113187210 */ /* 0x000fc80007ffe0ff */
[----:B-1----:R-:W-:-:S04]  /*0390*/  LOP3.LUT R16, R24, UR14, RZ, 0xfc, !PT ;  /* 0x0000000e18107c12 */ /* 0x002fc8000f8efcff */
[----:B------:R-:W-:-:S13]  /*03a0*/  ISETP.NE.U32.AND P0, PT, R16, RZ, PT ;  /* 0x000000ff1000720c */ /* 0x000fda0003f05070 */
[----:B------:R-:W-:Y:S05]  /*03b0*/  @P0 BRA `(.L_x_298) ;  /* 0x0000000000500947 */ /* 0x000fea0003800000 */
[----:B---3--:R-:W0:Y:S01]  /*03c0*/  I2F.U32.RP R19, UR15 ;  /* 0x0000000f00137d06 */ /* 0x008e220008209000 */
[----:B------:R-:W-:-:S07]  /*03d0*/  ISETP.NE.U32.AND P1, PT, RZ, UR15, PT ;  /* 0x0000000fff007c0c */ /* 0x000fce000bf25070 */
[----:B0-----:R-:W0:Y:S02]  /*03e0*/  MUFU.RCP R19, R19 ;  /* 0x0000001300137308 */ /* 0x001e240000001000 */
[----:B0-----:R-:W-:-:S06]  /*03f0*/  VIADD R16, R19, 0xffffffe ;  /* 0x0ffffffe13107836 */ /* 0x001fcc0000000000 */
[----:B------:R0:W1:Y:S02]  /*0400*/  F2I.FTZ.U32.TRUNC.NTZ R17, R16 ;  /* 0x0000001000117305 */ /* 0x000064000021f000 */
[----:B0-----:R-:W-:Y:S02]  /*0410*/  IMAD.MOV.U32 R16, RZ, RZ, RZ ;  /* 0x000000ffff107224 */ /* 0x001fe400078e00ff */
[----:B-1----:R-:W-:-:S04]  /*0420*/  IMAD.MOV R29, RZ, RZ, -R17 ;  /* 0x000000ffff1d7224 */ /* 0x002fc800078e0a11 */
[----:B------:R-:W-:-:S04]  /*0430*/  IMAD R29, R29, UR15, RZ ;  /* 0x0000000f1d1d7c24 */ /* 0x000fc8000f8e02ff */
[----:B------:R-:W-:-:S06]  /*0440*/  IMAD.HI.U32 R17, R17, R29, R16 ;  /* 0x0000001d11117227 */ /* 0x000fcc00078e0010 */
[----:B------:R-:W-:-:S05]  /*0450*/  IMAD.HI.U32 R17, R17, R18, RZ ;  /* 0x0000001211117227 */ /* 0x000fca00078e00ff */
[----:B------:R-:W-:-:S05]  /*0460*/  IADD3 R17, PT, PT, -R17, RZ, RZ ;  /* 0x000000ff11117210 */ /* 0x000fca0007ffe1ff */
[----:B------:R-:W-:Y:S02]  /*0470*/  IMAD R18, R17, UR15, R18 ;  /* 0x0000000f11127c24 */ /* 0x000fe4000f8e0212 */
[----:B------:R-:W-:-:S03]  /*0480*/  HFMA2 R17, -RZ, RZ, 0, 0 ;  /* 0x00000000ff117431 */ /* 0x000fc600000001ff */
[----:B------:R-:W-:-:S13]  /*0490*/  ISETP.GE.U32.AND P0, PT, R18, UR15, PT ;  /* 0x0000000f12007c0c */ /* 0x000fda000bf06070 */
[----:B------:R-:W-:-:S05]  /*04a0*/  @P0 VIADD R18, R18, -UR15 ;  /* 0x8000000f12120c36 */ /* 0x000fca0008000000 */
[----:B------:R-:W-:-:S13]  /*04b0*/  ISETP.GE.U32.AND P0, PT, R18, UR15, PT ;  /* 0x0000000f12007c0c */ /* 0x000fda000bf06070 */
[----:B------:R-:W-:Y:S01]  /*04c0*/  @P0 VIADD R18, R18, -UR15 ;  /* 0x8000000f12120c36 */ /* 0x000fe20008000000 */
[----:B------:R-:W-:-:S05]  /*04d0*/  @!P1 LOP3.LUT R18, RZ, UR15, RZ, 0x33, !PT ;  /* 0x0000000fff129c12 */ /* 0x000fca000f8e33ff */
[----:B------:R-:W-:Y:S01]  /*04e0*/  IMAD.MOV.U32 R16, RZ, RZ, R18 ;  /* 0x000000ffff107224 */ /* 0x000fe200078e0012 */
[----:B------:R-:W-:Y:S06]  /*04f0*/  BRA `(.L_x_299) ;  /* 0x0000000000147947 */ /* 0x000fec0003800000 */
.L_x_298:
[----:B------:R-:W-:Y:S01]  /*0500*/  IMAD.MOV.U32 R20, RZ, RZ, R18 ;  /* 0x000000ffff147224 */ /* 0x000fe200078e0012 */
[----:B------:R-:W-:-:S07]  /*0510*/  MOV R22, 0x530 ;  /* 0x0000053000167802 */ /* 0x000fce0000000f00 */
[----:B---34-:R-:W-:Y:S05]  /*0520*/  CALL.REL.NOINC `($__internal_7_$__cuda_sm20_rem_u64) ;  /* 0x0000002400e47944 */ /* 0x018fea0003c00000 */
[----:B------:R-:W-:Y:S02]  /*0530*/  IMAD.MOV.U32 R16, RZ, RZ, R18 ;  /* 0x000000ffff107224 */ /* 0x000fe400078e0012 */
[----:B------:R-:W-:-:S07]  /*0540*/  IMAD.MOV.U32 R17, RZ, RZ, R19 ;  /* 0x000000ffff117224 */ /* 0x000fce00078e0013 */
.L_x_299:
[----:B------:R-:W-:Y:S05]  /*0550*/  BSYNC.RECONVERGENT B0 ;  /* 0x0000000000007941 */ /* 0x000fea0003800200 */
.L_x_297:
[----:B------:R-:W-:-:S04]  /*0560*/  IADD3 R19, P0, PT, R16, R2, RZ ;  /* 0x0000000210137210 */ /* 0x000fc80007f1e0ff */
[----:B------:R-:W-:Y:S02]  /*0570*/  IADD3.X R16, PT, PT, R17, R3, RZ, P0, !PT ;  /* 0x0000000311107210 */ /* 0x000fe400007fe4ff */
[----:B----4-:R-:W-:-:S04]  /*0580*/  ISETP.GE.U32.AND P0, PT, R19, R10, PT ;  /* 0x0000000a1300720c */ /* 0x010fc80003f06070 */
[----:B------:R-:W-:-:S04]  /*0590*/  ISETP.GE.U32.AND.EX P0, PT, R16, R11, PT, P0 ;  /* 0x0000000b1000720c */ /* 0x000fc80003f06100 */
[----:B------:R-:W-:Y:S02]  /*05a0*/  SEL R2, R10, RZ, P0 ;  /* 0x000000ff0a027207 */ /* 0x000fe40000000000 */
[----:B------:R-:W-:Y:S02]  /*05b0*/  SEL R3, R11, RZ, P0 ;  /* 0x000000ff0b037207 */ /* 0x000fe40000000000 */
[----:B------:R-:W-:-:S05]  /*05c0*/  IADD3 R2, P1, PT, -R2, R19, RZ ;  /* 0x0000001302027210 */ /* 0x000fca0007f3e1ff */
[----:B------:R-:W-:Y:S01]  /*05d0*/  IMAD.X R3, R16, 0x1, ~R3, P1 ;  /* 0x0000000110037824 */ /* 0x000fe200008e0e03 */
[----:B------:R-:W-:Y:S07]  /*05e0*/  BRA `(.L_x_295) ;  /* 0x00000000009c7947 */ /* 0x000fee0003800000 */
.L_x_296:
[----:B------:R-:W-:Y:S01]  /*05f0*/  IMAD.MOV R29, RZ, RZ, -R29 ;  /* 0x000000ffff1d7224 */ /* 0x000fe200078e0a1d */
[----:B------:R-:W-:Y:S03]  /*0600*/  BSSY.RECONVERGENT B0, `(.L_x_300) ;  /* 0x000001f000007945 */ /* 0x000fe60003800200 */
[-C--:B-----5:R-:W-:Y:S02]  /*0610*/  IMAD R17, R19, R29.reuse, RZ ;  /* 0x0000001d13117224 */ /* 0x0a0fe400078e02ff */
[----:B------:R-:W-:-:S04]  /*0620*/  IMAD.WIDE.U32 R18, R18, R29, RZ ;  /* 0x0000001d12127225 */ /* 0x000fc800078e00ff */
[----:B------:R-:W-:-:S05]  /*0630*/  IMAD.IADD R24, R19, 0x1, R17 ;  /* 0x0000000113187824 */ /* 0x000fca00078e0211 */
[----:B-1----:R-:W-:-:S04]  /*0640*/  LOP3.LUT R16, R24, UR14, RZ, 0xfc, !PT ;  /* 0x0000000e18107c12 */ /* 0x002fc8000f8efcff */
[----:B------:R-:W-:-:S13]  /*0650*/  ISETP.NE.U32.AND P0, PT, R16, RZ, PT ;  /* 0x000000ff1000720c */ /* 0x000fda0003f05070 */
[----:B------:R-:W-:Y:S05]  /*0660*/  @P0 BRA `(.L_x_301) ;  /* 0x00000000004c0947 */ /* 0x000fea0003800000 */
[----:B---3--:R-:W0:Y:S01]  /*0670*/  I2F.U32.RP R19, UR15 ;  /* 0x0000000f00137d06 */ /* 0x008e220008209000 */
[----:B------:R-:W-:Y:S01]  /*0680*/  IMAD.MOV.U32 R16, RZ, RZ, RZ ;  /* 0x000000ffff107224 */ /* 0x000fe200078e00ff */
[----:B------:R-:W-:-:S06]  /*0690*/  ISETP.NE.U32.AND P1, PT, RZ, UR15, PT ;  /* 0x0000000fff007c0c */ /* 0x000fcc000bf25070 */
        /* <DEDUP_REMOVED lines=16> */
.L_x_301:
[----:B------:R-:W-:Y:S01]  /*07a0*/  IMAD.MOV.U32 R20, RZ, RZ, R18 ;  /* 0x000000ffff147224 */ /* 0x000fe200078e0012 */
[----:B------:R-:W-:-:S07]  /*07b0*/  MOV R22, 0x7d0 ;  /* 0x000007d000167802 */ /* 0x000fce0000000f00 */
[----:B---34-:R-:W-:Y:S05]  /*07c0*/  CALL.REL.NOINC `($__internal_7_$__cuda_sm20_rem_u64) ;  /* 0x00000024003c7944 */ /* 0x018fea0003c00000 */
[----:B------:R-:W-:Y:S01]  /*07d0*/  MOV R16, R18 ;  /* 0x0000001200107202 */ /* 0x000fe20000000f00 */
[----:B------:R-:W-:-:S07]  /*07e0*/  IMAD.MOV.U32 R17, RZ, RZ, R19 ;  /* 0x000000ffff117224 */ /* 0x000fce00078e0013 */
.L_x_302:
[----:B------:R-:W-:Y:S05]  /*07f0*/  BSYNC.RECONVERGENT B0 ;  /* 0x0000000000007941 */ /* 0x000fea0003800200 */
.L_x_300:
[----:B------:R-:W-:-:S04]  /*0800*/  ISETP.GE.U32.AND P0, PT, R2, R16, PT ;  /* 0x000000100200720c */ /* 0x000fc80003f06070 */
[----:B------:R-:W-:-:S04]  /*0810*/  ISETP.GE.U32.AND.EX P0, PT, R3, R17, PT, P0 ;  /* 0x000000110300720c */ /* 0x000fc80003f06100 */
[----:B----4-:R-:W-:-:S04]  /*0820*/  SEL R19, R10, RZ, !P0 ;  /* 0x000000ff0a137207 */ /* 0x010fc80004000000 */
[----:B------:R-:W-:Y:S02]  /*0830*/  IADD3 R2, P1, P2, R19, R2, -R16 ;  /* 0x0000000213027210 */ /* 0x000fe40007a3e810 */
[----:B------:R-:W-:-:S04]  /*0840*/  SEL R16, R11, RZ, !P0 ;  /* 0x000000ff0b107207 */ /* 0x000fc80004000000 */
[----:B------:R-:W-:-:S07]  /*0850*/  IADD3.X R3, PT, PT, R16, R3, ~R17, P1, P2 ;  /* 0x0000000310037210 */ /* 0x000fce0000fe4c11 */
.L_x_295:
[----:B------:R-:W-:-:S05]  /*0860*/  IMAD.WIDE.U32 R16, R27, 0x4, R14 ;  /* 0x000000041b107825 */ /* 0x000fca00078e000e */
[----:B------:R-:W5:Y:S02]  /*0870*/  LDG.E.CONSTANT R27, desc[UR12][R16.64] ;  /* 0x0000000c101b7981 */ /* 0x000f64000c1e9900 */
[----:B-----5:R-:W-:-:S04]  /*0880*/  ISETP.NE.U32.AND P0, PT, R27, RZ, PT ;  /* 0x000000ff1b00720c */ /* 0x020fc80003f05070 */
[----:B------:R-:W-:-:S13]  /*0890*/  ISETP.NE.AND.EX P0, PT, RZ, RZ, PT, P0 ;  /* 0x000000ffff00720c */ /* 0x000fda0003f05300 */
[----:B------:R-:W-:Y:S05]  /*08a0*/  @!P0 BRA `(.L_x_303) ;  /* 0x0000000400508947 */ /* 0x000fea0003800000 */
[----:B--2---:R-:W-:-:S06]  /*08b0*/  IMAD.WIDE.U32 R18, R21, 0x8, R12 ;  /* 0x0000000815127825 */ /* 0x004fcc00078e000c */
        /* <DEDUP_REMOVED lines=30> */
.L_x_306:
[----:B------:R-:W-:Y:S01]  /*0aa0*/  IMAD.MOV.U32 R20, RZ, RZ, R18 ;  /* 0x000000ffff147224 */ /* 0x000fe200078e0012 */
[----:B------:R-:W-:-:S07]  /*0ab0*/  MOV R22, 0xad0 ;  /* 0x00000ad000167802 */ /* 0x000fce0000000f00 */
[----:B---34-:R-:W-:Y:S05]  /*0ac0*/  CALL.REL.NOINC `($__internal_7_$__cuda_sm20_rem_u64) ;  /* 0x00000020007c7944 */ /* 0x018fea0003c00000 */
[----:B------:R-:W-:Y:S01]  /*0ad0*/  MOV R16, R18 ;  /* 0x0000001200107202 */ /* 0x000fe20000000f00 */
[----:B------:R-:W-:-:S07]  /*0ae0*/  IMAD.MOV.U32 R17, RZ, RZ, R19 ;  /* 0x000000ffff117224 */ /* 0x000fce00078e0013 */
.L_x_307:
[----:B------:R-:W-:Y:S05]  /*0af0*/  BSYNC.RECONVERGENT B0 ;  /* 0x0000000000007941 */ /* 0x000fea0003800200 */
.L_x_305:
[----:B------:R-:W-:-:S04]  /*0b00*/  ISETP.GE.U32.AND P0, PT, R2, R16, PT ;  /* 0x000000100200720c */ /* 0x000fc80003f06070 */
[----:B------:R-:W-:-:S04]  /*0b10*/  ISETP.GE.U32.AND.EX P0, PT, R3, R17, PT, P0 ;  /* 0x000000110300720c */ /* 0x000fc80003f06100 */
[----:B----4-:R-:W-:-:S04]  /*0b20*/  SEL R19, R10, RZ, !P0 ;  /* 0x000000ff0a137207 */ /* 0x010fc80004000000 */
[----:B------:R-:W-:Y:S02]  /*0b30*/  IADD3 R2, P1, P2, R19, R2, -R16 ;  /* 0x0000000213027210 */ /* 0x000fe40007a3e810 */
[----:B------:R-:W-:-:S04]  /*0b40*/  SEL R16, R11, RZ, !P0 ;  /* 0x000000ff0b107207 */ /* 0x000fc80004000000 */
[----:B------:R-:W-:Y:S01]  /*0b50*/  IADD3.X R3, PT, PT, R16, R3, ~R17, P1, P2 ;  /* 0x0000000310037210 */ /* 0x000fe20000fe4c11 */
[----:B------:R-:W-:Y:S06]  /*0b60*/  BRA `(.L_x_303) ;  /* 0x0000000000a07947 */ /* 0x000fec0003800000 */
.L_x_304:
[-C--:B-----5:R-:W-:Y:S01]  /*0b70*/  IMAD R17, R19, R27.reuse, RZ ;  /* 0x0000001b13117224 */ /* 0x0a0fe200078e02ff */
[----:B------:R-:W-:Y:S01]  /*0b80*/  BSSY.RECONVERGENT B0, `(.L_x_308) ;  /* 0x000001e000007945 */ /* 0x000fe20003800200 */
        /* <DEDUP_REMOVED lines=24> */
.L_x_309:
[----:B------:R-:W-:Y:S01]  /*0d10*/  IMAD.MOV.U32 R20, RZ, RZ, R18 ;  /* 0x000000ffff147224 */ /* 0x000fe200078e0012 */
[----:B------:R-:W-:-:S07]  /*0d20*/  MOV R22, 0xd40 ;  /* 0x00000d4000167802 */ /* 0x000fce0000000f00 */
[----:B---34-:R-:W-:Y:S05]  /*0d30*/  CALL.REL.NOINC `($__internal_7_$__cuda_sm20_rem_u64) ;  /* 0x0000001c00e07944 */ /* 0x018fea0003c00000 */
[----:B------:R-:W-:Y:S01]  /*0d40*/  IMAD.MOV.U32 R16, RZ, RZ, R18 ;  /* 0x000000ffff107224 */ /* 0x000fe200078e0012 */
[----:B------:R-:W-:-:S07]  /*0d50*/  MOV R17, R19 ;  /* 0x0000001300117202 */ /* 0x000fce0000000f00 */
.L_x_310:
[----:B------:R-:W-:Y:S05]  /*0d60*/  BSYNC.RECONVERGENT B0 ;  /* 0x0000000000007941 */ /* 0x000fea0003800200 */
.L_x_308:
[----:B------:R-:W-:-:S05]  /*0d70*/  IADD3 R19, P0, PT, R16, R2, RZ ;  /* 0x0000000210137210 */ /* 0x000fca0007f1e0ff */
[----:B------:R-:W-:Y:S01]  /*0d80*/  IMAD.X R16, R17, 0x1, R3, P0 ;  /* 0x0000000111107824 */ /* 0x000fe200000e0603 */
[----:B----4-:R-:W-:-:S04]  /*0d90*/  ISETP.GE.U32.AND P0, PT, R19, R10, PT ;  /* 0x0000000a1300720c */ /* 0x010fc80003f06070 */
[----:B------:R-:W-:-:S04]  /*0da0*/  ISETP.GE.U32.AND.EX P0, PT, R16, R11, PT, P0 ;  /* 0x0000000b1000720c */ /* 0x000fc80003f06100 */
[----:B------:R-:W-:Y:S02]  /*0db0*/  SEL R2, R10, RZ, P0 ;  /* 0x000000ff0a027207 */ /* 0x000fe40000000000 */
[----:B------:R-:W-:Y:S02]  /*0dc0*/  SEL R3, R11, RZ, P0 ;  /* 0x000000ff0b037207 */ /* 0x000fe40000000000 */
[----:B------:R-:W-:-:S05]  /*0dd0*/  IADD3 R2, P1, PT, -R2, R19, RZ ;  /* 0x0000001302027210 */ /* 0x000fca0007f3e1ff */
[----:B------:R-:W-:-:S08]  /*0de0*/  IMAD.X R3, R16, 0x1, ~R3, P1 ;  /* 0x0000000110037824 */ /* 0x000fd000008e0e03 */
.L_x_303:
[----:B------:R-:W-:-:S04]  /*0df0*/  VIADD R17, R8, 0xffffffff ;  /* 0xffffffff08117836 */ /* 0x000fc80000000000 */
        /* <DEDUP_REMOVED lines=14> */
[----:B-1----:R-:W-:-:S04]  /*0ee0*/  LOP3.LUT R16, R24, UR14, RZ, 0xfc, !PT ;  /* 0x0000000e18107c12 */ /* 0x002fc8000f8efcff */
[----:B------:R-:W-:-:S13]  /*0ef0*/  ISETP.NE.U32.AND P0, PT, R16, RZ, PT ;  /* 0x000000ff1000720c */ /* 0x000fda0003f05070 */
[----:B------:R-:W-:Y:S05]  /*0f00*/  @P0 BRA `(.L_x_314) ;  /* 0x00000000004c0947 */ /* 0x000fea0003800000 */
[----:B---3--:R-:W0:Y:S01]  /*0f10*/  I2F.U32.RP R19, UR15 ;  /* 0x0000000f00137d06 */ /* 0x008e220008209000 */
        /* <DEDUP_REMOVED lines=18> */
.L_x_314:
[----:B------:R-:W-:Y:S01]  /*1040*/  IMAD.MOV.U32 R20, RZ, RZ, R18 ;  /* 0x000000ffff147224 */ /* 0x000fe200078e0012 */
[----:B------:R-:W-:-:S07]  /*1050*/  MOV R22, 0x1070 ;  /* 0x0000107000167802 */ /* 0x000fce0000000f00 */
[----:B---34-:R-:W-:Y:S05]  /*1060*/  CALL.REL.NOINC `($__internal_7_$__cuda_sm20_rem_u64) ;  /* 0x0000001c00147944 */ /* 0x018fea0003c00000 */
[----:B------:R-:W-:Y:S02]  /*1070*/  IMAD.MOV.U32 R16, RZ, RZ, R18 ;  /* 0x000000ffff107224 */ /* 0x000fe400078e0012 */
[----:B------:R-:W-:-:S07]  /*1080*/  IMAD.MOV.U32 R17, RZ, RZ, R19 ;  /* 0x000000ffff117224 */ /* 0x000fce00078e0013 */
.L_x_315:
[----:B------:R-:W-:Y:S05]  /*1090*/  BSYNC.RECONVERGENT B0 ;  /* 0x0000000000007941 */ /* 0x000fea0003800200 */
.L_x_313:
[----:B------:R-:W-:-:S04]  /*10a0*/  ISETP.GE.U32.AND P0, PT, R2, R16, PT ;  /* 0x000000100200720c */ /* 0x000fc80003f06070 */
[----:B------:R-:W-:-:S04]  /*10b0*/  ISETP.GE.U32.AND.EX P0, PT, R3, R17, PT, P0 ;  /* 0x000000110300720c */ /* 0x000fc80003f06100 */
[----:B----4-:R-:W-:-:S04]  /*10c0*/  SEL R19, R10, RZ, !P0 ;  /* 0x000000ff0a137207 */ /* 0x010fc80004000000 */
[----:B------:R-:W-:Y:S02]  /*10d0*/  IADD3 R2, P1, P2, R19, R2, -R16 ;  /* 0x0000000213027210 */ /* 0x000fe40007a3e810 */
[----:B------:R-:W-:-:S04]  /*10e0*/  SEL R16, R11, RZ, !P0 ;  /* 0x000000ff0b107207 */ /* 0x000fc80004000000 */
[----:B------:R-:W-:Y:S01]  /*10f0*/  IADD3.X R3, PT, PT, R16, R3, ~R17, P1, P2 ;  /* 0x0000000310037210 */ /* 0x000fe20000fe4c11 */
[----:B------:R-:W-:Y:S06]  /*1100*/  BRA `(.L_x_311) ;  /* 0x0000000000a07947 */ /* 0x000fec0003800000 */
.L_x_312:
        /* <DEDUP_REMOVED lines=26> */
.L_x_317:
[----:B------:R-:W-:Y:S02]  /*12b0*/  MOV R20, R18 ;  /* 0x0000001200147202 */ /* 0x000fe40000000f00 */
[----:B------:R-:W-:-:S07]  /*12c0*/  MOV R22, 0x12e0 ;  /* 0x000012e000167802 */ /* 0x000fce0000000f00 */
[----:B---34-:R-:W-:Y:S05]  /*12d0*/  CALL.REL.NOINC `($__internal_7_$__cuda_sm20_rem_u64) ;  /* 0x0000001800787944 */ /* 0x018fea0003c00000 */
[----:B------:R-:W-:Y:S02]  /*12e0*/  IMAD.MOV.U32 R16, RZ, RZ, R18 ;  /* 0x000000ffff107224 */ /* 0x000fe400078e0012 */
[----:B------:R-:W-:-:S07]  /*12f0*/  IMAD.MOV.U32 R17, RZ, RZ, R19 ;  /* 0x000000ffff117224 */ /* 0x000fce00078e0013 */
.L_x_318:
[----:B------:R-:W-:Y:S05]  /*1300*/  BSYNC.RECONVERGENT B0 ;  /* 0x0000000000007941 */ /* 0x000fea0003800200 */
.L_x_316:
[----:B------:R-:W-:-:S05]  /*1310*/  IADD3 R19, P0, PT, R16, R2, RZ ;  /* 0x0000000210137210 */ /* 0x000fca0007f1e0ff */
[----:B------:R-:W-:Y:S01]  /*1320*/  IMAD.X R16, R17, 0x1, R3, P0 ;  /* 0x0000000111107824 */ /* 0x000fe200000e0603 */
[----:B----4-:R-:W-:-:S04]  /*1330*/  ISETP.GE.U32.AND P0, PT, R19, R10, PT ;  /* 0x0000000a1300720c */ /* 0x010fc80003f06070 */
[----:B------:R-:W-:-:S04]  /*1340*/  ISETP.GE.U32.AND.EX P0, PT, R16, R11, PT, P0 ;  /* 0x0000000b1000720c */ /* 0x000fc80003f06100 */
[----:B------:R-:W-:Y:S02]  /*1350*/  SEL R2, R10, RZ, P0 ;  /* 0x000000ff0a027207 */ /* 0x000fe40000000000 */
[----:B------:R-:W-:Y:S02]  /*1360*/  SEL R3, R11, RZ, P0 ;  /* 0x000000ff0b037207 */ /* 0x000fe40000000000 */
[----:B------:R-:W-:-:S04]  /*1370*/  IADD3 R2, P1, PT, -R2, R19, RZ ;  /* 0x0000001302027210 */ /* 0x000fc80007f3e1ff */
[----:B------:R-:W-:-:S09]  /*1380*/  IADD3.X R3, PT, PT, ~R3, R16, RZ, P1, !PT ;  /* 0x0000001003037210 */ /* 0x000fd20000ffe5ff */
.L_x_311:
        /* <DEDUP_REMOVED lines=36> */
.L_x_322:
[----:B------:R-:W-:Y:S01]  /*15d0*/  IMAD.MOV.U32 R20, RZ, RZ, R18 ;  /* 0x000000ffff147224 */ /* 0x000fe200078e0012 */
[----:B------:R-:W-:-:S07]  /*15e0*/  MOV R22, 0x1600 ;  /* 0x0000160000167802 */ /* 0x000fce0000000f00 */
[----:B---34-:R-:W-:Y:S05]  /*15f0*/  CALL.REL.NOINC `($__internal_7_$__cuda_sm20_rem_u64) ;  /* 0x0000001400b07944 */ /* 0x018fea0003c00000 */
[----:B------:R-:W-:Y:S01]  /*1600*/  IMAD.MOV.U32 R16, RZ, RZ, R18 ;  /* 0x000000ffff107224 */ /* 0x000fe200078e0012 */
[----:B------:R-:W-:-:S07]  /*1610*/  MOV R17, R19 ;  /* 0x0000001300117202 */ /* 0x000fce0000000f00 */
.L_x_323:
[----:B------:R-:W-:Y:S05]  /*1620*/  BSYNC.RECONVERGENT B0 ;  /* 0x0000000000007941 */ /* 0x000fea0003800200 */
.L_x_321:
[----:B------:R-:W-:-:S04]  /*1630*/  ISETP.GE.U32.AND P0, PT, R2, R16, PT ;  /* 0x000000100200720c */ /* 0x000fc80003f06070 */
[----:B------:R-:W-:-:S04]  /*1640*/  ISETP.GE.U32.AND.EX P0, PT, R3, R17, PT, P0 ;  /* 0x000000110300720c */ /* 0x000fc80003f06100 */
[----:B----4-:R-:W-:-:S04]  /*1650*/  SEL R19, R10, RZ, !P0 ;  /* 0x000000ff0a137207 */ /* 0x010fc80004000000 */
[----:B------:R-:W-:Y:S02]  /*1660*/  IADD3 R2, P1, P2, R19, R2, -R16 ;  /* 0x0000000213027210 */ /* 0x000fe40007a3e810 */
[----:B------:R-:W-:-:S04]  /*1670*/  SEL R16, R11, RZ, !P0 ;  /* 0x000000ff0b107207 */ /* 0x000fc80004000000 */
[----:B------:R-:W-:Y:S01]  /*1680*/  IADD3.X R3, PT, PT, R16, R3, ~R17, P1, P2 ;  /* 0x0000000310037210 */ /* 0x000fe20000fe4c11 */
[----:B------:R-:W-:Y:S06]  /*1690*/  BRA `(.L_x_319) ;  /* 0x0000000000a07947 */ /* 0x000fec0003800000 */
.L_x_320:
        /* <DEDUP_REMOVED lines=26> */
.L_x_325:
[----:B------:R-:W-:Y:S01]  /*1840*/  IMAD.MOV.U32 R20, RZ, RZ, R18 ;  /* 0x000000ffff147224 */ /* 0x000fe200078e0012 */
[----:B------:R-:W-:-:S07]  /*1850*/  MOV R22, 0x1870 ;  /* 0x0000187000167802 */ /* 0x000fce0000000f00 */
[----:B---34-:R-:W-:Y:S05]  /*1860*/  CALL.REL.NOINC `($__internal_7_$__cuda_sm20_rem_u64) ;  /* 0x0000001400147944 */ /* 0x018fea0003c00000 */
[----:B------:R-:W-:Y:S02]  /*1870*/  IMAD.MOV.U32 R16, RZ, RZ, R18 ;  /* 0x000000ffff107224 */ /* 0x000fe400078e0012 */
[----:B------:R-:W-:-:S07]  /*1880*/  IMAD.MOV.U32 R17, RZ, RZ, R19 ;  /* 0x000000ffff117224 */ /* 0x000fce00078e0013 */
.L_x_326:
[----:B------:R-:W-:Y:S05]  /*1890*/  BSYNC.RECONVERGENT B0 ;  /* 0x0000000000007941 */ /* 0x000fea0003800200 */
.L_x_324:
[----:B------:R-:W-:-:S04]  /*18a0*/  IADD3 R19, P0, PT, R16, R2, RZ ;  /* 0x0000000210137210 */ /* 0x000fc80007f1e0ff */
[----:B------:R-:W-:Y:S02]  /*18b0*/  IADD3.X R16, PT, PT, R17, R3, RZ, P0, !PT ;  /* 0x0000000311107210 */ /* 0x000fe400007fe4ff */
[----:B----4-:R-:W-:-:S04]  /*18c0*/  ISETP.GE.U32.AND P0, PT, R19, R10, PT ;  /* 0x0000000a1300720c */ /* 0x010fc80003f06070 */
[----:B------:R-:W-:-:S04]  /*18d0*/  ISETP.GE.U32.AND.EX P0, PT, R16, R11, PT, P0 ;  /* 0x0000000b1000720c */ /* 0x000fc80003f06100 */
[----:B------:R-:W-:Y:S02]  /*18e0*/  SEL R2, R10, RZ, P0 ;  /* 0x000000ff0a027207 */ /* 0x000fe40000000000 */
[----:B------:R-:W-:Y:S02]  /*18f0*/  SEL R3, R11, RZ, P0 ;  /* 0x000000ff0b037207 */ /* 0x000fe40000000000 */
[----:B------:R-:W-:-:S05]  /*1900*/  IADD3 R2, P1, PT, -R2, R19, RZ ;  /* 0x0000001302027210 */ /* 0x000fca0007f3e1ff */
[----:B------:R-:W-:-:S08]  /*1910*/  IMAD.X R3, R16, 0x1, ~R3, P1 ;  /* 0x0000000110037824 */ /* 0x000fd000008e0e03 */
.L_x_319:
[----:B------:R-:W-:Y:S01]  /*1920*/  UIADD3 UR8, UPT, UPT, UR8, 0x4, URZ ;  /* 0x0000000408087890 */ /* 0x000fe2000fffe0ff */
[C---:B------:R-:W-:Y:S01]  /*1930*/  IMAD.IADD R21, R4.reuse, 0x1, R21 ;  /* 0x0000000104157824 */ /* 0x040fe200078e0215 */
[----:B------:R-:W-:Y:S01]  /*1940*/  IADD3 R23, PT, PT, R4, R23, RZ ;  /* 0x0000001704177210 */ /* 0x000fe20007ffe0ff */
[----:B------:R-:W-:Y:S01]  /*1950*/  VIADD R8, R8, 0x4 ;  /* 0x0000000408087836 */ /* 0x000fe20000000000 */
[----:B------:R-:W-:Y:S01]  /*1960*/  UISETP.NE.AND UP0, UPT, UR8, URZ, UPT ;  /* 0x000000ff0800728c */ /* 0x000fe2000bf05270 */
[C---:B------:R-:W-:Y:S02]  /*1970*/  IMAD.IADD R25, R4.reuse, 0x1, R25 ;  /* 0x0000000104197824 */ /* 0x040fe400078e0219 */
[----:B------:R-:W-:-:S06]  /*1980*/  IMAD.IADD R9, R4, 0x1, R9 ;  /* 0x0000000104097824 */ /* 0x000fcc00078e0209 */
[----:B------:R-:W-:Y:S05]  /*1990*/  BRA.U UP0, `(.L_x_327) ;  /* 0xffffffe900407547 */ /* 0x000fea000b83ffff */
[----:B------:R-:W-:-:S05]  /*19a0*/  UMOV UR4, UR7 ;  /* 0x0000000700047c82 */ /* 0x000fca0008000000 */
.L_x_294:
[----:B------:R-:W-:-:S09]  /*19b0*/  UISETP.NE.AND UP0, UPT, UR6, URZ, UPT ;  /* 0x000000ff0600728c */ /* 0x000fd2000bf05270 */
[----:B------:R-:W-:Y:S05]  /*19c0*/  BRA.U !UP0, `(.L_x_328) ;  /* 0x00000011089c7547 */ /* 0x000fea000b800000 */
[----:B------:R-:W0:Y:S01]  /*19d0*/  LDC.64 R8, c[0x0][0x380] ;  /* 0x0000e000ff087b82 */ /* 0x000e220000000a00 */
[----:B------:R-:W-:-:S04]  /*19e0*/  VIADD R6, R6, UR4 ;  /* 0x0000000406067c36 */ /* 0x000fc80008000000 */
[----:B0-----:R-:W-:-:S05]  /*19f0*/  IMAD.WIDE.U32 R8, R6, 0x4, R8 ;  /* 0x0000000406087825 */ /* 0x001fca00078e0008 */
[----:B------:R-:W5:Y:S02]  /*1a00*/  LDG.E.CONSTANT R21, desc[UR12][R8.64] ;  /* 0x0000000c08157981 */ /* 0x000f64000c1e9900 */
[----:B-----5:R-:W-:-:S04]  /*1a10*/  ISETP.NE.U32.AND P0, PT, R21, RZ, PT ;  /* 0x000000ff1500720c */ /* 0x020fc80003f05070 */
[----:B------:R-:W-:-:S13]  /*1a20*/  ISETP.NE.AND.EX P0, PT, RZ, RZ, PT, P0 ;  /* 0x000000ffff00720c */ /* 0x000fda0003f05300 */
[----:B------:R-:W-:Y:S05]  /*1a30*/  @!P0 BRA `(.L_x_329) ;  /* 0x0000000400688947 */ /* 0x000fea0003800000 */
[----:B------:R-:W0:Y:S01]  /*1a40*/  LDC.64 R8, c[0x0][0x388] ;  /* 0x0000e200ff087b82 */ /* 0x000e220000000a00 */
[----:B----4-:R-:W-:-:S04]  /*1a50*/  IMAD R11, R6, R5, R0 ;  /* 0x00000005060b7224 */ /* 0x010fc800078e0200 */
        /* <DEDUP_REMOVED lines=19> */
[----:B------:R-:W2:Y:S02]  /*1b90*/  F2I.FTZ.U32.TRUNC.NTZ R9, R11 ;  /* 0x0000000b00097305 */ /* 0x000ea4000021f000 */
[----:B--2---:R-:W-:-:S04]  /*1ba0*/  IMAD.MOV R13, RZ, RZ, -R9 ;  /* 0x000000ffff0d7224 */ /* 0x004fc800078e0a09 */
        /* <DEDUP_REMOVED lines=12> */
.L_x_332:
[----:B------:R-:W-:-:S07]  /*1c70*/  MOV R22, 0x1c90 ;  /* 0x00001c9000167802 */ /* 0x000fce0000000f00 */
[----:B-123--:R-:W-:Y:S05]  /*1c80*/  CALL.REL.NOINC `($__internal_7_$__cuda_sm20_rem_u64) ;  /* 0x00000010000c7944 */ /* 0x00efea0003c00000 */
[----:B------:R-:W-:Y:S02]  /*1c90*/  IMAD.MOV.U32 R8, RZ, RZ, R18 ;  /* 0x000000ffff087224 */ /* 0x000fe400078e0012 */
[----:B------:R-:W-:-:S07]  /*1ca0*/  IMAD.MOV.U32 R9, RZ, RZ, R19 ;  /* 0x000000ffff097224 */ /* 0x000fce00078e0013 */
.L_x_333:
[----:B-1-3--:R-:W-:Y:S05]  /*1cb0*/  BSYNC.RECONVERGENT B0 ;  /* 0x0000000000007941 */ /* 0x00afea0003800200 */
.L_x_331:
        /* <DEDUP_REMOVED lines=8> */
.L_x_330:
        /* <DEDUP_REMOVED lines=14> */
[----:B------:R-:W2:Y:S02]  /*1e20*/  F2I.FTZ.U32.TRUNC.NTZ R9, R11 ;  /* 0x0000000b00097305 */ /* 0x000ea4000021f000 */
        /* <DEDUP_REMOVED lines=13> */
.L_x_335:
[----:B------:R-:W-:-:S07]  /*1f00*/  MOV R22, 0x1f20 ;  /* 0x00001f2000167802 */ /* 0x000fce0000000f00 */
[----:B-123--:R-:W-:Y:S05]  /*1f10*/  CALL.REL.NOINC `($__internal_7_$__cuda_sm20_rem_u64) ;  /* 0x0000000c00687944 */ /* 0x00efea0003c00000 */
[----:B------:R-:W-:Y:S01]  /*1f20*/  IMAD.MOV.U32 R8, RZ, RZ, R18 ;  /* 0x000000ffff087224 */ /* 0x000fe200078e0012 */
[----:B------:R-:W-:-:S07]  /*1f30*/  MOV R9, R19 ;  /* 0x0000001300097202 */ /* 0x000fce0000000f00 */
.L_x_336:
[----:B-1-3--:R-:W-:Y:S05]  /*1f40*/  BSYNC.RECONVERGENT B0 ;  /* 0x0000000000007941 */ /* 0x00afea0003800200 */
.L_x_334:
        /* <DEDUP_REMOVED lines=9> */
.L_x_329:
[----:B------:R-:W-:-:S09]  /*1fe0*/  UISETP.NE.AND UP0, UPT, UR6, 0x1, UPT ;  /* 0x000000010600788c */ /* 0x000fd2000bf05270 */
[----:B------:R-:W-:Y:S05]  /*1ff0*/  BRA.U !UP0, `(.L_x_328) ;  /* 0x0000000d08107547 */ /* 0x000fea000b800000 */
[----:B------:R-:W0:Y:S01]  /*2000*/  LDC.64 R8, c[0x0][0x380] ;  /* 0x0000e000ff087b82 */ /* 0x000e220000000a00 */
[----:B----4-:R-:W-:-:S04]  /*2010*/  VIADD R11, R6, 0x1 ;  /* 0x00000001060b7836 */ /* 0x010fc80000000000 */
[----:B0-----:R-:W-:-:S05]  /*2020*/  IMAD.WIDE.U32 R8, R11, 0x4, R8 ;  /* 0x000000040b087825 */ /* 0x001fca00078e0008 */
[----:B------:R-:W4:Y:S02]  /*2030*/  LDG.E.CONSTANT R21, desc[UR12][R8.64] ;  /* 0x0000000c08157981 */ /* 0x000f24000c1e9900 */
[----:B----4-:R-:W-:-:S04]  /*2040*/  ISETP.NE.U32.AND P0, PT, R21, RZ, PT ;  /* 0x000000ff1500720c */ /* 0x010fc80003f05070 */
        /* <DEDUP_REMOVED lines=37> */
.L_x_340:
[----:B------:R-:W-:-:S07]  /*22a0*/  MOV R22, 0x22c0 ;  /* 0x000022c000167802 */ /* 0x000fce0000000f00 */
[----:B-123--:R-:W-:Y:S05]  /*22b0*/  CALL.REL.NOINC `($__internal_7_$__cuda_sm20_rem_u64) ;  /* 0x0000000800807944 */ /* 0x00efea0003c00000 */
[----:B------:R-:W-:Y:S02]  /*22c0*/  IMAD.MOV.U32 R8, RZ, RZ, R18 ;  /* 0x000000ffff087224 */ /* 0x000fe400078e0012 */
[----:B------:R-:W-:-:S07]  /*22d0*/  IMAD.MOV.U32 R9, RZ, RZ, R19 ;  /* 0x000000ffff097224 */ /* 0x000fce00078e0013 */
.L_x_341:
[----:B-1-3--:R-:W-:Y:S05]  /*22e0*/  BSYNC.RECONVERGENT B0 ;  /* 0x0000000000007941 */ /* 0x00afea0003800200 */
.L_x_339:
        /* <DEDUP_REMOVED lines=8> */
.L_x_338:
        /* <DEDUP_REMOVED lines=28> */
.L_x_343:
[----:B------:R-:W-:-:S07]  /*2530*/  MOV R22, 0x2550 ;  /* 0x0000255000167802 */ /* 0x000fce0000000f00 */
[----:B-123--:R-:W-:Y:S05]  /*2540*/  CALL.REL.NOINC `($__internal_7_$__cuda_sm20_rem_u64) ;  /* 0x0000000400dc7944 */ /* 0x00efea0003c00000 */
[----:B------:R-:W-:Y:S01]  /*2550*/  IMAD.MOV.U32 R8, RZ, RZ, R18 ;  /* 0x000000ffff087224 */ /* 0x000fe200078e0012 */
[----:B------:R-:W-:-:S07]  /*2560*/  MOV R9, R19 ;  /* 0x0000001300097202 */ /* 0x000fce0000000f00 */
.L_x_344:
[----:B-1-3--:R-:W-:Y:S05]  /*2570*/  BSYNC.RECONVERGENT B0 ;  /* 0x0000000000007941 */ /* 0x00afea0003800200 */
.L_x_342:
        /* <DEDUP_REMOVED lines=9> */
.L_x_337:
[----:B------:R-:W-:-:S09]  /*2610*/  UISETP.NE.AND UP0, UPT, UR6, 0x2, UPT ;  /* 0x000000020600788c */ /* 0x000fd2000bf05270 */
[----:B------:R-:W-:Y:S05]  /*2620*/  BRA.U !UP0, `(.L_x_328) ;  /* 0x0000000508847547 */ /* 0x000fea000b800000 */
[----:B------:R-:W0:Y:S01]  /*2630*/  LDC.64 R8, c[0x0][0x380] ;  /* 0x0000e000ff087b82 */ /* 0x000e220000000a00 */
[----:B------:R-:W-:-:S04]  /*2640*/  VIADD R11, R6, 0x2 ;  /* 0x00000002060b7836 */ /* 0x000fc80000000000 */
        /* <DEDUP_REMOVED lines=40> */
.L_x_347:
[----:B------:R-:W-:-:S07]  /*28d0*/  MOV R22, 0x28f0 ;  /* 0x000028f000167802 */ /* 0x000fce0000000f00 */
[----:B-123--:R-:W-:Y:S05]  /*28e0*/  CALL.REL.NOINC `($__internal_7_$__cuda_sm20_rem_u64) ;  /* 0x0000000000f47944 */ /* 0x00efea0003c00000 */
[----:B------:R-:W-:Y:S02]  /*28f0*/  IMAD.MOV.U32 R8, RZ, RZ, R18 ;  /* 0x000000ffff087224 */ /* 0x000fe400078e0012 */
[----:B------:R-:W-:-:S07]  /*2900*/  IMAD.MOV.U32 R9, RZ, RZ, R19 ;  /* 0x000000ffff097224 */ /* 0x000fce00078e0013 */
.L_x_348:
[----:B-1-3--:R-:W-:Y:S05]  /*2910*/  BSYNC.RECONVERGENT B0 ;  /* 0x0000000000007941 */ /* 0x00afea0003800200 */
.L_x_346:
        /* <DEDUP_REMOVED lines=8> */
.L_x_345:
        /* <DEDUP_REMOVED lines=28> */
.L_x_350:
[----:B------:R-:W-:-:S07]  /*2b60*/  MOV R22, 0x2b80 ;  /* 0x00002b8000167802 */ /* 0x000fce0000000f00 */
[----:B-123--:R-:W-:Y:S05]  /*2b70*/  CALL.REL.NOINC `($__internal_7_$__cuda_sm20_rem_u64) ;  /* 0x0000000000507944 */ /* 0x00efea0003c00000 */
[----:B------:R-:W-:Y:S01]  /*2b80*/  MOV R8, R18 ;  /* 0x0000001200087202 */ /* 0x000fe20000000f00 */
[----:B------:R-:W-:-:S07]  /*2b90*/  IMAD.MOV.U32 R9, RZ, RZ, R19 ;  /* 0x000000ffff097224 */ /* 0x000fce00078e0013 */
.L_x_351:
[----:B-1-3--:R-:W-:Y:S05]  /*2ba0*/  BSYNC.RECONVERGENT B0 ;  /* 0x0000000000007941 */ /* 0x00afea0003800200 */
.L_x_349:
        /* <DEDUP_REMOVED lines=9> */
.L_x_328:
[----:B------:R-:W0:Y:S01]  /*2c40*/  LDCU UR4, c[0x0][0x398] ;  /* 0x00007300ff0477ac */ /* 0x000e220008000800 */
[----:B------:R-:W-:-:S05]  /*2c50*/  VIADD R7, R7, 0x1 ;  /* 0x0000000107077836 */ /* 0x000fca0000000000 */
[----:B0-----:R-:W-:-:S13]  /*2c60*/  ISETP.NE.AND P0, PT, R7, UR4, PT ;  /* 0x0000000407007c0c */ /* 0x001fda000bf05270 */
[----:B------:R-:W-:Y:S05]  /*2c70*/  @P0 BRA `(.L_x_352) ;  /* 0xffffffd400380947 */ /* 0x000fea000383ffff */
.L_x_293:
[----:B------:R-:W0:Y:S02]  /*2c80*/  LDC.64 R4, c[0x0][0x390] ;  /* 0x0000e400ff047b82 */ /* 0x000e240000000a00 */
[----:B0-----:R-:W-:-:S05]  /*2c90*/  IMAD.WIDE.U32 R4, R0, 0x8, R4 ;  /* 0x0000000800047825 */ /* 0x001fca00078e0004 */
[----:B------:R-:W-:Y:S01]  /*2ca0*/  STG.E.64 desc[UR12][R4.64], R2 ;  /* 0x0000000204007986 */ /* 0x000fe2000c101b0c */
[----:B-1-3--:R-:W-:Y:S05]  /*2cb0*/  EXIT ;  /* 0x000000000000794d */ /* 0x00afea0003800000 */
        .weak           $__internal_7_$__cuda_sm20_rem_u64
        .type           $__internal_7_$__cuda_sm20_rem_u64,@function
        .size           $__internal_7_$__cuda_sm20_rem_u64,(.L_x_365 - $__internal_7_$__cuda_sm20_rem_u64)
$__internal_7_$__cuda_sm20_rem_u64:
[----:B------:R-:W-:Y:S01]  /*2cc0*/  UMOV UR4, UR10 ;  /* 0x0000000a00047c82 */ /* 0x000fe20008000000 */
[----:B------:R-:W-:Y:S02]  /*2cd0*/  UMOV UR5, UR11 ;  /* 0x0000000b00057c82 */ /* 0x000fe40008000000 */
[----:B------:R-:W0:Y:S08]  /*2ce0*/  I2F.U64.RP R28, UR4 ;  /* 0x00000004001c7d12 */ /* 0x000e300008309000 */
[----:B0-----:R-:W0:Y:S02]  /*2cf0*/  MUFU.RCP R28, R28 ;  /* 0x0000001c001c7308 */ /* 0x001e240000001000 */
[----:B0-----:R-:W-:-:S06]  /*2d00*/  VIADD R16, R28, 0x1ffffffe ;  /* 0x1ffffffe1c107836 */ /* 0x001fcc0000000000 */
[----:B------:R-:W0:Y:S02]  /*2d10*/  F2I.U64.TRUNC R16, R16 ;  /* 0x0000001000107311 */ /* 0x000e24000020d800 */
[----:B0-----:R-:W-:-:S04]  /*2d20*/  IMAD.WIDE.U32 R18, R16, UR10, RZ ;  /* 0x0000000a10127c25 */ /* 0x001fc8000f8e00ff */
[----:B------:R-:W-:Y:S01]  /*2d30*/  IMAD R19, R16, UR11, R19 ;  /* 0x0000000b10137c24 */ /* 0x000fe2000f8e0213 */
[----:B------:R-:W-:-:S03]  /*2d40*/  IADD3 R26, P0, PT, RZ, -R18, RZ ;  /* 0x80000012ff1a7210 */ /* 0x000fc60007f1e0ff */
[----:B------:R-:W-:Y:S02]  /*2d50*/  IMAD R19, R17, UR10, R19 ;  /* 0x0000000a11137c24 */ /* 0x000fe4000f8e0213 */
[----:B------:R-:W-:-:S03]  /*2d60*/  IMAD.HI.U32 R18, R16, R26, RZ ;  /* 0x0000001a10127227 */ /* 0x000fc600078e00ff */
[----:B------:R-:W-:Y:S01]  /*2d70*/  IADD3.X R29, PT, PT, RZ, ~R19, RZ, P0, !PT ;  /* 0x80000013ff1d7210 */ /* 0x000fe200007fe4ff */
[----:B------:R-:W-:-:S04]  /*2d80*/  IMAD.MOV.U32 R19, RZ, RZ, R16 ;  /* 0x000000ffff137224 */ /* 0x000fc800078e0010 */
[----:B------:R-:W-:-:S04]  /*2d90*/  IMAD.WIDE.U32 R18, P0, R16, R29, R18 ;  /* 0x0000001d10127225 */ /* 0x000fc80007800012 */
[----:B------:R-:W-:-:S04]  /*2da0*/  IMAD.HI.U32 R18, P1, R17, R26, R18 ;  /* 0x0000001a11127227 */ /* 0x000fc80007820012 */
[CC--:B------:R-:W-:Y:S02]  /*2db0*/  IMAD R19, R17.reuse, R29.reuse, RZ ;  /* 0x0000001d11137224 */ /* 0x0c0fe400078e02ff */
[----:B------:R-:W-:-:S03]  /*2dc0*/  IMAD.HI.U32 R29, R17, R29, RZ ;  /* 0x0000001d111d7227 */ /* 0x000fc600078e00ff */
[----:B------:R-:W-:Y:S01]  /*2dd0*/  IADD3 R19, P2, PT, R19, R18, RZ ;  /* 0x0000001213137210 */ /* 0x000fe20007f5e0ff */
[----:B------:R-:W-:-:S04]  /*2de0*/  IMAD.X R29, R29, 0x1, R17, P0 ;  /* 0x000000011d1d7824 */ /* 0x000fc800000e0611 */
[----:B------:R-:W-:Y:S01]  /*2df0*/  IMAD.WIDE.U32 R16, R19, UR10, RZ ;  /* 0x0000000a13107c25 */ /* 0x000fe2000f8e00ff */
[----:B------:R-:W-:-:S03]  /*2e00*/  IADD3.X R29, PT, PT, RZ, RZ, R29, P2, P1 ;  /* 0x000000ffff1d7210 */ /* 0x000fc600017e241d */
[----:B------:R-:W-:Y:S01]  /*2e10*/  IMAD R18, R19, UR11, R17 ;  /* 0x0000000b13127c24 */ /* 0x000fe2000f8e0211 */
[----:B------:R-:W-:-:S03]  /*2e20*/  IADD3 R17, P0, PT, RZ, -R16, RZ ;  /* 0x80000010ff117210 */ /* 0x000fc60007f1e0ff */
[----:B------:R-:W-:Y:S02]  /*2e30*/  IMAD R16, R29, UR10, R18 ;  /* 0x0000000a1d107c24 */ /* 0x000fe4000f8e0212 */
[----:B------:R-:W-:-:S03]  /*2e40*/  IMAD.HI.U32 R18, R19, R17, RZ ;  /* 0x0000001113127227 */ /* 0x000fc600078e00ff */
[----:B------:R-:W-:-:S05]  /*2e50*/  IADD3.X R16, PT, PT, RZ, ~R16, RZ, P0, !PT ;  /* 0x80000010ff107210 */ /* 0x000fca00007fe4ff */
[----:B------:R-:W-:-:S04]  /*2e60*/  IMAD.WIDE.U32 R18, P0, R19, R16, R18 ;  /* 0x0000001013127225 */ /* 0x000fc80007800012 */
[----:B------:R-:W-:-:S04]  /*2e70*/  IMAD.HI.U32 R19, P1, R29, R17, R18 ;  /* 0x000000111d137227 */ /* 0x000fc80007820012 */
[----:B------:R-:W-:Y:S02]  /*2e80*/  IMAD R18, R29, R16, RZ ;  /* 0x000000101d127224 */ /* 0x000fe400078e02ff */
[----:B------:R-:W-:-:S03]  /*2e90*/  IMAD.MOV.U32 R17, RZ, RZ, RZ ;  /* 0x000000ffff117224 */ /* 0x000fc600078e00ff */
[----:B------:R-:W-:Y:S01]  /*2ea0*/  IADD3 R19, P2, PT, R18, R19, RZ ;  /* 0x0000001312137210 */ /* 0x000fe20007f5e0ff */
[----:B------:R-:W-:-:S04]  /*2eb0*/  IMAD.HI.U32 R18, R29, R16, RZ ;  /* 0x000000101d127227 */ /* 0x000fc800078e00ff */
[----:B------:R-:W-:-:S04]  /*2ec0*/  IMAD.HI.U32 R16, R19, R20, RZ ;  /* 0x0000001413107227 */ /* 0x000fc800078e00ff */
[----:B------:R-:W-:Y:S02]  /*2ed0*/  IMAD.X R29, R18, 0x1, R29, P0 ;  /* 0x00000001121d7824 */ /* 0x000fe400000e061d */
[----:B------:R-:W-:-:S03]  /*2ee0*/  IMAD.WIDE.U32 R16, R19, R24, R16 ;  /* 0x0000001813107225 */ /* 0x000fc600078e0010 */
[----:B------:R-:W-:-:S05]  /*2ef0*/  IADD3.X R29, PT, PT, RZ, RZ, R29, P2, P1 ;  /* 0x000000ffff1d7210 */ /* 0x000fca00017e241d */
[----:B------:R-:W-:-:S04]  /*2f00*/  IMAD.HI.U32 R16, P0, R29, R20, R16 ;  /* 0x000000141d107227 */ /* 0x000fc80007800010 */
[CC--:B------:R-:W-:Y:S02]  /*2f10*/  IMAD R19, R29.reuse, R24.reuse, RZ ;  /* 0x000000181d137224 */ /* 0x0c0fe400078e02ff */
[----:B------:R-:W-:-:S03]  /*2f20*/  IMAD.HI.U32 R18, R29, R24, RZ ;  /* 0x000000181d127227 */ /* 0x000fc600078e00ff */
[----:B------:R-:W-:Y:S02]  /*2f30*/  IADD3 R19, P1, PT, R19, R16, RZ ;  /* 0x0000001013137210 */ /* 0x000fe40007f3e0ff */
[----:B------:R-:W-:-:S03]  /*2f40*/  IADD3.X R18, PT, PT, R18, RZ, RZ, P0, !PT ;  /* 0x000000ff12127210 */ /* 0x000fc600007fe4ff */
        /* <DEDUP_REMOVED lines=16> */
[----:B------:R-:W-:Y:S02]  /*3050*/  ISETP.NE.U32.AND P1, PT, RZ, UR10, PT ;  /* 0x0000000aff007c0c */ /* 0x000fe4000bf25070 */
[----:B------:R-:W-:Y:S01]  /*3060*/  SEL R18, R18, R17, P0 ;  /* 0x0000001112127207 */ /* 0x000fe20000000000 */
[----:B------:R-:W-:Y:S01]  /*3070*/  IMAD.MOV.U32 R17, RZ, RZ, 0x0 ;  /* 0x00000000ff117424 */ /* 0x000fe200078e00ff */
[----:B------:R-:W-:Y:S02]  /*3080*/  SEL R19, R19, R16, P0 ;  /* 0x0000001013137207 */ /* 0x000fe40000000000 */
[----:B------:R-:W-:-:S02]  /*3090*/  MOV R16, R22 ;  /* 0x0000001600107202 */ /* 0x000fc40000000f00 */
[----:B------:R-:W-:-:S04]  /*30a0*/  ISETP.NE.AND.EX P1, PT, RZ, UR11, PT, P1 ;  /* 0x0000000bff007c0c */ /* 0x000fc8000bf25310 */
[----:B------:R-:W-:Y:S02]  /*30b0*/  SEL R18, R18, 0xffffffff, P1 ;  /* 0xffffffff12127807 */ /* 0x000fe40000800000 */
[----:B------:R-:W-:Y:S01]  /*30c0*/  SEL R19, R19, 0xffffffff, P1 ;  /* 0xffffffff13137807 */ /* 0x000fe20000800000 */
[----:B------:R-:W-:Y:S06]  /*30d0*/  RET.REL.NODEC R16 `(_ZN3lux4cuda4tfhe27keyswitch_accumulate_kernelEPKiPKmPmjjjm) ;  /* 0xffffffcc10c87950 */ /* 0x000fec0003c3ffff */
.L_x_353:
        /* <DEDUP_REMOVED lines=10> */
.L_x_365:


//--------------------- .text._ZN3lux4cuda4tfhe20decompose_lwe_kernelEPKmPijjjm --------------------------
	.section	.text._ZN3lux4cuda4tfhe20decompose_lwe_kernelEPKmPijjjm,"ax",@progbits
	.align	128
        .global         _ZN3lux4cuda4tfhe20decompose_lwe_kernelEPKmPijjjm
        .type           _ZN3lux4cuda4tfhe20decompose_lwe_kernelEPKmPijjjm,@function
        .size           _ZN3lux4cuda4tfhe20decompose_lwe_kernelEPKmPijjjm,(.L_x_373 - _ZN3lux4cuda4tfhe20decompose_lwe_kernelEPKmPijjjm)
        .other          _ZN3lux4cuda4tfhe20decompose_lwe_kernelEPKmPijjjm,@"STO_CUDA_ENTRY STV_DEFAULT"
_ZN3lux4cuda4tfhe20decompose_lwe_kernelEPKmPijjjm:
.text._ZN3lux4cuda4tfhe20decompose_lwe_kernelEPKmPijjjm:
[----:B------:R-:W-:Y:S01]  /*0000*/  LDC R1, c[0x0][0x37c] ;  /* 0x0000df00ff017b82 */ /* 0x000fe20000000800 */
[----:B------:R-:W0:Y:S07]  /*0010*/  S2R R3, SR_TID.X ;  /* 0x0000000000037919 */ /* 0x000e2e0000002100 */
[----:B------:R-:W0:Y:S01]  /*0020*/  S2UR UR4, SR_CTAID.X ;  /* 0x00000000000479c3 */ /* 0x000e220000002500 */
[----:B------:R-:W1:Y:S07]  /*0030*/  LDCU UR5, c[0x0][0x390] ;  /* 0x00007200ff0577ac */ /* 0x000e6e0008000800 */
[----:B------:R-:W0:Y:S02]  /*0040*/  LDC R0, c[0x0][0x360] ;  /* 0x0000d800ff007b82 */ /* 0x000e240000000800 */
[----:B0-----:R-:W-:-:S05]  /*0050*/  IMAD R0, R0, UR4, R3 ;  /* 0x0000000400007c24 */ /* 0x001fca000f8e0203 */
[----:B-1----:R-:W-:-:S13]  /*0060*/  ISETP.GE.U32.AND P0, PT, R0, UR5, PT ;  /* 0x0000000500007c0c */ /* 0x002fda000bf06070 */
[----:B------:R-:W-:Y:S05]  /*0070*/  @P0 EXIT ;  /* 0x000000000000094d */ /* 0x000fea0003800000 */
[----:B------:R-:W0:Y:S02]  /*0080*/  LDC R13, c[0x0][0x394] ;  /* 0x0000e500ff0d7b82 */ /* 0x000e240000000800 */
[----:B0-----:R-:W-:-:S13]  /*0090*/  ISETP.NE.AND P0, PT, R13, RZ, PT ;  /* 0x000000ff0d00720c */ /* 0x001fda0003f05270 */
[----:B------:R-:W-:Y:S05]  /*00a0*/  @!P0 EXIT ;  /* 0x000000000000894d */ /* 0x000fea0003800000 */
[----:B------:R-:W0:Y:S01]  /*00b0*/  LDC.64 R4, c[0x0][0x380] ;  /* 0x0000e000ff047b82 */ /* 0x000e220000000a00 */
[----:B------:R-:W1:Y:S07]  /*00c0*/  LDCU.64 UR4, c[0x0][0x358] ;  /* 0x00006b00ff0477ac */ /* 0x000e6e0008000a00 */
[----:B------:R-:W2:Y:S01]  /*00d0*/  LDC R12, c[0x0][0x398] ;  /* 0x0000e600ff0c7b82 */ /* 0x000ea20000000800 */
[C---:B------:R-:W-:Y:S01]  /*00e0*/  ISETP.GE.U32.AND P1, PT, R13.reuse, 0x4, PT ;  /* 0x000000040d00780c */ /* 0x040fe20003f26070 */
[----:B------:R-:W-:Y:S01]  /*00f0*/  IMAD.MOV.U32 R3, RZ, RZ, 0x1 ;  /* 0x00000001ff037424 */ /* 0x000fe200078e00ff */
[----:B------:R-:W-:Y:S01]  /*0100*/  LOP3.LUT R17, R13, 0x3, RZ, 0xc0, !PT ;  /* 0x000000030d117812 */ /* 0x000fe200078ec0ff */
[----:B------:R-:W-:-:S03]  /*0110*/  IMAD.MOV.U32 R16, RZ, RZ, RZ ;  /* 0x000000ffff107224 */ /* 0x000fc600078e00ff */
[----:B------:R-:W-:Y:S01]  /*0120*/  ISETP.NE.AND P0, PT, R17, RZ, PT ;  /* 0x000000ff1100720c */ /* 0x000fe20003f05270 */
[----:B0-----:R-:W-:-:S06]  /*0130*/  IMAD.WIDE.U32 R4, R0, 0x8, R4 ;  /* 0x0000000800047825 */ /* 0x001fcc00078e0004 */
[----:B-1----:R-:W5:Y:S01]  /*0140*/  LDG.E.64.CONSTANT R4, desc[UR4][R4.64] ;  /* 0x0000000404047981 */ /* 0x002f62000c1e9b00 */
[CC--:B--2---:R-:W-:Y:S02]  /*0150*/  SHF.L.U64.HI R15, R3.reuse, R12.reuse, RZ ;  /* 0x0000000c030f7219 */ /* 0x0c4fe400000102ff */
[----:B------:R-:W-:-:S04]  /*0160*/  SHF.L.U32 R14, R3, R12, RZ ;  /* 0x0000000c030e7219 */ /* 0x000fc800000006ff */
[C---:B------:R-:W-:Y:S02]  /*0170*/  SHF.R.U64 R15, R14.reuse, 0x1, R15 ;  /* 0x000000010e0f7819 */ /* 0x040fe4000000120f */
[----:B------:R-:W-:Y:S01]  /*0180*/  IADD3 R14, PT, PT, R14, -0x1, RZ ;  /* 0xffffffff0e0e7810 */ /* 0x000fe20007ffe0ff */
[----:B------:R-:W-:Y:S06]  /*0190*/  @!P1 BRA `(.L_x_354) ;  /* 0x0000000000c09947 */ /* 0x000fec0003800000 */
[----:B------:R-:W0:Y:S01]  /*01a0*/  LDC.64 R2, c[0x0][0x388] ;  /* 0x0000e200ff027b82 */ /* 0x000e220000000a00 */
[----:B------:R-:W-:Y:S01]  /*01b0*/  LOP3.LUT R16, R13, 0xfffffffc, RZ, 0xc0, !PT ;  /* 0xfffffffc0d107812 */ /* 0x000fe200078ec0ff */
[C---:B------:R-:W-:Y:S01]  /*01c0*/  IMAD.SHL.U32 R18, R12.reuse, 0x4, RZ ;  /* 0x000000040c127824 */ /* 0x040fe200078e00ff */
[C---:B------:R-:W-:Y:S01]  /*01d0*/  IADD3 R21, PT, PT, -R12.reuse, RZ, RZ ;  /* 0x000000ff0c157210 */ /* 0x040fe20007ffe1ff */
[----:B------:R-:W-:Y:S02]  /*01e0*/  IMAD R27, R12, -0x3, RZ ;  /* 0xfffffffd0c1b7824 */ /* 0x000fe400078e02ff */
[----:B------:R-:W-:Y:S02]  /*01f0*/  IMAD R23, R0, R13, 0x3 ;  /* 0x0000000300177424 */ /* 0x000fe400078e020d */
[----:B------:R-:W-:Y:S02]  /*0200*/  IMAD.U32 R19, R12, -0x2, RZ ;  /* 0xfffffffe0c137824 */ /* 0x000fe400078e00ff */
[----:B------:R-:W-:-:S02]  /*0210*/  IMAD.MOV R25, RZ, RZ, -R18 ;  /* 0x000000ffff197224 */ /* 0x000fc400078e0a12 */
[----:B------:R-:W-:-:S07]  /*0220*/  IMAD.MOV R20, RZ, RZ, -R16 ;  /* 0x000000ffff147224 */ /* 0x000fce00078e0a10 */
.L_x_355:
[----:B-1----:R-:W-:Y:S01]  /*0230*/  IADD3 R7, PT, PT, R21, 0x40, RZ ;  /* 0x0000004015077810 */ /* 0x002fe20007ffe0ff */
[----:B------:R-:W-:Y:S01]  /*0240*/  VIADD R9, R23, 0xfffffffd ;  /* 0xfffffffd17097836 */ /* 0x000fe20000000000 */
[----:B------:R-:W-:Y:S01]  /*0250*/  IADD3 R11, PT, PT, R19, 0x40, RZ ;  /* 0x00000040130b7810 */ /* 0x000fe20007ffe0ff */
[C---:B------:R-:W-:Y:S01]  /*0260*/  VIADD R22, R25.reuse, 0x40 ;  /* 0x0000004019167836 */ /* 0x040fe20000000000 */
[C-C-:B-----5:R-:W-:Y:S01]  /*0270*/  SHF.R.U64 R6, R4.reuse, R7, R5.reuse ;  /* 0x0000000704067219 */ /* 0x160fe20000001205 */
[----:B------:R-:W-:Y:S01]  /*0280*/  IMAD.IADD R25, R25, 0x1, -R18 ;  /* 0x0000000119197824 */ /* 0x000fe200078e0a12 */
[C-C-:B------:R-:W-:Y:S01]  /*0290*/  SHF.R.U64 R10, R4.reuse, R11, R5.reuse ;  /* 0x0000000b040a7219 */ /* 0x140fe20000001205 */
[----:B------:R-:W-:Y:S01]  /*02a0*/  VIADD R11, R23, 0xfffffffe ;  /* 0xfffffffe170b7836 */ /* 0x000fe20000000000 */
[----:B------:R-:W-:Y:S01]  /*02b0*/  SHF.R.U64 R22, R4, R22, R5 ;  /* 0x0000001604167219 */ /* 0x000fe20000001205 */
[--C-:B------:R-:W-:Y:S01]  /*02c0*/  IMAD.IADD R7, R6, 0x1, R15.reuse ;  /* 0x0000000106077824 */ /* 0x100fe200078e020f */
[----:B------:R-:W-:Y:S01]  /*02d0*/  IADD3 R29, PT, PT, R10, R15, RZ ;  /* 0x0000000f0a1d7210 */ /* 0x000fe20007ffe0ff */
[----:B------:R-:W-:Y:S01]  /*02e0*/  VIADD R10, R27, 0x40 ;  /* 0x000000401b0a7836 */ /* 0x000fe20000000000 */
[----:B------:R-:W-:Y:S01]  /*02f0*/  IADD3 R20, PT, PT, R20, 0x4, RZ ;  /* 0x0000000414147810 */ /* 0x000fe20007ffe0ff */
[----:B------:R-:W-:Y:S01]  /*0300*/  IMAD.IADD R26, R22, 0x1, R15 ;  /* 0x00000001161a7824 */ /* 0x000fe200078e020f */
[----:B------:R-:W-:Y:S01]  /*0310*/  LOP3.LUT R8, R7, R14, RZ, 0xc0, !PT ;  /* 0x0000000e07087212 */ /* 0x000fe200078ec0ff */
[----:B0-----:R-:W-:Y:S01]  /*0320*/  IMAD.WIDE.U32 R6, R9, 0x4, R2 ;  /* 0x0000000409067825 */ /* 0x001fe200078e0002 */
[----:B------:R-:W-:-:S02]  /*0330*/  SHF.R.U64 R24, R4, R10, R5 ;  /* 0x0000000a04187219 */ /* 0x000fc40000001205 */
[----:B------:R-:W-:Y:S01]  /*0340*/  ISETP.NE.AND P1, PT, R20, RZ, PT ;  /* 0x000000ff1400720c */ /* 0x000fe20003f25270 */
[----:B------:R-:W-:Y:S01]  /*0350*/  IMAD.IADD R9, R8, 0x1, -R15 ;  /* 0x0000000108097824 */ /* 0x000fe200078e0a0f */
[-C--:B------:R-:W-:Y:S01]  /*0360*/  LOP3.LUT R8, R29, R14.reuse, RZ, 0xc0, !PT ;  /* 0x0000000e1d087212 */ /* 0x080fe200078ec0ff */
[----:B------:R-:W-:Y:S01]  /*0370*/  IMAD.WIDE.U32 R10, R11, 0x4, R2 ;  /* 0x000000040b0a7825 */ /* 0x000fe200078e0002 */
[-C--:B------:R-:W-:Y:S02]  /*0380*/  LOP3.LUT R26, R26, R14.reuse, RZ, 0xc0, !PT ;  /* 0x0000000e1a1a7212 */ /* 0x080fe400078ec0ff */
[----:B------:R-:W-:Y:S01]  /*0390*/  IADD3 R29, PT, PT, R8, -R15, RZ ;  /* 0x8000000f081d7210 */ /* 0x000fe20007ffe0ff */
[--C-:B------:R-:W-:Y:S01]  /*03a0*/  IMAD.IADD R8, R24, 0x1, R15.reuse ;  /* 0x0000000118087824 */ /* 0x100fe200078e020f */
[----:B------:R-:W-:Y:S01]  /*03b0*/  IADD3 R24, PT, PT, R23, -0x1, RZ ;  /* 0xffffffff17187810 */ /* 0x000fe20007ffe0ff */
[----:B------:R0:W-:Y:S01]  /*03c0*/  STG.E desc[UR4][R6.64], R9 ;  /* 0x0000000906007986 */ /* 0x0001e2000c101904 */
[----:B------:R-:W-:Y:S01]  /*03d0*/  IMAD.IADD R26, R26, 0x1, -R15 ;  /* 0x000000011a1a7824 */ /* 0x000fe200078e0a0f */
[----:B------:R-:W-:Y:S01]  /*03e0*/  IADD3 R19, PT, PT, -R18, R19, RZ ;  /* 0x0000001312137210 */ /* 0x000fe20007ffe1ff */
[--C-:B------:R-:W-:Y:S01]  /*03f0*/  IMAD.IADD R27, R27, 0x1, -R18.reuse ;  /* 0x000000011b1b7824 */ /* 0x100fe200078e0a12 */
[----:B------:R-:W-:Y:S01]  /*0400*/  LOP3.LUT R22, R8, R14, RZ, 0xc0, !PT ;  /* 0x0000000e08167212 */ /* 0x000fe200078ec0ff */
[----:B------:R1:W-:Y:S01]  /*0410*/  STG.E desc[UR4][R10.64], R29 ;  /* 0x0000001d0a007986 */ /* 0x0003e2000c101904 */
[----:B------:R-:W-:-:S03]  /*0420*/  IMAD.IADD R21, R21, 0x1, -R18 ;  /* 0x0000000115157824 */ /* 0x000fc600078e0a12 */
[----:B------:R-:W-:Y:S02]  /*0430*/  IMAD.IADD R22, R22, 0x1, -R15 ;  /* 0x0000000116167824 */ /* 0x000fe400078e0a0f */
[----:B0-----:R-:W-:-:S04]  /*0440*/  IMAD.WIDE.U32 R8, R24, 0x4, R2 ;  /* 0x0000000418087825 */ /* 0x001fc800078e0002 */
[C---:B------:R-:W-:Y:S01]  /*0450*/  IMAD.WIDE.U32 R6, R23.reuse, 0x4, R2 ;  /* 0x0000000417067825 */ /* 0x040fe200078e0002 */
[----:B------:R1:W-:Y:S03]  /*0460*/  STG.E desc[UR4][R8.64], R22 ;  /* 0x0000001608007986 */ /* 0x0003e6000c101904 */
[----:B------:R-:W-:Y:S01]  /*0470*/  VIADD R23, R23, 0x4 ;  /* 0x0000000417177836 */ /* 0x000fe20000000000 */
[----:B------:R1:W-:Y:S01]  /*0480*/  STG.E desc[UR4][R6.64], R26 ;  /* 0x0000001a06007986 */ /* 0x0003e2000c101904 */
[----:B------:R-:W-:Y:S05]  /*0490*/  @P1 BRA `(.L_x_355) ;  /* 0xfffffffc00641947 */ /* 0x000fea000383ffff */
.L_x_354:
[----:B------:R-:W-:Y:S05]  /*04a0*/  @!P0 EXIT ;  /* 0x000000000000894d */ /* 0x000fea0003800000 */
[----:B------:R-:W-:Y:S02]  /*04b0*/  ISETP.NE.AND P0, PT, R17, 0x1, PT ;  /* 0x000000011100780c */ /* 0x000fe40003f05270 */
[----:B------:R-:W-:-:S04]  /*04c0*/  LOP3.LUT R2, R13, 0x1, RZ, 0xc0, !PT ;  /* 0x000000010d027812 */ /* 0x000fc800078ec0ff */
[----:B------:R-:W-:-:S07]  /*04d0*/  ISETP.NE.U32.AND P1, PT, R2, 0x1, PT ;  /* 0x000000010200780c */ /* 0x000fce0003f25070 */
[----:B------:R-:W-:Y:S06]  /*04e0*/  @!P0 BRA `(.L_x_356) ;  /* 0x0000000000508947 */ /* 0x000fec0003800000 */
[----:B------:R-:W0:Y:S01]  /*04f0*/  LDC.64 R2, c[0x0][0x388] ;  /* 0x0000e200ff027b82 */ /* 0x000e220000000a00 */
[----:B-1----:R-:W-:Y:S02]  /*0500*/  IADD3 R9, PT, PT, -R16, -0x2, RZ ;  /* 0xfffffffe10097810 */ /* 0x002fe40007ffe1ff */
[----:B------:R-:W-:-:S03]  /*0510*/  LOP3.LUT R7, RZ, R16, RZ, 0x33, !PT ;  /* 0x00000010ff077212 */ /* 0x000fc600078e33ff */
[-C--:B------:R-:W-:Y:S02]  /*0520*/  IMAD R11, R9, R12.reuse, 0x40 ;  /* 0x00000040090b7424 */ /* 0x080fe400078e020c */
[----:B------:R-:W-:Y:S02]  /*0530*/  IMAD R7, R7, R12, 0x40 ;  /* 0x0000004007077424 */ /* 0x000fe400078e020c */
[----:B------:R-:W-:Y:S01]  /*0540*/  IMAD R9, R0, R13, R16 ;  /* 0x0000000d00097224 */ /* 0x000fe200078e0210 */
[C-C-:B-----5:R-:W-:Y:S02]  /*0550*/  SHF.R.U64 R6, R4.reuse, R11, R5.reuse ;  /* 0x0000000b04067219 */ /* 0x160fe40000001205 */
[----:B------:R-:W-:Y:S01]  /*0560*/  SHF.R.U64 R8, R4, R7, R5 ;  /* 0x0000000704087219 */ /* 0x000fe20000001205 */
[----:B------:R-:W-:Y:S01]  /*0570*/  VIADD R17, R9, 0x1 ;  /* 0x0000000109117836 */ /* 0x000fe20000000000 */
[----:B------:R-:W-:Y:S01]  /*0580*/  IADD3 R16, PT, PT, R16, 0x2, RZ ;  /* 0x0000000210107810 */ /* 0x000fe20007ffe0ff */
[----:B------:R-:W-:Y:S01]  /*0590*/  IMAD.IADD R11, R6, 0x1, R15 ;  /* 0x00000001060b7824 */ /* 0x000fe200078e020f */
[----:B------:R-:W-:-:S04]  /*05a0*/  IADD3 R7, PT, PT, R8, R15, RZ ;  /* 0x0000000f08077210 */ /* 0x000fc80007ffe0ff */
[-C--:B------:R-:W-:Y:S02]  /*05b0*/  LOP3.LUT R8, R7, R14.reuse, RZ, 0xc0, !PT ;  /* 0x0000000e07087212 */ /* 0x080fe400078ec0ff */
[----:B------:R-:W-:Y:S01]  /*05c0*/  LOP3.LUT R10, R11, R14, RZ, 0xc0, !PT ;  /* 0x0000000e0b0a7212 */ /* 0x000fe200078ec0ff */
[----:B0-----:R-:W-:Y:S01]  /*05d0*/  IMAD.WIDE.U32 R6, R9, 0x4, R2 ;  /* 0x0000000409067825 */ /* 0x001fe200078e0002 */
[----:B------:R-:W-:-:S03]  /*05e0*/  IADD3 R9, PT, PT, R8, -R15, RZ ;  /* 0x8000000f08097210 */ /* 0x000fc60007ffe0ff */
[----:B------:R-:W-:Y:S02]  /*05f0*/  IMAD.WIDE.U32 R2, R17, 0x4, R2 ;  /* 0x0000000411027825 */ /* 0x000fe400078e0002 */
[----:B------:R0:W-:Y:S02]  /*0600*/  STG.E desc[UR4][R6.64], R9 ;  /* 0x0000000906007986 */ /* 0x0001e4000c101904 */
[----:B------:R-:W-:-:S05]  /*0610*/  IMAD.IADD R11, R10, 0x1, -R15 ;  /* 0x000000010a0b7824 */ /* 0x000fca00078e0a0f */
[----:B------:R0:W-:Y:S02]  /*0620*/  STG.E desc[UR4][R2.64], R11 ;  /* 0x0000000b02007986 */ /* 0x0001e4000c101904 */
.L_x_356:
[----:B------:R-:W-:Y:S05]  /*0630*/  @P1 EXIT ;  /* 0x000000000000194d */ /* 0x000fea0003800000 */
[----:B0-----:R-:W0:Y:S01]  /*0640*/  LDC.64 R2, c[0x0][0x388] ;  /* 0x0000e200ff027b82 */ /* 0x001e220000000a00 */
[----:B-1----:R-:W-:Y:S01]  /*0650*/  LOP3.LUT R7, RZ, R16, RZ, 0x33, !PT ;  /* 0x00000010ff077212 */ /* 0x002fe200078e33ff */
[----:B------:R-:W-:-:S04]  /*0660*/  IMAD R13, R0, R13, R16 ;  /* 0x0000000d000d7224 */ /* 0x000fc800078e0210 */
[----:B------:R-:W-:-:S05]  /*0670*/  IMAD R7, R7, R12, 0x40 ;  /* 0x0000004007077424 */ /* 0x000fca00078e020c */
[----:B-----5:R-:W-:-:S05]  /*0680*/  SHF.R.U64 R4, R4, R7, R5 ;  /* 0x0000000704047219 */ /* 0x020fca0000001205 */
[----:B------:R-:W-:-:S05]  /*0690*/  IMAD.IADD R5, R4, 0x1, R15 ;  /* 0x0000000104057824 */ /* 0x000fca00078e020f */
[----:B------:R-:W-:Y:S01]  /*06a0*/  LOP3.LUT R14, R5, R14, RZ, 0xc0, !PT ;  /* 0x0000000e050e7212 */ /* 0x000fe200078ec0ff */
[----:B0-----:R-:W-:-:S03]  /*06b0*/  IMAD.WIDE.U32 R2, R13, 0x4, R2 ;  /* 0x000000040d027825 */ /* 0x001fc600078e0002 */
[----:B------:R-:W-:-:S05]  /*06c0*/  IADD3 R15, PT, PT, R14, -R15, RZ ;  /* 0x8000000f0e0f7210 */ /* 0x000fca0007ffe0ff */
[----:B------:R-:W-:Y:S01]  /*06d0*/  STG.E desc[UR4][R2.64], R15 ;  /* 0x0000000f02007986 */ /* 0x000fe2000c101904 */
[----:B------:R-:W-:Y:S05]  /*06e0*/  EXIT ;  /* 0x000000000000794d */ /* 0x000fea0003800000 */
.L_x_357:
        /* <DEDUP_REMOVED lines=9> */
.L_x_373:


//--------------------- .nv.shared._ZN3lux4cuda4tfhe27generate_ksk_element_kernelEPKmS3_S3_PKlPmjjjjm --------------------------
	.section	.nv.shared._ZN3lux4cuda4tfhe27generate_ksk_element_kernelEPKmS3_S3_PKlPmjjjjm,"aw",@nobits
	.sectionflags	@""
	.align	16
	.zero		1024


//--------------------- .nv.shared.reserved.0     --------------------------
	.section	.nv.shared.reserved.0,"aw",@nobits
	.weak		__nv_reservedSMEM_offset_0_alias
	.size		__nv_reservedSMEM_offset_0_alias, 0, 64
	.other		__nv_reservedSMEM_offset_0_alias,@"STO_CUDA_RESERVED_SHARED STV_DEFAULT"
__nv_reservedSMEM_offset_0_alias:
	.zero		0
	.zero		64


//--------------------- .nv.shared._ZN3lux4cuda4tfhe22batch_keyswitch_kernelEPKmS3_Pmjjjjjm --------------------------
	.section	.nv.shared._ZN3lux4cuda4tfhe22batch_keyswitch_kernelEPKmS3_Pmjjjjjm,"aw",@nobits
	.sectionflags	@""
	.align	16
	.zero		1024


//--------------------- .nv.shared._ZN3lux4cuda4tfhe27functional_keyswitch_kernelEPKmS3_PKlPmjjjjm --------------------------
	.section	.nv.shared._ZN3lux4cuda4tfhe27functional_keyswitch_kernelEPKmS3_PKlPmjjjjm,"aw",@nobits
	.sectionflags	@""
	.align	16
	.zero		1024


//--------------------- .nv.shared._ZN3lux4cuda4tfhe24packing_keyswitch_kernelEPKmS3_Pmjjjjjm --------------------------
	.section	.nv.shared._ZN3lux4cuda4tfhe24packing_keyswitch_kernelEPKmS3_Pmjjjjjm,"aw",@nobits
	.sectionflags	@""
	.align	16
	.zero		1024


//--------------------- .nv.shared._ZN3lux4cuda4tfhe22keyswitch_fused_kernelEPKmS3_Pmjjjjm --------------------------
	.section	.nv.shared._ZN3lux4cuda4tfhe22keyswitch_fused_kernelEPKmS3_Pmjjjjm,"aw",@nobits
	.sectionflags	@""
	.align	16
	.zero		1024


//--------------------- .nv.shared._ZN3lux4cuda4tfhe34keyswitch_accumulate_shared_kernelEPKiPKmPmjjjm --------------------------
	.section	.nv.shared._ZN3lux4cuda4tfhe34keyswitch_accumulate_shared_kernelEPKiPKmPmjjjm,"aw",@nobits
	.sectionflags	@""
	.align	16
	.zero		1024


//--------------------- .nv.shared._ZN3lux4cuda4tfhe27keyswitch_accumulate_kernelEPKiPKmPmjjjm --------------------------
	.section	.nv.shared._ZN3lux4cuda4tfhe27keyswitch_accumulate_kernelEPKiPKmPmjjjm,"aw",@nobits
	.sectionflags	@""
	.align	16
	.zero		1024


//--------------------- .nv.shared._ZN3lux4cuda4tfhe20decompose_lwe_kernelEPKmPijjjm --------------------------
	.section	.nv.shared._ZN3lux4cuda4tfhe20decompose_lwe_kernelEPKmPijjjm,"aw",@nobits
	.sectionflags	@""
	.align	16
	.zero		1024


//--------------------- .nv.constant0._ZN3lux4cuda4tfhe27generate_ksk_element_kernelEPKmS3_S3_PKlPmjjjjm --------------------------
	.section	.nv.constant0._ZN3lux4cuda4tfhe27generate_ksk_element_kernelEPKmS3_S3_PKlPmjjjjm,"a",@progbits
	.sectionflags	@""
	.align	4
.nv.constant0._ZN3lux4cuda4tfhe27generate_ksk_element_kernelEPKmS3_S3_PKlPmjjjjm:
	.zero		960


//--------------------- .nv.constant0._ZN3lux4cuda4tfhe22batch_keyswitch_kernelEPKmS3_Pmjjjjjm --------------------------
	.section	.nv.constant0._ZN3lux4cuda4tfhe22batch_keyswitch_kernelEPKmS3_Pmjjjjjm,"a",@progbits
	.sectionflags	@""
	.align	4
.nv.constant0._ZN3lux4cuda4tfhe22batch_keyswitch_kernelEPKmS3_Pmjjjjjm:
	.zero		952


//--------------------- .nv.constant0._ZN3lux4cuda4tfhe27functional_keyswitch_kernelEPKmS3_PKlPmjjjjm --------------------------
	.section	.nv.constant0._ZN3lux4cuda4tfhe27functional_keyswitch_kernelEPKmS3_PKlPmjjjjm,"a",@progbits
	.sectionflags	@""
	.align	4
.nv.constant0._ZN3lux4cuda4tfhe27functional_keyswitch_kernelEPKmS3_PKlPmjjjjm:
	.zero		952


//--------------------- .nv.constant0._ZN3lux4cuda4tfhe24packing_keyswitch_kernelEPKmS3_Pmjjjjjm --------------------------
	.section	.nv.constant0._ZN3lux4cuda4tfhe24packing_keyswitch_kernelEPKmS3_Pmjjjjjm,"a",@progbits
	.sectionflags	@""
	.align	4
.nv.constant0._ZN3lux4cuda4tfhe24packing_keyswitch_kernelEPKmS3_Pmjjjjjm:
	.zero		952


//--------------------- .nv.constant0._ZN3lux4cuda4tfhe22keyswitch_fused_kernelEPKmS3_Pmjjjjm --------------------------
	.section	.nv.constant0._ZN3lux4cuda4tfhe22keyswitch_fused_kernelEPKmS3_Pmjjjjm,"a",@progbits
	.sectionflags	@""
	.align	4
.nv.constant0._ZN3lux4cuda4tfhe22keyswitch_fused_kernelEPKmS3_Pmjjjjm:
	.zero		944


//--------------------- .nv.constant0._ZN3lux4cuda4tfhe34keyswitch_accumulate_shared_kernelEPKiPKmPmjjjm --------------------------
	.section	.nv.constant0._ZN3lux4cuda4tfhe34keyswitch_accumulate_shared_kernelEPKiPKmPmjjjm,"a",@progbits
	.sectionflags	@""
	.align	4
.nv.constant0._ZN3lux4cuda4tfhe34keyswitch_accumulate_shared_kernelEPKiPKmPmjjjm:
	.zero		944


//--------------------- .nv.constant0._ZN3lux4cuda4tfhe27keyswitch_accumulate_kernelEPKiPKmPmjjjm --------------------------
	.section	.nv.constant0._ZN3lux4cuda4tfhe27keyswitch_accumulate_kernelEPKiPKmPmjjjm,"a",@progbits
	.sectionflags	@""
	.align	4
.nv.constant0._ZN3lux4cuda4tfhe27keyswitch_accumulate_kernelEPKiPKmPmjjjm:
	.zero		944


//--------------------- .nv.constant0._ZN3lux4cuda4tfhe20decompose_lwe_kernelEPKmPijjjm --------------------------
	.section	.nv.constant0._ZN3lux4cuda4tfhe20decompose_lwe_kernelEPKmPijjjm,"a",@progbits
	.sectionflags	@""
	.align	4
.nv.constant0._ZN3lux4cuda4tfhe20decompose_lwe_kernelEPKmPijjjm:
	.zero		936


//--------------------- SYMBOLS --------------------------

	.type		.nv.reservedSmem.offset0,@object
	.size		.nv.reservedSmem.offset0,0x4
	.type		.nv.reservedSmem.cap,@object
	.size		.nv.reservedSmem.cap,0x4
